// auto-generated by cutlass_sweep.gemm — config: {"arch": "sm_90", "cluster_m": 1, "cluster_n": 1, "dtype": "e4m3", "dtype_b": "e4m3", "layout": "nt", "stages": 0, "tile_k": 32, "tile_m": 384, "tile_n": 176}
#include "cutlass/cutlass.h"
#include "cutlass/gemm/collective/collective_builder.hpp"
#include "cutlass/gemm/device/gemm_universal_adapter.h"
#include "cutlass/gemm/kernel/gemm_universal.hpp"
#include "cutlass/epilogue/collective/collective_builder.hpp"

using ElemA = cutlass::float_e4m3_t;
using ElemB = cutlass::float_e4m3_t;
using ElemCD = cutlass::float_e4m3_t;
using Acc  = float;
using TileShape    = cute::Shape<cute::_384, cute::_176, cute::_32>;
using ClusterShape = cute::Shape<cute::_1, cute::_1, cute::_1>;

using CollectiveEpilogue = typename cutlass::epilogue::collective::CollectiveBuilder<
    cutlass::arch::Sm90, cutlass::arch::OpClassTensorOp,
    TileShape, ClusterShape,
    cutlass::epilogue::collective::EpilogueTileAuto,
    Acc, Acc,
    ElemCD, cutlass::layout::RowMajor, 128 / cutlass::sizeof_bits<ElemCD>::value,
    ElemCD, cutlass::layout::RowMajor, 128 / cutlass::sizeof_bits<ElemCD>::value,
    cutlass::epilogue::collective::EpilogueScheduleAuto
  >::CollectiveOp;

using CollectiveMainloop = typename cutlass::gemm::collective::CollectiveBuilder<
    cutlass::arch::Sm90, cutlass::arch::OpClassTensorOp,
    ElemA, cutlass::layout::RowMajor, 128 / cutlass::sizeof_bits<ElemA>::value,
    ElemB, cutlass::layout::ColumnMajor, 128 / cutlass::sizeof_bits<ElemB>::value,
    Acc,
    TileShape, ClusterShape,
    cutlass::gemm::collective::StageCountAutoCarveout<static_cast<int>(sizeof(typename CollectiveEpilogue::SharedStorage))>,
    cutlass::gemm::collective::KernelScheduleAuto
  >::CollectiveOp;

using GemmKernel = cutlass::gemm::kernel::GemmUniversal<
    cute::Shape<int,int,int,int>,
    CollectiveMainloop,
    CollectiveEpilogue
>;
using Gemm = cutlass::gemm::device::GemmUniversalAdapter<GemmKernel>;

// Force the device kernel symbol into the cubin without needing a host main.
auto* _anchor = &cutlass::device_kernel<GemmKernel>;


// ===== COMPILED SASS (sm_90a) =====

	.target	sm_90a

	.elftype	@"ET_EXEC"


//--------------------- .note.nv.tkinfo           --------------------------
	.section	.note.nv.tkinfo,"",@"SHT_NOTE"
	.sectionflags	@"SHF_NOTE_NV_TKINFO"
	.tkinfo
        /*0018*/ 	.word	0x00000002
        /*0030*/ 	.string	""
        /*0030*/ 	.string	"ptxas"
        /*0030*/ 	.string	"Cuda compilation tools, release 13.0, V13.0.88"
        /*0030*/ 	.string	"Build cuda_13.0.r13.0/compiler.36424714_0"
        /*0030*/ 	.string	"-arch sm_90a -m 64 "



//--------------------- .note.nv.cuinfo           --------------------------
	.section	.note.nv.cuinfo,"",@"SHT_NOTE"
	.sectionflags	@"SHF_NOTE_NV_CUINFO"
        /*0018*/ 	.short	0x0002
        /*001a*/ 	.short	0x005a
        /*001c*/ 	.short	0x0082
	.zero		2


//--------------------- .nv.info                  --------------------------
	.section	.nv.info,"",@"SHT_CUDA_INFO"
	.align	4


	//----- nvinfo : EIATTR_REGCOUNT
	.align		4
        /*0000*/ 	.byte	0x04, 0x2f
        /*0002*/ 	.short	(.L_12 - .L_11)
	.align		4
.L_11:
        /*0004*/ 	.word	index@(_ZN7cutlass13device_kernelINS_4gemm6kernel13GemmUniversalIN4cute5tupleIJiiiiEEENS1_10collective13CollectiveMmaINS1_37MainloopSm90TmaGmmaWarpSpecializedFP8ILi12ENS5_IJNS4_1CILi1EEESB_SB_EEENS1_35KernelTmaWarpSpecializedCooperativeEEENS5_IJNSA_ILi384EEENSA_ILi176EEENSA_ILi32EEEEEENS_12float_e4m3_tENS5_IJlSB_lEEESJ_SK_NS4_8TiledMMAINS4_8MMA_AtomIJNS4_4SM904GMMA30MMA_64x16x32_F32E4M3E4M3_SS_TNILNSO_7ScaleInE1ELSQ_1EEEEEENS4_6LayoutINS5_IJNSA_ILi2EEESB_SB_EEENS5_IJSB_NSA_ILi0EEESW_EEEEENS5_IJNS4_10UnderscoreESZ_SZ_EEEEENS4_13SM90_TMA_LOADENS4_14ComposedLayoutINS4_7SwizzleILi1ELi4ELi3EEENS4_18smem_ptr_flag_bitsILi8EEENST_INS5_IJNSA_ILi8EEESH_EEENS5_IJSH_SB_EEEEEEEvNS4_8identityES12_S1C_vS1D_EENS_8epilogue10collective6detail29Sm90TmaWarpSpecializedAdapterINS1G_15DefaultEpilogueISJ_SK_SK_NS1F_6thread17LinearCombinationISJ_Li1EffLNS1K_9ScaleType4KindE0ELNS_15FloatRoundStyleE2ESJ_EENS1_15EpilogueDefaultEEEEEvvEEEEvNT_6ParamsE)
        /*0008*/ 	.word	0x000000a8


	//----- nvinfo : EIATTR_FRAME_SIZE
	.align		4
.L_12:
        /*000c*/ 	.byte	0x04, 0x11
        /*000e*/ 	.short	(.L_14 - .L_13)
	.align		4
.L_13:
        /*0010*/ 	.word	index@(_ZN7cutlass13device_kernelINS_4gemm6kernel13GemmUniversalIN4cute5tupleIJiiiiEEENS1_10collective13CollectiveMmaINS1_37MainloopSm90TmaGmmaWarpSpecializedFP8ILi12ENS5_IJNS4_1CILi1EEESB_SB_EEENS1_35KernelTmaWarpSpecializedCooperativeEEENS5_IJNSA_ILi384EEENSA_ILi176EEENSA_ILi32EEEEEENS_12float_e4m3_tENS5_IJlSB_lEEESJ_SK_NS4_8TiledMMAINS4_8MMA_AtomIJNS4_4SM904GMMA30MMA_64x16x32_F32E4M3E4M3_SS_TNILNSO_7ScaleInE1ELSQ_1EEEEEENS4_6LayoutINS5_IJNSA_ILi2EEESB_SB_EEENS5_IJSB_NSA_ILi0EEESW_EEEEENS5_IJNS4_10UnderscoreESZ_SZ_EEEEENS4_13SM90_TMA_LOADENS4_14ComposedLayoutINS4_7SwizzleILi1ELi4ELi3EEENS4_18smem_ptr_flag_bitsILi8EEENST_INS5_IJNSA_ILi8EEESH_EEENS5_IJSH_SB_EEEEEEEvNS4_8identityES12_S1C_vS1D_EENS_8epilogue10collective6detail29Sm90TmaWarpSpecializedAdapterINS1G_15DefaultEpilogueISJ_SK_SK_NS1F_6thread17LinearCombinationISJ_Li1EffLNS1K_9ScaleType4KindE0ELNS_15FloatRoundStyleE2ESJ_EENS1_15EpilogueDefaultEEEEEvvEEEEvNT_6ParamsE)
        /*0014*/ 	.word	0x000005a0


	//----- nvinfo : EIATTR_MIN_STACK_SIZE
	.align		4
.L_14:
        /*0018*/ 	.byte	0x04, 0x12
        /*001a*/ 	.short	(.L_16 - .L_15)
	.align		4
.L_15:
        /*001c*/ 	.word	index@(_ZN7cutlass13device_kernelINS_4gemm6kernel13GemmUniversalIN4cute5tupleIJiiiiEEENS1_10collective13CollectiveMmaINS1_37MainloopSm90TmaGmmaWarpSpecializedFP8ILi12ENS5_IJNS4_1CILi1EEESB_SB_EEENS1_35KernelTmaWarpSpecializedCooperativeEEENS5_IJNSA_ILi384EEENSA_ILi176EEENSA_ILi32EEEEEENS_12float_e4m3_tENS5_IJlSB_lEEESJ_SK_NS4_8TiledMMAINS4_8MMA_AtomIJNS4_4SM904GMMA30MMA_64x16x32_F32E4M3E4M3_SS_TNILNSO_7ScaleInE1ELSQ_1EEEEEENS4_6LayoutINS5_IJNSA_ILi2EEESB_SB_EEENS5_IJSB_NSA_ILi0EEESW_EEEEENS5_IJNS4_10UnderscoreESZ_SZ_EEEEENS4_13SM90_TMA_LOADENS4_14ComposedLayoutINS4_7SwizzleILi1ELi4ELi3EEENS4_18smem_ptr_flag_bitsILi8EEENST_INS5_IJNSA_ILi8EEESH_EEENS5_IJSH_SB_EEEEEEEvNS4_8identityES12_S1C_vS1D_EENS_8epilogue10collective6detail29Sm90TmaWarpSpecializedAdapterINS1G_15DefaultEpilogueISJ_SK_SK_NS1F_6thread17LinearCombinationISJ_Li1EffLNS1K_9ScaleType4KindE0ELNS_15FloatRoundStyleE2ESJ_EENS1_15EpilogueDefaultEEEEEvvEEEEvNT_6ParamsE)
        /*0020*/ 	.word	0x000005a0
.L_16:


//--------------------- .nv.compat                --------------------------
	.section	.nv.compat,"",@"SHT_CUDA_COMPAT_INFO"
	.align	4
        /*0000*/ 	.byte	0x02, 0x09, 0x01, 0x00, 0x02, 0x02, 0x04, 0x00, 0x02, 0x05, 0x05, 0x00, 0x03, 0x07, 0x01, 0x01
        /*0010*/ 	.byte	0x02, 0x03, 0x01, 0x00, 0x02, 0x06, 0x01, 0x00, 0x04, 0x0b, 0x08, 0x00, 0x00, 0x00, 0x00, 0x00
        /*0020*/ 	.byte	0x00, 0x00, 0x00, 0x00


//--------------------- .nv.info._ZN7cutlass13device_kernelINS_4gemm6kernel13GemmUniversalIN4cute5tupleIJiiiiEEENS1_10collective13CollectiveMmaINS1_37MainloopSm90TmaGmmaWarpSpecializedFP8ILi12ENS5_IJNS4_1CILi1EEESB_SB_EEENS1_35KernelTmaWarpSpecializedCooperativeEEENS5_IJNSA_ILi384EEENSA_ILi176EEENSA_ILi32EEEEEENS_12float_e4m3_tENS5_IJlSB_lEEESJ_SK_NS4_8TiledMMAINS4_8MMA_AtomIJNS4_4SM904GMMA30MMA_64x16x32_F32E4M3E4M3_SS_TNILNSO_7ScaleInE1ELSQ_1EEEEEENS4_6LayoutINS5_IJNSA_ILi2EEESB_SB_EEENS5_IJSB_NSA_ILi0EEESW_EEEEENS5_IJNS4_10UnderscoreESZ_SZ_EEEEENS4_13SM90_TMA_LOADENS4_14ComposedLayoutINS4_7SwizzleILi1ELi4ELi3EEENS4_18smem_ptr_flag_bitsILi8EEENST_INS5_IJNSA_ILi8EEESH_EEENS5_IJSH_SB_EEEEEEEvNS4_8identityES12_S1C_vS1D_EENS_8epilogue10collective6detail29Sm90TmaWarpSpecializedAdapterINS1G_15DefaultEpilogueISJ_SK_SK_NS1F_6thread17LinearCombinationISJ_Li1EffLNS1K_9ScaleType4KindE0ELNS_15FloatRoundStyleE2ESJ_EENS1_15EpilogueDefaultEEEEEvvEEEEvNT_6ParamsE --------------------------
	.section	.nv.info._ZN7cutlass13device_kernelINS_4gemm6kernel13GemmUniversalIN4cute5tupleIJiiiiEEENS1_10collective13CollectiveMmaINS1_37MainloopSm90TmaGmmaWarpSpecializedFP8ILi12ENS5_IJNS4_1CILi1EEESB_SB_EEENS1_35KernelTmaWarpSpecializedCooperativeEEENS5_IJNSA_ILi384EEENSA_ILi176EEENSA_ILi32EEEEEENS_12float_e4m3_tENS5_IJlSB_lEEESJ_SK_NS4_8TiledMMAINS4_8MMA_AtomIJNS4_4SM904GMMA30MMA_64x16x32_F32E4M3E4M3_SS_TNILNSO_7ScaleInE1ELSQ_1EEEEEENS4_6LayoutINS5_IJNSA_ILi2EEESB_SB_EEENS5_IJSB_NSA_ILi0EEESW_EEEEENS5_IJNS4_10UnderscoreESZ_SZ_EEEEENS4_13SM90_TMA_LOADENS4_14ComposedLayoutINS4_7SwizzleILi1ELi4ELi3EEENS4_18smem_ptr_flag_bitsILi8EEENST_INS5_IJNSA_ILi8EEESH_EEENS5_IJSH_SB_EEEEEEEvNS4_8identityES12_S1C_vS1D_EENS_8epilogue10collective6detail29Sm90TmaWarpSpecializedAdapterINS1G_15DefaultEpilogueISJ_SK_SK_NS1F_6thread17LinearCombinationISJ_Li1EffLNS1K_9ScaleType4KindE0ELNS_15FloatRoundStyleE2ESJ_EENS1_15EpilogueDefaultEEEEEvvEEEEvNT_6ParamsE,"",@"SHT_CUDA_INFO"
	.sectionflags	@""
	.align	4


	//----- nvinfo : EIATTR_CUDA_API_VERSION
	.align		4
        /*0000*/ 	.byte	0x04, 0x37
        /*0002*/ 	.short	(.L_18 - .L_17)
.L_17:
        /*0004*/ 	.word	0x00000082


	//----- nvinfo : EIATTR_KPARAM_INFO
	.align		4
.L_18:
        /*0008*/ 	.byte	0x04, 0x17
        /*000a*/ 	.short	(.L_20 - .L_19)
.L_19:
        /*000c*/ 	.word	0x00000000
        /*0010*/ 	.short	0x0000
        /*0012*/ 	.short	0x0070
        /*0014*/ 	.byte	0x00, 0xf0, 0x01, 0x10


	//----- nvinfo : EIATTR_SPARSE_MMA_MASK
	.align		4
.L_20:
        /*0018*/ 	.byte	0x03, 0x50
        /*001a*/ 	.short	0x0000


	//----- nvinfo : EIATTR_MAXREG_COUNT
	.align		4
        /*001c*/ 	.byte	0x03, 0x1b
        /*001e*/ 	.short	0x00a8


	//----- nvinfo : EIATTR_NUM_BARRIERS
	.align		4
        /*0020*/ 	.byte	0x02, 0x4c
        /*0022*/ 	.byte	0x01
	.zero		1


	//----- nvinfo : EIATTR_ANNOTATIONS
	.align		4
        /*0024*/ 	.byte	0x04, 0x55
        /*0026*/ 	.short	(.L_22 - .L_21)


	//   ....[0]....
.L_21:
        /*0028*/ 	.word	0x00000001
        /*002c*/ 	.byte	0xe0, 0x06, 0x00, 0x00, 0x01, 0x00, 0x00, 0x00, 0x00, 0x07, 0x00, 0x00, 0x01, 0x00, 0x00, 0x00
        /* <DEDUP_REMOVED lines=1411> */
        /*586c*/ 	.byte	0x40, 0xee, 0x02, 0x00


	//----- nvinfo : EIATTR_MERCURY_ISA_VERSION
	.align		4
.L_22:
        /*5870*/ 	.byte	0x03, 0x5f
        /*5872*/ 	.short	0x0101


	//----- nvinfo : EIATTR_INT_WARP_WIDE_INSTR_OFFSETS
	.align		4
        /*5874*/ 	.byte	0x04, 0x31
        /*5876*/ 	.short	(.L_24 - .L_23)


	//   ....[0]....
.L_23:
        /*5878*/ 	.word	0x000005a0


	//   ....[1]....
        /*587c*/ 	.word	0x000005b0


	//   ....[2]....
        /*5880*/ 	.word	0x000006f0


	//----- nvinfo : EIATTR_COOP_GROUP_MASK_REGIDS
	.align		4
.L_24:
        /*5884*/ 	.byte	0x04, 0x29
        /*5886*/ 	.short	(.L_26 - .L_25)


	//   ....[0]....
.L_25:
        /*5888*/ 	.word	0xffffffff


	//   ....[1]....
        /*588c*/ 	.word	0xffffffff


	//   ....[2]....
        /*5890*/ 	.word	0xffffffff


	//   ....[3]....
        /*5894*/ 	.word	0xffffffff


	//   ....[4]....
        /*5898*/ 	.word	0xffffffff


	//----- nvinfo : EIATTR_COOP_GROUP_INSTR_OFFSETS
	.align		4
.L_26:
        /*589c*/ 	.byte	0x04, 0x28
        /*589e*/ 	.short	(.L_28 - .L_27)


	//   ....[0]....
.L_27:
        /*58a0*/ 	.word	0x00000070


	//   ....[1]....
        /*58a4*/ 	.word	0x00000080


	//   ....[2]....
        /*58a8*/ 	.word	0x000001a0


	//   ....[3]....
        /*58ac*/ 	.word	0x000004e0


	//   ....[4]....
        /*58b0*/ 	.word	0x00002280


	//----- nvinfo : EIATTR_REG_RECONFIG
	.align		4
.L_28:
        /*58b4*/ 	.byte	0x01, 0x54
	.zero		2


	//----- nvinfo : EIATTR_MBARRIER_INSTR_OFFSETS
	.align		4
        /*58b8*/ 	.byte	0x04, 0x39
        /*58ba*/ 	.short	(.L_30 - .L_29)


	//   ....[0]....
.L_29:
        /*58bc*/ 	.word	0x00000340
        /*58c0*/ 	.word	0x000000ff
        /*58c4*/ 	.word	0x00000000
        /*58c8*/ 	.short	0x0100
        /*58ca*/ 	.byte	0x09
	.zero		1


	//   ....[1]....
        /*58cc*/ 	.word	0x00000350
        /*58d0*/ 	.word	0x000000ff
        /*58d4*/ 	.word	0x00000060
        /*58d8*/ 	.short	0x0100
        /*58da*/ 	.byte	0x09
	.zero		1


	//   ....[2]....
        /*58dc*/ 	.word	0x00000360
        /*58e0*/ 	.word	0x000000ff
        /*58e4*/ 	.word	0x00000008
        /*58e8*/ 	.short	0x0100
        /*58ea*/ 	.byte	0x09
	.zero		1


	//   ....[3]....
        /*58ec*/ 	.word	0x00000370
        /*58f0*/ 	.word	0x000000ff
        /*58f4*/ 	.word	0x00000068
        /*58f8*/ 	.short	0x0100
        /*58fa*/ 	.byte	0x09
	.zero		1


	//   ....[4]....
        /*58fc*/ 	.word	0x00000380
        /*5900*/ 	.word	0x000000ff
        /*5904*/ 	.word	0x00000010
        /*5908*/ 	.short	0x0100
        /*590a*/ 	.byte	0x09
	.zero		1


	//   ....[5]....
        /*590c*/ 	.word	0x00000390
        /*5910*/ 	.word	0x000000ff
        /*5914*/ 	.word	0x00000070
        /*5918*/ 	.short	0x0100
        /*591a*/ 	.byte	0x09
	.zero		1


	//   ....[6]....
        /*591c*/ 	.word	0x000003a0
        /*5920*/ 	.word	0x000000ff
        /*5924*/ 	.word	0x00000018
        /*5928*/ 	.short	0x0100
        /*592a*/ 	.byte	0x09
	.zero		1


	//   ....[7]....
        /*592c*/ 	.word	0x000003b0
        /*5930*/ 	.word	0x000000ff
        /*5934*/ 	.word	0x00000078
        /*5938*/ 	.short	0x0100
        /*593a*/ 	.byte	0x09
	.zero		1


	//   ....[8]....
        /*593c*/ 	.word	0x000003c0
        /*5940*/ 	.word	0x000000ff
        /*5944*/ 	.word	0x00000020
        /*5948*/ 	.short	0x0100
        /*594a*/ 	.byte	0x09
	.zero		1


	//   ....[9]....
        /*594c*/ 	.word	0x000003d0
        /*5950*/ 	.word	0x000000ff
        /*5954*/ 	.word	0x00000080
        /*5958*/ 	.short	0x0100
        /*595a*/ 	.byte	0x09
	.zero		1


	//   ....[10]....
        /*595c*/ 	.word	0x000003e0
        /*5960*/ 	.word	0x000000ff
        /*5964*/ 	.word	0x00000028
        /*5968*/ 	.short	0x0100
        /*596a*/ 	.byte	0x09
	.zero		1


	//   ....[11]....
        /*596c*/ 	.word	0x000003f0
        /*5970*/ 	.word	0x000000ff
        /*5974*/ 	.word	0x00000088
        /*5978*/ 	.short	0x0100
        /*597a*/ 	.byte	0x09
	.zero		1


	//   ....[12]....
        /*597c*/ 	.word	0x00000400
        /*5980*/ 	.word	0x000000ff
        /*5984*/ 	.word	0x00000030
        /*5988*/ 	.short	0x0100
        /*598a*/ 	.byte	0x09
	.zero		1


	//   ....[13]....
        /*598c*/ 	.word	0x00000410
        /*5990*/ 	.word	0x000000ff
        /*5994*/ 	.word	0x00000090
        /*5998*/ 	.short	0x0100
        /*599a*/ 	.byte	0x09
	.zero		1


	//   ....[14]....
        /*599c*/ 	.word	0x00000420
        /*59a0*/ 	.word	0x000000ff
        /*59a4*/ 	.word	0x00000038
        /*59a8*/ 	.short	0x0100
        /*59aa*/ 	.byte	0x09
	.zero		1


	//   ....[15]....
        /*59ac*/ 	.word	0x00000430
        /*59b0*/ 	.word	0x000000ff
        /*59b4*/ 	.word	0x00000098
        /*59b8*/ 	.short	0x0100
        /*59ba*/ 	.byte	0x09
	.zero		1


	//   ....[16]....
        /*59bc*/ 	.word	0x00000440
        /*59c0*/ 	.word	0x000000ff
        /*59c4*/ 	.word	0x00000040
        /*59c8*/ 	.short	0x0100
        /*59ca*/ 	.byte	0x09
	.zero		1


	//   ....[17]....
        /*59cc*/ 	.word	0x00000450
        /*59d0*/ 	.word	0x000000ff
        /*59d4*/ 	.word	0x000000a0
        /*59d8*/ 	.short	0x0100
        /*59da*/ 	.byte	0x09
	.zero		1


	//   ....[18]....
        /*59dc*/ 	.word	0x00000460
        /*59e0*/ 	.word	0x000000ff
        /*59e4*/ 	.word	0x00000048
        /*59e8*/ 	.short	0x0100
        /*59ea*/ 	.byte	0x09
	.zero		1


	//   ....[19]....
        /*59ec*/ 	.word	0x00000470
        /*59f0*/ 	.word	0x000000ff
        /*59f4*/ 	.word	0x000000a8
        /*59f8*/ 	.short	0x0100
        /*59fa*/ 	.byte	0x09
	.zero		1


	//   ....[20]....
        /*59fc*/ 	.word	0x00000480
        /*5a00*/ 	.word	0x000000ff
        /*5a04*/ 	.word	0x00000050
        /*5a08*/ 	.short	0x0100
        /*5a0a*/ 	.byte	0x09
	.zero		1


	//   ....[21]....
        /*5a0c*/ 	.word	0x00000490
        /*5a10*/ 	.word	0x000000ff
        /*5a14*/ 	.word	0x000000b0
        /*5a18*/ 	.short	0x0100
        /*5a1a*/ 	.byte	0x09
	.zero		1


	//   ....[22]....
        /*5a1c*/ 	.word	0x000004a0
        /*5a20*/ 	.word	0x000000ff
        /*5a24*/ 	.word	0x00000058
        /*5a28*/ 	.short	0x0100
        /*5a2a*/ 	.byte	0x09
	.zero		1


	//   ....[23]....
        /*5a2c*/ 	.word	0x000004b0
        /*5a30*/ 	.word	0x000000ff
        /*5a34*/ 	.word	0x000000b8
        /*5a38*/ 	.short	0x0100
        /*5a3a*/ 	.byte	0x09
	.zero		1


	//   ....[24]....
        /*5a3c*/ 	.word	0x00000720
        /*5a40*/ 	.word	0x000000ff
        /*5a44*/ 	.word	0x000000d0
        /*5a48*/ 	.short	0x0100
        /*5a4a*/ 	.byte	0x06
	.zero		1


	//   ....[25]....
        /*5a4c*/ 	.word	0x00000730
        /*5a50*/ 	.word	0x000000ff
        /*5a54*/ 	.word	0x000000d8
        /*5a58*/ 	.short	0x0100
        /*5a5a*/ 	.byte	0x06
	.zero		1


	//   ....[26]....
        /*5a5c*/ 	.word	0x00002e20
        /*5a60*/ 	.word	0x000000ff
        /*5a64*/ 	.word	0x00000000
        /*5a68*/ 	.short	0x010a
        /*5a6a*/ 	.byte	0x08
	.zero		1


	//   ....[27]....
        /*5a6c*/ 	.word	0x00002e80
        /*5a70*/ 	.word	0x000000ff
        /*5a74*/ 	.word	0x00000000
        /*5a78*/ 	.short	0x010a
        /*5a7a*/ 	.byte	0x08
	.zero		1


	//   ....[28]....
        /*5a7c*/ 	.word	0x000075c0
        /*5a80*/ 	.word	0x000000ff
        /*5a84*/ 	.word	0x00000000
        /*5a88*/ 	.short	0x010a
        /*5a8a*/ 	.byte	0x09
	.zero		1


	//   ....[29]....
        /*5a8c*/ 	.word	0x00007600
        /*5a90*/ 	.word	0x000000ff
        /*5a94*/ 	.word	0x00000000
        /*5a98*/ 	.short	0x010a
        /*5a9a*/ 	.byte	0x09
	.zero		1


	//   ....[30]....
        /*5a9c*/ 	.word	0x0000c070
        /*5aa0*/ 	.word	0x000000ff
        /*5aa4*/ 	.word	0x00000000
        /*5aa8*/ 	.short	0x0101
        /*5aaa*/ 	.byte	0x08
	.zero		1


	//   ....[31]....
        /*5aac*/ 	.word	0x0000fbe0
        /*5ab0*/ 	.word	0x000000ff
        /*5ab4*/ 	.word	0x00000000
        /*5ab8*/ 	.short	0x0101
        /*5aba*/ 	.byte	0x0a
	.zero		1


	//   ....[32]....
        /*5abc*/ 	.word	0x0002dbd0
        /*5ac0*/ 	.word	0x00000010
        /*5ac4*/ 	.word	0x00000060
        /*5ac8*/ 	.short	0x010a
        /*5aca*/ 	.byte	0x3f
	.zero		1


	//   ....[33]....
        /*5acc*/ 	.word	0x0002df30
        /*5ad0*/ 	.word	0x00000002
        /*5ad4*/ 	.word	0x000000d8
        /*5ad8*/ 	.short	0x0101
        /*5ada*/ 	.byte	0x3f
	.zero		1


	//   ....[34]....
        /*5adc*/ 	.word	0x0002e700
        /*5ae0*/ 	.word	0x00000003
        /*5ae4*/ 	.word	0x00000000
        /*5ae8*/ 	.short	0x010a
        /*5aea*/ 	.byte	0x3f
	.zero		1


	//   ....[35]....
        /*5aec*/ 	.word	0x0002e790
        /*5af0*/ 	.word	0x00000003
        /*5af4*/ 	.word	0x00000000
        /*5af8*/ 	.short	0x010a
        /*5afa*/ 	.byte	0x3f
	.zero		1


	//   ....[36]....
        /*5afc*/ 	.word	0x0002e820
        /*5b00*/ 	.word	0x00000003
        /*5b04*/ 	.word	0x00000000
        /*5b08*/ 	.short	0x010a
        /*5b0a*/ 	.byte	0x3f
	.zero		1


	//   ....[37]....
        /*5b0c*/ 	.word	0x0002e8b0
        /*5b10*/ 	.word	0x00000003
        /*5b14*/ 	.word	0x00000000
        /*5b18*/ 	.short	0x010a
        /*5b1a*/ 	.byte	0x3f
	.zero		1


	//   ....[38]....
        /*5b1c*/ 	.word	0x0002e940
        /*5b20*/ 	.word	0x00000003
        /*5b24*/ 	.word	0x00000000
        /*5b28*/ 	.short	0x010a
        /*5b2a*/ 	.byte	0x3f
	.zero		1


	//   ....[39]....
        /*5b2c*/ 	.word	0x0002e9d0
        /*5b30*/ 	.word	0x00000003
        /*5b34*/ 	.word	0x00000000
        /*5b38*/ 	.short	0x010a
        /*5b3a*/ 	.byte	0x3f
	.zero		1


	//   ....[40]....
        /*5b3c*/ 	.word	0x0002ea60
        /*5b40*/ 	.word	0x00000003
        /*5b44*/ 	.word	0x00000000
        /*5b48*/ 	.short	0x010a
        /*5b4a*/ 	.byte	0x3f
	.zero		1


	//   ....[41]....
        /*5b4c*/ 	.word	0x0002eaf0
        /*5b50*/ 	.word	0x00000003
        /*5b54*/ 	.word	0x00000000
        /*5b58*/ 	.short	0x010a
        /*5b5a*/ 	.byte	0x3f
	.zero		1


	//   ....[42]....
        /*5b5c*/ 	.word	0x0002eb80
        /*5b60*/ 	.word	0x00000003
        /*5b64*/ 	.word	0x00000000
        /*5b68*/ 	.short	0x010a
        /*5b6a*/ 	.byte	0x3f
	.zero		1


	//   ....[43]....
        /*5b6c*/ 	.word	0x0002ec10
        /*5b70*/ 	.word	0x00000003
        /*5b74*/ 	.word	0x00000000
        /*5b78*/ 	.short	0x010a
        /*5b7a*/ 	.byte	0x3f
	.zero		1


	//   ....[44]....
        /*5b7c*/ 	.word	0x0002eca0
        /*5b80*/ 	.word	0x00000003
        /*5b84*/ 	.word	0x00000000
        /*5b88*/ 	.short	0x010a
        /*5b8a*/ 	.byte	0x3f
	.zero		1


	//   ....[45]....
        /*5b8c*/ 	.word	0x0002ed30
        /*5b90*/ 	.word	0x00000003
        /*5b94*/ 	.word	0x00000000
        /*5b98*/ 	.short	0x010a
        /*5b9a*/ 	.byte	0x3f
	.zero		1


	//   ....[46]....
        /*5b9c*/ 	.word	0x0002eda0
        /*5ba0*/ 	.word	0x0000000b
        /*5ba4*/ 	.word	0x00000000
        /*5ba8*/ 	.short	0x010a
        /*5baa*/ 	.byte	0x3f
	.zero		1


	//   ....[47]....
        /*5bac*/ 	.word	0x0002ee10
        /*5bb0*/ 	.word	0x00000000
        /*5bb4*/ 	.word	0x00000000
        /*5bb8*/ 	.short	0x010a
        /*5bba*/ 	.byte	0x3f
	.zero		1


	//   ....[48]....
        /*5bbc*/ 	.word	0x0002eef0
        /*5bc0*/ 	.word	0x00000010
        /*5bc4*/ 	.word	0x00000060
        /*5bc8*/ 	.short	0x010a
        /*5bca*/ 	.byte	0x3f
	.zero		1


	//   ....[49]....
        /*5bcc*/ 	.word	0x0002efd0
        /*5bd0*/ 	.word	0x00000003
        /*5bd4*/ 	.word	0x00000000
        /*5bd8*/ 	.short	0x010a
        /*5bda*/ 	.byte	0x3f
	.zero		1


	//   ....[50]....
        /*5bdc*/ 	.word	0x0002f020
        /*5be0*/ 	.word	0x00000003
        /*5be4*/ 	.word	0x00000000
        /*5be8*/ 	.short	0x010a
        /*5bea*/ 	.byte	0x3f
	.zero		1


	//   ....[51]....
        /*5bec*/ 	.word	0x0002f070
        /*5bf0*/ 	.word	0x00000003
        /*5bf4*/ 	.word	0x00000000
        /*5bf8*/ 	.short	0x010a
        /*5bfa*/ 	.byte	0x3f
	.zero		1


	//   ....[52]....
        /*5bfc*/ 	.word	0x0002f0c0
        /*5c00*/ 	.word	0x00000003
        /*5c04*/ 	.word	0x00000000
        /*5c08*/ 	.short	0x010a
        /*5c0a*/ 	.byte	0x3f
	.zero		1


	//   ....[53]....
        /*5c0c*/ 	.word	0x0002f110
        /*5c10*/ 	.word	0x00000003
        /*5c14*/ 	.word	0x00000000
        /*5c18*/ 	.short	0x010a
        /*5c1a*/ 	.byte	0x3f
	.zero		1


	//   ....[54]....
        /*5c1c*/ 	.word	0x0002f160
        /*5c20*/ 	.word	0x00000003
        /*5c24*/ 	.word	0x00000000
        /*5c28*/ 	.short	0x010a
        /*5c2a*/ 	.byte	0x3f
	.zero		1


	//   ....[55]....
        /*5c2c*/ 	.word	0x0002f1b0
        /*5c30*/ 	.word	0x00000003
        /*5c34*/ 	.word	0x00000000
        /*5c38*/ 	.short	0x010a
        /*5c3a*/ 	.byte	0x3f
	.zero		1


	//   ....[56]....
        /*5c3c*/ 	.word	0x0002f200
        /*5c40*/ 	.word	0x00000003
        /*5c44*/ 	.word	0x00000000
        /*5c48*/ 	.short	0x010a
        /*5c4a*/ 	.byte	0x3f
	.zero		1


	//   ....[57]....
        /*5c4c*/ 	.word	0x0002f250
        /*5c50*/ 	.word	0x00000003
        /*5c54*/ 	.word	0x00000000
        /*5c58*/ 	.short	0x010a
        /*5c5a*/ 	.byte	0x3f
	.zero		1


	//   ....[58]....
        /*5c5c*/ 	.word	0x0002f2a0
        /*5c60*/ 	.word	0x00000003
        /*5c64*/ 	.word	0x00000000
        /*5c68*/ 	.short	0x010a
        /*5c6a*/ 	.byte	0x3f
	.zero		1


	//   ....[59]....
        /*5c6c*/ 	.word	0x0002f2f0
        /*5c70*/ 	.word	0x00000003
        /*5c74*/ 	.word	0x00000000
        /*5c78*/ 	.short	0x010a
        /*5c7a*/ 	.byte	0x3f
	.zero		1


	//----- nvinfo : EIATTR_NUM_MBARRIERS
	.align		4
.L_30:
        /*5c7c*/ 	.byte	0x03, 0x38
        /*5c7e*/ 	.short	0x001a


	//----- nvinfo : EIATTR_EXIT_INSTR_OFFSETS
	.align		4
        /*5c80*/ 	.byte	0x04, 0x1c
        /*5c82*/ 	.short	(.L_32 - .L_31)


	//   ....[0]....
.L_31:
        /*5c84*/ 	.word	0x00000790


	//   ....[1]....
        /*5c88*/ 	.word	0x000010f0


	//   ....[2]....
        /*5c8c*/ 	.word	0x0002d1f0


	//   ....[3]....
        /*5c90*/ 	.word	0x0002d860


	//   ....[4]....
        /*5c94*/ 	.word	0x0002ed80


	//----- nvinfo : EIATTR_MAX_THREADS
	.align		4
.L_32:
        /*5c98*/ 	.byte	0x04, 0x05
        /*5c9a*/ 	.short	(.L_34 - .L_33)
.L_33:
        /*5c9c*/ 	.word	0x00000180
        /*5ca0*/ 	.word	0x00000001
        /*5ca4*/ 	.word	0x00000001


	//----- nvinfo : EIATTR_CRS_STACK_SIZE
	.align		4
.L_34:
        /*5ca8*/ 	.byte	0x04, 0x1e
        /*5caa*/ 	.short	(.L_36 - .L_35)
.L_35:
        /*5cac*/ 	.word	0x00000000


	//----- nvinfo : EIATTR_CBANK_PARAM_SIZE
	.align		4
.L_36:
        /*5cb0*/ 	.byte	0x03, 0x19
        /*5cb2*/ 	.short	0x0470


	//----- nvinfo : EIATTR_PARAM_CBANK
	.align		4
        /*5cb4*/ 	.byte	0x04, 0x0a
        /*5cb6*/ 	.short	(.L_38 - .L_37)
	.align		4
.L_37:
        /*5cb8*/ 	.word	index@(.nv.constant0._ZN7cutlass13device_kernelINS_4gemm6kernel13GemmUniversalIN4cute5tupleIJiiiiEEENS1_10collective13CollectiveMmaINS1_37MainloopSm90TmaGmmaWarpSpecializedFP8ILi12ENS5_IJNS4_1CILi1EEESB_SB_EEENS1_35KernelTmaWarpSpecializedCooperativeEEENS5_IJNSA_ILi384EEENSA_ILi176EEENSA_ILi32EEEEEENS_12float_e4m3_tENS5_IJlSB_lEEESJ_SK_NS4_8TiledMMAINS4_8MMA_AtomIJNS4_4SM904GMMA30MMA_64x16x32_F32E4M3E4M3_SS_TNILNSO_7ScaleInE1ELSQ_1EEEEEENS4_6LayoutINS5_IJNSA_ILi2EEESB_SB_EEENS5_IJSB_NSA_ILi0EEESW_EEEEENS5_IJNS4_10UnderscoreESZ_SZ_EEEEENS4_13SM90_TMA_LOADENS4_14ComposedLayoutINS4_7SwizzleILi1ELi4ELi3EEENS4_18smem_ptr_flag_bitsILi8EEENST_INS5_IJNSA_ILi8EEESH_EEENS5_IJSH_SB_EEEEEEEvNS4_8identityES12_S1C_vS1D_EENS_8epilogue10collective6detail29Sm90TmaWarpSpecializedAdapterINS1G_15DefaultEpilogueISJ_SK_SK_NS1F_6thread17LinearCombinationISJ_Li1EffLNS1K_9ScaleType4KindE0ELNS_15FloatRoundStyleE2ESJ_EENS1_15EpilogueDefaultEEEEEvvEEEEvNT_6ParamsE)
        /*5cbc*/ 	.short	0x0210
        /*5cbe*/ 	.short	0x0470


	//----- nvinfo : EIATTR_SW_WAR
	.align		4
.L_38:
        /*5cc0*/ 	.byte	0x04, 0x36
        /*5cc2*/ 	.short	(.L_40 - .L_39)
.L_39:
        /*5cc4*/ 	.word	0x00000008
.L_40:


//--------------------- .nv.callgraph             --------------------------
	.section	.nv.callgraph,"",@"SHT_CUDA_CALLGRAPH"
	.align	4
	.sectionentsize	8
	.align		4
        /*0000*/ 	.word	0x00000000
	.align		4
        /*0004*/ 	.word	0xffffffff
	.align		4
        /*0008*/ 	.word	0x00000000
	.align		4
        /*000c*/ 	.word	0xfffffffe
	.align		4
        /*0010*/ 	.word	0x00000000
	.align		4
        /*0014*/ 	.word	0xfffffffd
	.align		4
        /*0018*/ 	.word	0x00000000
	.align		4
        /*001c*/ 	.word	0xfffffffc


//--------------------- .nv.constant4             --------------------------
	.section	.nv.constant4,"a",@progbits
	.align	8
	.align		8
.nv.constant4:
        /*0000*/ 	.dword	_ZN39_INTERNAL_801498c0_4_k_cu_3827969a_37504cuda3std3__45__cpo5beginE
	.align		8
        /*0008*/ 	.dword	_ZN39_INTERNAL_801498c0_4_k_cu_3827969a_37504cuda3std3__45__cpo3endE
	.align		8
        /*0010*/ 	.dword	_ZN39_INTERNAL_801498c0_4_k_cu_3827969a_37504cuda3std3__45__cpo6cbeginE
	.align		8
        /*0018*/ 	.dword	_ZN39_INTERNAL_801498c0_4_k_cu_3827969a_37504cuda3std3__45__cpo4cendE
	.align		8
        /*0020*/ 	.dword	_ZN39_INTERNAL_801498c0_4_k_cu_3827969a_37504cuda3std3__441_GLOBAL__N__801498c0_4_k_cu_3827969a_37506ignoreE
	.align		8
        /*0028*/ 	.dword	_ZN39_INTERNAL_801498c0_4_k_cu_3827969a_37504cuda3std3__419piecewise_constructE
	.align		8
        /*0030*/ 	.dword	_ZN39_INTERNAL_801498c0_4_k_cu_3827969a_37504cuda3std3__48in_placeE
	.align		8
        /*0038*/ 	.dword	_ZN39_INTERNAL_801498c0_4_k_cu_3827969a_37504cuda3std6ranges3__45__cpo4swapE
	.align		8
        /*0040*/ 	.dword	_ZN39_INTERNAL_801498c0_4_k_cu_3827969a_37504cuda3std6ranges3__45__cpo9iter_moveE
	.align		8
        /*0048*/ 	.dword	_ZN39_INTERNAL_801498c0_4_k_cu_3827969a_37504cute7productE
	.align		8
        /*0050*/ 	.dword	_ZN39_INTERNAL_801498c0_4_k_cu_3827969a_37504cute1_E


//--------------------- .text._ZN7cutlass13device_kernelINS_4gemm6kernel13GemmUniversalIN4cute5tupleIJiiiiEEENS1_10collective13CollectiveMmaINS1_37MainloopSm90TmaGmmaWarpSpecializedFP8ILi12ENS5_IJNS4_1CILi1EEESB_SB_EEENS1_35KernelTmaWarpSpecializedCooperativeEEENS5_IJNSA_ILi384EEENSA_ILi176EEENSA_ILi32EEEEEENS_12float_e4m3_tENS5_IJlSB_lEEESJ_SK_NS4_8TiledMMAINS4_8MMA_AtomIJNS4_4SM904GMMA30MMA_64x16x32_F32E4M3E4M3_SS_TNILNSO_7ScaleInE1ELSQ_1EEEEEENS4_6LayoutINS5_IJNSA_ILi2EEESB_SB_EEENS5_IJSB_NSA_ILi0EEESW_EEEEENS5_IJNS4_10UnderscoreESZ_SZ_EEEEENS4_13SM90_TMA_LOADENS4_14ComposedLayoutINS4_7SwizzleILi1ELi4ELi3EEENS4_18smem_ptr_flag_bitsILi8EEENST_INS5_IJNSA_ILi8EEESH_EEENS5_IJSH_SB_EEEEEEEvNS4_8identityES12_S1C_vS1D_EENS_8epilogue10collective6detail29Sm90TmaWarpSpecializedAdapterINS1G_15DefaultEpilogueISJ_SK_SK_NS1F_6thread17LinearCombinationISJ_Li1EffLNS1K_9ScaleType4KindE0ELNS_15FloatRoundStyleE2ESJ_EENS1_15EpilogueDefaultEEEEEvvEEEEvNT_6ParamsE --------------------------
	.section	.text._ZN7cutlass13device_kernelINS_4gemm6kernel13GemmUniversalIN4cute5tupleIJiiiiEEENS1_10collective13CollectiveMmaINS1_37MainloopSm90TmaGmmaWarpSpecializedFP8ILi12ENS5_IJNS4_1CILi1EEESB_SB_EEENS1_35KernelTmaWarpSpecializedCooperativeEEENS5_IJNSA_ILi384EEENSA_ILi176EEENSA_ILi32EEEEEENS_12float_e4m3_tENS5_IJlSB_lEEESJ_SK_NS4_8TiledMMAINS4_8MMA_AtomIJNS4_4SM904GMMA30MMA_64x16x32_F32E4M3E4M3_SS_TNILNSO_7ScaleInE1ELSQ_1EEEEEENS4_6LayoutINS5_IJNSA_ILi2EEESB_SB_EEENS5_IJSB_NSA_ILi0EEESW_EEEEENS5_IJNS4_10UnderscoreESZ_SZ_EEEEENS4_13SM90_TMA_LOADENS4_14ComposedLayoutINS4_7SwizzleILi1ELi4ELi3EEENS4_18smem_ptr_flag_bitsILi8EEENST_INS5_IJNSA_ILi8EEESH_EEENS5_IJSH_SB_EEEEEEEvNS4_8identityES12_S1C_vS1D_EENS_8epilogue10collective6detail29Sm90TmaWarpSpecializedAdapterINS1G_15DefaultEpilogueISJ_SK_SK_NS1F_6thread17LinearCombinationISJ_Li1EffLNS1K_9ScaleType4KindE0ELNS_15FloatRoundStyleE2ESJ_EENS1_15EpilogueDefaultEEEEEvvEEEEvNT_6ParamsE,"ax",@progbits
	.align	128
.text._ZN7cutlass13device_kernelINS_4gemm6kernel13GemmUniversalIN4cute5tupleIJiiiiEEENS1_10collective13CollectiveMmaINS1_37MainloopSm90TmaGmmaWarpSpecializedFP8ILi12ENS5_IJNS4_1CILi1EEESB_SB_EEENS1_35KernelTmaWarpSpecializedCooperativeEEENS5_IJNSA_ILi384EEENSA_ILi176EEENSA_ILi32EEEEEENS_12float_e4m3_tENS5_IJlSB_lEEESJ_SK_NS4_8TiledMMAINS4_8MMA_AtomIJNS4_4SM904GMMA30MMA_64x16x32_F32E4M3E4M3_SS_TNILNSO_7ScaleInE1ELSQ_1EEEEEENS4_6LayoutINS5_IJNSA_ILi2EEESB_SB_EEENS5_IJSB_NSA_ILi0EEESW_EEEEENS5_IJNS4_10UnderscoreESZ_SZ_EEEEENS4_13SM90_TMA_LOADENS4_14ComposedLayoutINS4_7SwizzleILi1ELi4ELi3EEENS4_18smem_ptr_flag_bitsILi8EEENST_INS5_IJNSA_ILi8EEESH_EEENS5_IJSH_SB_EEEEEEEvNS4_8identityES12_S1C_vS1D_EENS_8epilogue10collective6detail29Sm90TmaWarpSpecializedAdapterINS1G_15DefaultEpilogueISJ_SK_SK_NS1F_6thread17LinearCombinationISJ_Li1EffLNS1K_9ScaleType4KindE0ELNS_15FloatRoundStyleE2ESJ_EENS1_15EpilogueDefaultEEEEEvvEEEEvNT_6ParamsE:
        .type           _ZN7cutlass13device_kernelINS_4gemm6kernel13GemmUniversalIN4cute5tupleIJiiiiEEENS1_10collective13CollectiveMmaINS1_37MainloopSm90TmaGmmaWarpSpecializedFP8ILi12ENS5_IJNS4_1CILi1EEESB_SB_EEENS1_35KernelTmaWarpSpecializedCooperativeEEENS5_IJNSA_ILi384EEENSA_ILi176EEENSA_ILi32EEEEEENS_12float_e4m3_tENS5_IJlSB_lEEESJ_SK_NS4_8TiledMMAINS4_8MMA_AtomIJNS4_4SM904GMMA30MMA_64x16x32_F32E4M3E4M3_SS_TNILNSO_7ScaleInE1ELSQ_1EEEEEENS4_6LayoutINS5_IJNSA_ILi2EEESB_SB_EEENS5_IJSB_NSA_ILi0EEESW_EEEEENS5_IJNS4_10UnderscoreESZ_SZ_EEEEENS4_13SM90_TMA_LOADENS4_14ComposedLayoutINS4_7SwizzleILi1ELi4ELi3EEENS4_18smem_ptr_flag_bitsILi8EEENST_INS5_IJNSA_ILi8EEESH_EEENS5_IJSH_SB_EEEEEEEvNS4_8identityES12_S1C_vS1D_EENS_8epilogue10collective6detail29Sm90TmaWarpSpecializedAdapterINS1G_15DefaultEpilogueISJ_SK_SK_NS1F_6thread17LinearCombinationISJ_Li1EffLNS1K_9ScaleType4KindE0ELNS_15FloatRoundStyleE2ESJ_EENS1_15EpilogueDefaultEEEEEvvEEEEvNT_6ParamsE,@function
        .size           _ZN7cutlass13device_kernelINS_4gemm6kernel13GemmUniversalIN4cute5tupleIJiiiiEEENS1_10collective13CollectiveMmaINS1_37MainloopSm90TmaGmmaWarpSpecializedFP8ILi12ENS5_IJNS4_1CILi1EEESB_SB_EEENS1_35KernelTmaWarpSpecializedCooperativeEEENS5_IJNSA_ILi384EEENSA_ILi176EEENSA_ILi32EEEEEENS_12float_e4m3_tENS5_IJlSB_lEEESJ_SK_NS4_8TiledMMAINS4_8MMA_AtomIJNS4_4SM904GMMA30MMA_64x16x32_F32E4M3E4M3_SS_TNILNSO_7ScaleInE1ELSQ_1EEEEEENS4_6LayoutINS5_IJNSA_ILi2EEESB_SB_EEENS5_IJSB_NSA_ILi0EEESW_EEEEENS5_IJNS4_10UnderscoreESZ_SZ_EEEEENS4_13SM90_TMA_LOADENS4_14ComposedLayoutINS4_7SwizzleILi1ELi4ELi3EEENS4_18smem_ptr_flag_bitsILi8EEENST_INS5_IJNSA_ILi8EEESH_EEENS5_IJSH_SB_EEEEEEEvNS4_8identityES12_S1C_vS1D_EENS_8epilogue10collective6detail29Sm90TmaWarpSpecializedAdapterINS1G_15DefaultEpilogueISJ_SK_SK_NS1F_6thread17LinearCombinationISJ_Li1EffLNS1K_9ScaleType4KindE0ELNS_15FloatRoundStyleE2ESJ_EENS1_15EpilogueDefaultEEEEEvvEEEEvNT_6ParamsE,(.L_x_92 - _ZN7cutlass13device_kernelINS_4gemm6kernel13GemmUniversalIN4cute5tupleIJiiiiEEENS1_10collective13CollectiveMmaINS1_37MainloopSm90TmaGmmaWarpSpecializedFP8ILi12ENS5_IJNS4_1CILi1EEESB_SB_EEENS1_35KernelTmaWarpSpecializedCooperativeEEENS5_IJNSA_ILi384EEENSA_ILi176EEENSA_ILi32EEEEEENS_12float_e4m3_tENS5_IJlSB_lEEESJ_SK_NS4_8TiledMMAINS4_8MMA_AtomIJNS4_4SM904GMMA30MMA_64x16x32_F32E4M3E4M3_SS_TNILNSO_7ScaleInE1ELSQ_1EEEEEENS4_6LayoutINS5_IJNSA_ILi2EEESB_SB_EEENS5_IJSB_NSA_ILi0EEESW_EEEEENS5_IJNS4_10UnderscoreESZ_SZ_EEEEENS4_13SM90_TMA_LOADENS4_14ComposedLayoutINS4_7SwizzleILi1ELi4ELi3EEENS4_18smem_ptr_flag_bitsILi8EEENST_INS5_IJNSA_ILi8EEESH_EEENS5_IJSH_SB_EEEEEEEvNS4_8identityES12_S1C_vS1D_EENS_8epilogue10collective6detail29Sm90TmaWarpSpecializedAdapterINS1G_15DefaultEpilogueISJ_SK_SK_NS1F_6thread17LinearCombinationISJ_Li1EffLNS1K_9ScaleType4KindE0ELNS_15FloatRoundStyleE2ESJ_EENS1_15EpilogueDefaultEEEEEvvEEEEvNT_6ParamsE)
        .other          _ZN7cutlass13device_kernelINS_4gemm6kernel13GemmUniversalIN4cute5tupleIJiiiiEEENS1_10collective13CollectiveMmaINS1_37MainloopSm90TmaGmmaWarpSpecializedFP8ILi12ENS5_IJNS4_1CILi1EEESB_SB_EEENS1_35KernelTmaWarpSpecializedCooperativeEEENS5_IJNSA_ILi384EEENSA_ILi176EEENSA_ILi32EEEEEENS_12float_e4m3_tENS5_IJlSB_lEEESJ_SK_NS4_8TiledMMAINS4_8MMA_AtomIJNS4_4SM904GMMA30MMA_64x16x32_F32E4M3E4M3_SS_TNILNSO_7ScaleInE1ELSQ_1EEEEEENS4_6LayoutINS5_IJNSA_ILi2EEESB_SB_EEENS5_IJSB_NSA_ILi0EEESW_EEEEENS5_IJNS4_10UnderscoreESZ_SZ_EEEEENS4_13SM90_TMA_LOADENS4_14ComposedLayoutINS4_7SwizzleILi1ELi4ELi3EEENS4_18smem_ptr_flag_bitsILi8EEENST_INS5_IJNSA_ILi8EEESH_EEENS5_IJSH_SB_EEEEEEEvNS4_8identityES12_S1C_vS1D_EENS_8epilogue10collective6detail29Sm90TmaWarpSpecializedAdapterINS1G_15DefaultEpilogueISJ_SK_SK_NS1F_6thread17LinearCombinationISJ_Li1EffLNS1K_9ScaleType4KindE0ELNS_15FloatRoundStyleE2ESJ_EENS1_15EpilogueDefaultEEEEEvvEEEEvNT_6ParamsE,@"STO_CUDA_ENTRY STV_DEFAULT"
_ZN7cutlass13device_kernelINS_4gemm6kernel13GemmUniversalIN4cute5tupleIJiiiiEEENS1_10collective13CollectiveMmaINS1_37MainloopSm90TmaGmmaWarpSpecializedFP8ILi12ENS5_IJNS4_1CILi1EEESB_SB_EEENS1_35KernelTmaWarpSpecializedCooperativeEEENS5_IJNSA_ILi384EEENSA_ILi176EEENSA_ILi32EEEEEENS_12float_e4m3_tENS5_IJlSB_lEEESJ_SK_NS4_8TiledMMAINS4_8MMA_AtomIJNS4_4SM904GMMA30MMA_64x16x32_F32E4M3E4M3_SS_TNILNSO_7ScaleInE1ELSQ_1EEEEEENS4_6LayoutINS5_IJNSA_ILi2EEESB_SB_EEENS5_IJSB_NSA_ILi0EEESW_EEEEENS5_IJNS4_10UnderscoreESZ_SZ_EEEEENS4_13SM90_TMA_LOADENS4_14ComposedLayoutINS4_7SwizzleILi1ELi4ELi3EEENS4_18smem_ptr_flag_bitsILi8EEENST_INS5_IJNSA_ILi8EEESH_EEENS5_IJSH_SB_EEEEEEEvNS4_8identityES12_S1C_vS1D_EENS_8epilogue10collective6detail29Sm90TmaWarpSpecializedAdapterINS1G_15DefaultEpilogueISJ_SK_SK_NS1F_6thread17LinearCombinationISJ_Li1EffLNS1K_9ScaleType4KindE0ELNS_15FloatRoundStyleE2ESJ_EENS1_15EpilogueDefaultEEEEEvvEEEEvNT_6ParamsE:
[----:B------:R-:W0:Y:S02]  /*0000*/  LDC R1, c[0x0][0x28] ;  /* 0x00000a00ff017b82 */ /* 0x000e240000000800 */
[----:B0-----:R-:W-:Y:S01]  /*0010*/  VIADD R1, R1, 0xfffffa60 ;  /* 0xfffffa6001017836 */ /* 0x001fe20000000000 */
[----:B------:R-:W0:Y:S01]  /*0020*/  S2R R2, SR_TID.X ;  /* 0x0000000000027919 */ /* 0x000e220000002100 */
[----:B------:R-:W-:Y:S01]  /*0030*/  ELECT P0, URZ, PT ;  /* 0x00000000003f782f */ /* 0x000fe20003800000 */
[----:B------:R-:W-:Y:S01]  /*0040*/  BSSY B0, `(.L_x_0) ;  /* 0x0000015000007945 */ /* 0x000fe20003800000 */
[--C-:B0-----:R-:W-:Y:S02]  /*0050*/  SHF.R.U32.HI R0, RZ, 0x5, R2.reuse ;  /* 0x00000005ff007819 */ /* 0x101fe40000011602 */
[----:B------:R-:W-:-:S03]  /*0060*/  SHF.R.U32.HI R2, RZ, 0x7, R2 ;  /* 0x00000007ff027819 */ /* 0x000fc60000011602 */
[----:B------:R-:W0:Y:S04]  /*0070*/  SHFL.IDX PT, R3, R0, RZ, 0x1f ;  /* 0x00001fff00037589 */ /* 0x000e2800000e0000 */
[----:B------:R-:W1:Y:S01]  /*0080*/  SHFL.IDX PT, R2, R2, RZ, 0x1f ;  /* 0x00001fff02027589 */ /* 0x000e6200000e0000 */
[----:B0-----:R-:W-:Y:S02]  /*0090*/  R2UR UR4, R3 ;  /* 0x00000000030472ca */ /* 0x001fe400000e0000 */
[----:B-1----:R-:W-:-:S11]  /*00a0*/  R2UR UR6, R2 ;  /* 0x00000000020672ca */ /* 0x002fd600000e0000 */
[----:B------:R-:W-:Y:S02]  /*00b0*/  USHF.R.S32.HI UR5, URZ, 0x1f, UR4 ;  /* 0x0000001f3f057899 */ /* 0x000fe40008011404 */
[----:B------:R-:W-:Y:S02]  /*00c0*/  ISETP.NE.OR P0, PT, RZ, UR4, !P0 ;  /* 0x00000004ff007c0c */ /* 0x000fe4000c705670 */
[----:B------:R-:W-:-:S04]  /*00d0*/  ULEA.HI UR5, UR5, UR4, URZ, 0x2 ;  /* 0x0000000405057291 */ /* 0x000fc8000f8f103f */
[----:B------:R-:W-:-:S04]  /*00e0*/  ULOP3.LUT UR5, UR5, 0xfffffffc, URZ, 0xc0, !UPT ;  /* 0xfffffffc05057892 */ /* 0x000fc8000f8ec03f */
[----:B------:R-:W-:-:S03]  /*00f0*/  UIADD3 UR8, UR4, -UR5, URZ ;  /* 0x8000000504087290 */ /* 0x000fc6000fffe03f */
[----:B------:R-:W-:Y:S09]  /*0100*/  @P0 BRA `(.L_x_1) ;  /* 0x0000000000200947 */ /* 0x000ff20003800000 */
[----:B------:R-:W-:Y:S02]  /*0110*/  ULDC.64 UR4, c[0x0][0x198] ;  /* 0x0000660000047ab9 */ /* 0x000fe40000000a00 */
[----:B------:R-:W-:Y:S02]  /*0120*/  UIADD3 UR10, UP0, UR4, 0xf0, URZ ;  /* 0x000000f0040a7890 */ /* 0x000fe4000ff1e03f */
[----:B------:R-:W-:Y:S02]  /*0130*/  UIADD3 UR4, UP1, UR4, 0x1f0, URZ ;  /* 0x000001f004047890 */ /* 0x000fe4000ff3e03f */
[----:B------:R-:W-:Y:S02]  /*0140*/  UIADD3.X UR11, URZ, UR5, URZ, UP0, !UPT ;  /* 0x000000053f0b7290 */ /* 0x000fe400087fe43f */
[----:B------:R-:W-:-:S07]  /*0150*/  UIADD3.X UR5, URZ, UR5, URZ, UP1, !UPT ;  /* 0x000000053f057290 */ /* 0x000fce0008ffe43f */
[----:B------:R0:W-:Y:S02]  /*0160*/  UTMACCTL.PF [UR10] ;  /* 0x000000000a0079b9 */ /* 0x0001e40008040000 */
[----:B------:R0:W-:Y:S02]  /*0170*/  UTMACCTL.PF [UR4] ;  /* 0x00000000040079b9 */ /* 0x0001e40008040000 */
[----:B0-----:R-:W-:Y:S01]  /*0180*/  NOP ;  /* 0x0000000000007918 */ /* 0x001fe20000000000 */
.L_x_1:
[----:B------:R-:W-:Y:S05]  /*0190*/  BSYNC B0 ;  /* 0x0000000000007941 */ /* 0x000fea0003800000 */
.L_x_0:
[----:B------:R-:W0:Y:S01]  /*01a0*/  SHFL.IDX PT, R2, R0, RZ, 0x1f ;  /* 0x00001fff00027589 */ /* 0x000e2200000e0000 */
[----:B------:R-:W-:Y:S01]  /*01b0*/  UISETP.NE.AND UP0, UPT, UR8, 0x3, UPT ;  /* 0x000000030800788c */ /* 0x000fe2000bf05270 */
[----:B------:R-:W-:Y:S01]  /*01c0*/  ISETP.NE.AND P1, PT, RZ, UR6, PT ;  /* 0x00000006ff007c0c */ /* 0x000fe2000bf25270 */
[----:B------:R-:W-:Y:S02]  /*01d0*/  UIADD3 UR10, UR6, -0x1, URZ ;  /* 0xffffffff060a7890 */ /* 0x000fe4000fffe03f */
[----:B------:R-:W-:Y:S02]  /*01e0*/  UISETP.EQ.OR UP0, UPT, UR8, URZ, !UP0 ;  /* 0x0000003f0800728c */ /* 0x000fe4000c702670 */
[----:B------:R-:W-:Y:S02]  /*01f0*/  UISETP.GE.U32.AND UP1, UPT, UR10, 0x2, UPT ;  /* 0x000000020a00788c */ /* 0x000fe4000bf26070 */
[----:B------:R-:W-:-:S04]  /*0200*/  UISETP.EQ.AND UP0, UPT, UR6, URZ, UP0 ;  /* 0x0000003f0600728c */ /* 0x000fc80008702270 */
[----:B------:R-:W-:-:S04]  /*0210*/  USEL UR58, URZ, 0x1, !UP0 ;  /* 0x000000013f3a7887 */ /* 0x000fc8000c000000 */
[----:B------:R-:W-:Y:S01]  /*0220*/  USEL UR58, UR58, 0x2, UP1 ;  /* 0x000000023a3a7887 */ /* 0x000fe20008800000 */
[----:B0-----:R-:W-:-:S13]  /*0230*/  ISETP.NE.AND P0, PT, R2, RZ, PT ;  /* 0x000000ff0200720c */ /* 0x001fda0003f05270 */
[----:B------:R-:W-:Y:S05]  /*0240*/  @P0 BRA `(.L_x_2) ;  /* 0x0000000000a40947 */ /* 0x000fea0003800000 */
[----:B------:R-:W-:Y:S01]  /*0250*/  ELECT P0, URZ, PT ;  /* 0x00000000003f782f */ /* 0x000fe20003800000 */
[----:B------:R-:W-:-:S12]  /*0260*/  BSSY B0, `(.L_x_2) ;  /* 0x0000027000007945 */ /* 0x000fd80003800000 */
[----:B------:R-:W-:Y:S05]  /*0270*/  @!P0 BRA `(.L_x_3) ;  /* 0x0000000000948947 */ /* 0x000fea0003800000 */
[----:B------:R-:W0:Y:S01]  /*0280*/  S2UR UR9, SR_CgaCtaId ;  /* 0x00000000000979c3 */ /* 0x000e220000008800 */
[----:B------:R-:W-:Y:S01]  /*0290*/  UMOV UR4, 0x400 ;  /* 0x0000040000047882 */ /* 0x000fe20000000000 */
[----:B------:R-:W-:Y:S01]  /*02a0*/  UMOV UR5, 0x1 ;  /* 0x0000000100057882 */ /* 0x000fe20000000000 */
[----:B------:R-:W-:Y:S02]  /*02b0*/  UMOV UR6, 0x100 ;  /* 0x0000010000067882 */ /* 0x000fe40000000000 */
[----:B------:R-:W-:-:S04]  /*02c0*/  UIADD3 UR6, -UR6, 0x100000, URZ ;  /* 0x0010000006067890 */ /* 0x000fc8000fffe13f */
[----:B------:R-:W-:Y:S02]  /*02d0*/  USHF.L.U32 UR7, UR6, 0xb, URZ ;  /* 0x0000000b06077899 */ /* 0x000fe4000800063f */
[----:B------:R-:W-:Y:S02]  /*02e0*/  USHF.L.U32 UR6, UR6, 0x1, URZ ;  /* 0x0000000106067899 */ /* 0x000fe4000800063f */
[----:B0-----:R-:W-:Y:S02]  /*02f0*/  ULEA UR9, UR9, UR4, 0x18 ;  /* 0x0000000409097291 */ /* 0x001fe4000f8ec03f */
[----:B------:R-:W-:-:S04]  /*0300*/  UIADD3 UR4, -UR5, 0x100000, URZ ;  /* 0x0010000005047890 */ /* 0x000fc8000fffe13f */
[----:B------:R-:W-:Y:S02]  /*0310*/  USHF.L.U32 UR5, UR4, 0xb, URZ ;  /* 0x0000000b04057899 */ /* 0x000fe4000800063f */
[----:B------:R-:W-:Y:S01]  /*0320*/  USHF.L.U32 UR4, UR4, 0x1, URZ ;  /* 0x0000000104047899 */ /* 0x000fe2000800063f */
[----:B------:R-:W0:Y:S11]  /*0330*/  FENCE.VIEW.ASYNC.S ;  /* 0x00000000000073c6 */ /* 0x000e360000000000 */
[----:B0-----:R0:W1:Y:S01]  /*0340*/  SYNCS.EXCH.64 URZ, [UR9], UR4 ;  /* 0x00000004093f75b2 */ /* 0x0010620008000100 */
[----:B------:R0:W2:Y:S01]  /*0350*/  SYNCS.EXCH.64 URZ, [UR9+0x60], UR6 ;  /* 0x00006006093f75b2 */ /* 0x0000a20008000100 */
[----:B------:R0:W3:Y:S01]  /*0360*/  SYNCS.EXCH.64 URZ, [UR9+0x8], UR4 ;  /* 0x00000804093f75b2 */ /* 0x0000e20008000100 */
[----:B------:R0:W4:Y:S01]  /*0370*/  SYNCS.EXCH.64 URZ, [UR9+0x68], UR6 ;  /* 0x00006806093f75b2 */ /* 0x0001220008000100 */
[----:B------:R0:W0:Y:S01]  /*0380*/  SYNCS.EXCH.64 URZ, [UR9+0x10], UR4 ;  /* 0x00001004093f75b2 */ /* 0x0000220008000100 */
        /* <DEDUP_REMOVED lines=19> */
[----:B-1----:R-:W-:Y:S01]  /*04c0*/  NOP ;  /* 0x0000000000007918 */ /* 0x002fe20000000000 */
.L_x_3:
[----:B0-----:R-:W-:Y:S05]  /*04d0*/  BSYNC B0 ;  /* 0x0000000000007941 */ /* 0x001fea0003800000 */
.L_x_2:
[----:B------:R-:W0:Y:S01]  /*04e0*/  SHFL.IDX PT, R0, R0, RZ, 0x1f ;  /* 0x00001fff00007589 */ /* 0x000e2200000e0000 */
[----:B------:R-:W1:Y:S01]  /*04f0*/  LDC R2, c[0x0][0x65c] ;  /* 0x00019700ff027b82 */ /* 0x000e620000000800 */
[----:B------:R-:W-:Y:S01]  /*0500*/  ELECT P0, URZ, PT ;  /* 0x00000000003f782f */ /* 0x000fe20003800000 */
[----:B------:R-:W-:Y:S01]  /*0510*/  IMAD.MOV.U32 R3, RZ, RZ, RZ ;  /* 0x000000ffff037224 */ /* 0x000fe200078e00ff */
[----:B------:R-:W-:Y:S01]  /*0520*/  UMOV UR4, 0x20 ;  /* 0x0000002000047882 */ /* 0x000fe20000000000 */
[----:B------:R-:W-:Y:S01]  /*0530*/  NOP ;  /* 0x0000000000007918 */ /* 0x000fe20000000000 */
[----:B------:R-:W-:Y:S01]  /*0540*/  NOP ;  /* 0x0000000000007918 */ /* 0x000fe20000000000 */
[----:B------:R-:W-:Y:S02]  /*0550*/  LOP3.LUT R5, R5, 0x7fffffff, RZ, 0xc0, !PT ;  /* 0x7fffffff05057812 */ /* 0x000fe400078ec0ff */
[----:B0-----:R-:W-:Y:S02]  /*0560*/  ISETP.NE.OR P0, PT, R0, RZ, !P0 ;  /* 0x000000ff0000720c */ /* 0x001fe40004705670 */
[----:B-1----:R-:W-:Y:S01]  /*0570*/  ISETP.NE.AND P2, PT, R2, 0x1, PT ;  /* 0x000000010200780c */ /* 0x002fe20003f45270 */
[----:B------:R-:W0:Y:S01]  /*0580*/  S2R R0, SR_CTAID.Y ;  /* 0x0000000000007919 */ /* 0x000e220000002600 */
[----:B------:R-:W1:Y:S09]  /*0590*/  S2R R2, SR_CTAID.X ;  /* 0x0000000000027919 */ /* 0x000e720000002500 */
[----:B------:R-:W-:Y:S01]  /*05a0*/  VOTEU.ALL UP0, P0 ;  /* 0x00000000003f7886 */ /* 0x000fe20000000000 */
[----:B------:R-:W-:Y:S01]  /*05b0*/  VOTEU.ALL UP1, P0 ;  /* 0x00000000003f7886 */ /* 0x000fe20000020000 */
[----:B------:R-:W1:Y:S01]  /*05c0*/  @P2 LDC R9, c[0x0][0x10] ;  /* 0x00000400ff092b82 */ /* 0x000e620000000800 */
[----:B------:R-:W-:Y:S01]  /*05d0*/  @P2 IMAD.MOV.U32 R7, RZ, RZ, RZ ;  /* 0x000000ffff072224 */ /* 0x000fe200078e00ff */
[----:B------:R-:W-:Y:S01]  /*05e0*/  @P2 LOP3.LUT R5, R5, 0x80000000, RZ, 0xfc, !PT ;  /* 0x8000000005052812 */ /* 0x000fe200078efcff */
[----:B------:R-:W-:Y:S01]  /*05f0*/  @P2 IMAD.MOV.U32 R13, RZ, RZ, RZ ;  /* 0x000000ffff0d2224 */ /* 0x000fe200078e00ff */
[----:B------:R-:W-:Y:S01]  /*0600*/  @!UP0 UMOV UR6, 0x400 ;  /* 0x0000040000068882 */ /* 0x000fe20000000000 */
[----:B------:R-:W-:-:S04]  /*0610*/  @!UP0 UIADD3 UR4, -UR4, 0x100000, URZ ;  /* 0x0010000004048890 */ /* 0x000fc8000fffe13f */
[----:B------:R-:W-:Y:S02]  /*0620*/  @!UP0 USHF.L.U32 UR5, UR4, 0xb, URZ ;  /* 0x0000000b04058899 */ /* 0x000fe4000800063f */
[----:B------:R-:W-:Y:S01]  /*0630*/  @!UP0 USHF.L.U32 UR4, UR4, 0x1, URZ ;  /* 0x0000000104048899 */ /* 0x000fe2000800063f */
[----:B------:R-:W5:Y:S08]  /*0640*/  @!P2 LDC R11, c[0x0][0xc] ;  /* 0x00000300ff0bab82 */ /* 0x000f700000000800 */
[----:B------:R-:W2:Y:S01]  /*0650*/  @!UP0 S2UR UR7, SR_CgaCtaId ;  /* 0x00000000000789c3 */ /* 0x000ea20000008800 */
[----:B0-----:R-:W-:-:S04]  /*0660*/  @P2 IMAD.MOV.U32 R6, RZ, RZ, R0 ;  /* 0x000000ffff062224 */ /* 0x001fc800078e0000 */
[----:B-1----:R-:W-:-:S04]  /*0670*/  @P2 IMAD.WIDE.U32 R8, R2, R9, R6 ;  /* 0x0000000902082225 */ /* 0x002fc800078e0006 */
[----:B------:R-:W-:Y:S02]  /*0680*/  @P2 IMAD.MOV.U32 R12, RZ, RZ, R8 ;  /* 0x000000ffff0c2224 */ /* 0x000fe400078e0008 */
[----:B------:R-:W-:Y:S02]  /*0690*/  @P2 IMAD.IADD R18, R9, 0x1, R13 ;  /* 0x0000000109122824 */ /* 0x000fe400078e020d */
[----:B-----5:R-:W-:-:S04]  /*06a0*/  @!P2 IMAD.WIDE.U32 R6, R11, R0, R2 ;  /* 0x000000000b06a225 */ /* 0x020fc800078e0002 */
[----:B------:R-:W-:Y:S02]  /*06b0*/  @!P2 IMAD.MOV.U32 R12, RZ, RZ, R6 ;  /* 0x000000ffff0ca224 */ /* 0x000fe400078e0006 */
[----:B------:R-:W-:Y:S01]  /*06c0*/  @!P2 IMAD.MOV.U32 R18, RZ, RZ, R7 ;  /* 0x000000ffff12a224 */ /* 0x000fe200078e0007 */
[----:B--2---:R-:W-:Y:S02]  /*06d0*/  @!UP0 ULEA UR6, UR7, UR6, 0x18 ;  /* 0x0000000607068291 */ /* 0x004fe4000f8ec03f */
[----:B------:R0:W-:Y:S01]  /*06e0*/  STL [R1+0x4c8], R12 ;  /* 0x0004c80c01007387 */ /* 0x0001e20000100800 */
[----:B------:R-:W-:-:S03]  /*06f0*/  VOTEU.ALL UP0, P0 ;  /* 0x00000000003f7886 */ /* 0x000fc60000000000 */
[----:B------:R0:W-:Y:S04]  /*0700*/  STL [R1+0x4c4], R18 ;  /* 0x0004c41201007387 */ /* 0x0001e80000100800 */
[----:B------:R-:W1:Y:S02]  /*0710*/  FENCE.VIEW.ASYNC.S ;  /* 0x00000000000073c6 */ /* 0x000e640000000000 */
[----:B-1----:R0:W3:Y:S01]  /*0720*/  @!UP0 SYNCS.EXCH.64 URZ, [UR6+0xd0], UR4 ;  /* 0x0000d004063f85b2 */ /* 0x0020e20008000100 */
[----:B------:R0:W3:Y:S01]  /*0730*/  @!UP1 SYNCS.EXCH.64 URZ, [UR6+0xd8], UR4 ;  /* 0x0000d804063f95b2 */ /* 0x0000e20008000100 */
[----:B------:R-:W-:Y:S01]  /*0740*/  NOP ;  /* 0x0000000000007918 */ /* 0x000fe20000000000 */
[----:B---34-:R-:W-:Y:S06]  /*0750*/  BAR.SYNC.DEFER_BLOCKING 0x0 ;  /* 0x0000000000007b1d */ /* 0x018fec0000010000 */
[----:B0-----:R-:W-:Y:S05]  /*0760*/  @!P1 BRA `(.L_x_4) ;  /* 0x000002c800a49947 */ /* 0x001fea0003800000 */
[----:B------:R-:W-:-:S06]  /*0770*/  UISETP.GT.U32.AND UP0, UPT, UR10, 0x1, UPT ;  /* 0x000000010a00788c */ /* 0x000fcc000bf04070 */
[----:B------:R-:W-:-:S13]  /*0780*/  PLOP3.LUT P0, PT, PT, PT, UP0, 0x80, 0x0 ;  /* 0x000000000000781c */ /* 0x000fda0003f0f008 */
[----:B------:R-:W-:Y:S05]  /*0790*/  @P0 EXIT ;  /* 0x000000000000094d */ /* 0x000fea0003800000 */
[----:B------:R-:W-:Y:S01]  /*07a0*/  IMAD.MOV.U32 R7, RZ, RZ, -0x1 ;  /* 0xffffffffff077424 */ /* 0x000fe200078e00ff */
[----:B------:R-:W-:Y:S01]  /*07b0*/  ULDC.64 UR4, c[0x0][0x650] ;  /* 0x0001940000047ab9 */ /* 0x000fe20000000a00 */
[----:B------:R-:W-:Y:S01]  /*07c0*/  IMAD.MOV.U32 R6, RZ, RZ, -0x1 ;  /* 0xffffffffff067424 */ /* 0x000fe200078e00ff */
[----:B------:R-:W-:Y:S01]  /*07d0*/  ISETP.GE.U32.AND P0, PT, R12, UR4, PT ;  /* 0x000000040c007c0c */ /* 0x000fe2000bf06070 */
[----:B------:R-:W-:Y:S01]  /*07e0*/  UMOV UR61, 0xffffffff ;  /* 0xffffffff003d7882 */ /* 0x000fe20000000000 */
[----:B------:R0:W-:Y:S01]  /*07f0*/  STL [R1+0x4bc], R7 ;  /* 0x0004bc0701007387 */ /* 0x0001e20000100800 */
[----:B------:R-:W-:Y:S02]  /*0800*/  PRMT R4, RZ, 0x7610, R4 ;  /* 0x00007610ff047816 */ /* 0x000fe40000000004 */
[----:B------:R-:W-:Y:S01]  /*0810*/  ISETP.GE.U32.AND.EX P0, PT, R18, UR5, PT, P0 ;  /* 0x0000000512007c0c */ /* 0x000fe2000bf06100 */
[----:B------:R0:W-:-:S12]  /*0820*/  STL [R1+0x4c0], R6 ;  /* 0x0004c00601007387 */ /* 0x0001d80000100800 */
[----:B0-----:R-:W-:Y:S05]  /*0830*/  @P0 BRA `(.L_x_5) ;  /* 0x00000004006c0947 */ /* 0x001fea0003800000 */
[----:B------:R-:W0:Y:S01]  /*0840*/  LDC.64 R14, c[0x0][0x628] ;  /* 0x00018a00ff0e7b82 */ /* 0x000e220000000a00 */
[----:B------:R-:W-:Y:S02]  /*0850*/  IMAD.MOV.U32 R6, RZ, RZ, R12 ;  /* 0x000000ffff067224 */ /* 0x000fe400078e000c */
[----:B------:R-:W-:-:S05]  /*0860*/  IMAD.MOV.U32 R7, RZ, RZ, R18 ;  /* 0x000000ffff077224 */ /* 0x000fca00078e0012 */
[----:B------:R-:W1:Y:S08]  /*0870*/  LDC R4, c[0x0][0x630] ;  /* 0x00018c00ff047b82 */ /* 0x000e700000000800 */
[----:B------:R-:W2:Y:S01]  /*0880*/  LDC.64 R16, c[0x0][0x620] ;  /* 0x00018800ff107b82 */ /* 0x000ea20000000a00 */
[----:B0-----:R-:W-:-:S04]  /*0890*/  ISETP.NE.U32.AND P0, PT, R14, RZ, PT ;  /* 0x000000ff0e00720c */ /* 0x001fc80003f05070 */
[----:B------:R-:W-:-:S13]  /*08a0*/  ISETP.NE.AND.EX P0, PT, R15, RZ, PT, P0 ;  /* 0x000000ff0f00720c */ /* 0x000fda0003f05300 */
[----:B-12---:R-:W-:Y:S05]  /*08b0*/  @!P0 BRA `(.L_x_6) ;  /* 0x0000000000288947 */ /* 0x006fea0003800000 */
[----:B------:R-:W0:Y:S02]  /*08c0*/  LDC R11, c[0x0][0x634] ;  /* 0x00018d00ff0b7b82 */ /* 0x000e240000000800 */
[----:B0-----:R-:W-:-:S05]  /*08d0*/  IADD3 R11, P0, R12, R11, RZ ;  /* 0x0000000b0c0b7210 */ /* 0x001fca0007f1e0ff */
[----:B------:R-:W-:-:S04]  /*08e0*/  IMAD.X R13, RZ, RZ, R18, P0 ;  /* 0x000000ffff0d7224 */ /* 0x000fc800000e0612 */
[----:B------:R-:W-:-:S04]  /*08f0*/  IMAD.WIDE.U32 R6, R13, R14, RZ ;  /* 0x0000000e0d067225 */ /* 0x000fc800078e00ff */
[----:B------:R-:W-:-:S04]  /*0900*/  IMAD.WIDE.U32 R8, P0, R11, R15, R6 ;  /* 0x0000000f0b087225 */ /* 0x000fc80007800006 */
[----:B------:R-:W-:-:S04]  /*0910*/  IMAD.WIDE.U32 R6, R11, R14, RZ ;  /* 0x0000000e0b067225 */ /* 0x000fc800078e00ff */
[----:B------:R-:W-:Y:S01]  /*0920*/  IMAD.X R11, RZ, RZ, RZ, P0 ;  /* 0x000000ffff0b7224 */ /* 0x000fe200000e06ff */
[----:B------:R-:W-:Y:S01]  /*0930*/  IADD3 RZ, P0, R7, R8, RZ ;  /* 0x0000000807ff7210 */ /* 0x000fe20007f1e0ff */
[----:B------:R-:W-:-:S04]  /*0940*/  IMAD.MOV.U32 R10, RZ, RZ, R9 ;  /* 0x000000ffff0a7224 */ /* 0x000fc800078e0009 */
[----:B------:R-:W-:-:S08]  /*0950*/  IMAD.WIDE.U32.X R6, R13, R15, R10, P0 ;  /* 0x0000000f0d067225 */ /* 0x000fd000000e040a */
.L_x_6:
[-CC-:B------:R-:W-:Y:S01]  /*0960*/  SHF.R.U64 R23, R6, R4.reuse, R7.reuse ;  /* 0x0000000406177219 */ /* 0x180fe20000001207 */
[----:B------:R-:W0:Y:S01]  /*0970*/  LDC R8, c[0x0][0x618] ;  /* 0x00018600ff087b82 */ /* 0x000e220000000800 */
[----:B------:R-:W-:Y:S01]  /*0980*/  SHF.R.U32.HI R4, RZ, R4, R7 ;  /* 0x00000004ff047219 */ /* 0x000fe20000011607 */
[----:B------:R-:W-:Y:S01]  /*0990*/  IMAD.MOV.U32 R7, RZ, RZ, R18 ;  /* 0x000000ffff077224 */ /* 0x000fe200078e0012 */
[----:B------:R-:W-:Y:S01]  /*09a0*/  IADD3 R11, P0, RZ, -R23, RZ ;  /* 0x80000017ff0b7210 */ /* 0x000fe20007f1e0ff */
[----:B------:R-:W-:Y:S01]  /*09b0*/  ULDC UR4, c[0x0][0x150] ;  /* 0x0000540000047ab9 */ /* 0x000fe20000000800 */
[----:B------:R-:W-:Y:S01]  /*09c0*/  I2FP.F32.U32 R3, R2 ;  /* 0x0000000200037245 */ /* 0x000fe20000201000 */
[----:B------:R-:W-:Y:S02]  /*09d0*/  IMAD.MOV.U32 R6, RZ, RZ, R12 ;  /* 0x000000ffff067224 */ /* 0x000fe400078e000c */
[----:B------:R-:W1:Y:S01]  /*09e0*/  LDC.64 R18, c[0x0][0x640] ;  /* 0x00019000ff127b82 */ /* 0x000e620000000a00 */
[----:B------:R-:W-:-:S02]  /*09f0*/  IMAD.X R13, RZ, RZ, ~R4, P0 ;  /* 0x000000ffff0d7224 */ /* 0x000fc400000e0e04 */
[----:B------:R-:W-:Y:S01]  /*0a00*/  FMUL R3, R3, UR4 ;  /* 0x0000000403037c20 */ /* 0x000fe20008400000 */
[----:B------:R-:W-:Y:S01]  /*0a10*/  IMAD.WIDE.U32 R6, R11, R16, R6 ;  /* 0x000000100b067225 */ /* 0x000fe200078e0006 */
[----:B------:R-:W-:-:S03]  /*0a20*/  ULDC UR4, c[0x0][0x154] ;  /* 0x0000550000047ab9 */ /* 0x000fc60000000800 */
[----:B------:R-:W-:Y:S01]  /*0a30*/  IMAD R4, R13, R16, RZ ;  /* 0x000000100d047224 */ /* 0x000fe200078e02ff */
[----:B------:R-:W2:Y:S01]  /*0a40*/  LDC R9, c[0x0][0x144] ;  /* 0x00005100ff097b82 */ /* 0x000ea20000000800 */
[----:B------:R-:W3:Y:S02]  /*0a50*/  F2I.U32.TRUNC.NTZ R3, R3 ;  /* 0x0000000300037305 */ /* 0x000ee4000020f000 */
[----:B------:R-:W-:-:S04]  /*0a60*/  IMAD R11, R11, R17, R4 ;  /* 0x000000110b0b7224 */ /* 0x000fc800078e0204 */
[----:B------:R-:W-:Y:S01]  /*0a70*/  IMAD.IADD R7, R7, 0x1, R11 ;  /* 0x0000000107077824 */ /* 0x000fe200078e020b */
[----:B------:R-:W4:Y:S04]  /*0a80*/  LDC R10, c[0x0][0x608] ;  /* 0x00018200ff0a7b82 */ /* 0x000f280000000800 */
[----:B0-----:R-:W-:Y:S02]  /*0a90*/  SHF.R.U64 R14, R6, R8, R7 ;  /* 0x00000008060e7219 */ /* 0x001fe40000001207 */
[----:B------:R-:W-:Y:S02]  /*0aa0*/  I2FP.F32.U32 R6, R0 ;  /* 0x0000000000067245 */ /* 0x000fe40000201000 */
[----:B------:R-:W0:Y:S01]  /*0ab0*/  LDC R16, c[0x0][0x658] ;  /* 0x00019600ff107b82 */ /* 0x000e220000000800 */
[----:B-1----:R-:W-:Y:S01]  /*0ac0*/  ISETP.NE.U32.AND P0, PT, R18, RZ, PT ;  /* 0x000000ff1200720c */ /* 0x002fe20003f05070 */
[----:B---3--:R-:W-:-:S02]  /*0ad0*/  IMAD.MOV R4, RZ, RZ, -R3 ;  /* 0x000000ffff047224 */ /* 0x008fc400078e0a03 */
[----:B------:R-:W-:Y:S01]  /*0ae0*/  FMUL R6, R6, UR4 ;  /* 0x0000000406067c20 */ /* 0x000fe20008400000 */
[----:B------:R-:W-:Y:S01]  /*0af0*/  SHF.R.U32.HI R3, RZ, R8, R7 ;  /* 0x00000008ff037219 */ /* 0x000fe20000011607 */
[----:B------:R-:W-:Y:S01]  /*0b00*/  IMAD.MOV.U32 R7, RZ, RZ, 0x1 ;  /* 0x00000001ff077424 */ /* 0x000fe200078e00ff */
[----:B------:R-:W-:Y:S01]  /*0b10*/  ISETP.NE.AND.EX P0, PT, R19, RZ, PT, P0 ;  /* 0x000000ff1300720c */ /* 0x000fe20003f05300 */
[----:B------:R1:W3:Y:S01]  /*0b20*/  F2I.U32.TRUNC.NTZ R12, R6 ;  /* 0x00000006000c7305 */ /* 0x0002e2000020f000 */
[----:B------:R-:W1:Y:S01]  /*0b30*/  LDC R13, c[0x0][0x148] ;  /* 0x00005200ff0d7b82 */ /* 0x000e620000000800 */
[----:B--2---:R-:W-:Y:S02]  /*0b40*/  IMAD R4, R9, R4, R2 ;  /* 0x0000000409047224 */ /* 0x004fe400078e0202 */
[----:B------:R-:W-:-:S05]  /*0b50*/  IMAD.MOV.U32 R9, RZ, RZ, -0x1 ;  /* 0xffffffffff097424 */ /* 0x000fca00078e00ff */
[----:B------:R-:W2:Y:S01]  /*0b60*/  LDC R17, c[0x0][0x600] ;  /* 0x00018000ff117b82 */ /* 0x000ea20000000800 */
[-CC-:B----4-:R-:W-:Y:S02]  /*0b70*/  SHF.R.U64 R24, R14, R10.reuse, R3.reuse ;  /* 0x0000000a0e187219 */ /* 0x190fe40000001203 */
[----:B------:R-:W-:-:S05]  /*0b80*/  SHF.R.U32.HI R3, RZ, R10, R3 ;  /* 0x0000000aff037219 */ /* 0x000fca0000011603 */
[----:B------:R-:W4:Y:S01]  /*0b90*/  LDC R20, c[0x0][0x648] ;  /* 0x00019200ff147b82 */ /* 0x000f220000000800 */
[-C--:B0-----:R-:W-:Y:S02]  /*0ba0*/  SHF.L.U32 R2, R9, R16.reuse, RZ ;  /* 0x0000001009027219 */ /* 0x081fe400000006ff */
[--C-:B------:R-:W-:Y:S02]  /*0bb0*/  SHF.R.U64 R26, R24, R16, R3.reuse ;  /* 0x00000010181a7219 */ /* 0x100fe40000001203 */
[----:B------:R-:W-:Y:S02]  /*0bc0*/  LOP3.LUT R11, RZ, R2, RZ, 0x33, !PT ;  /* 0x00000002ff0b7212 */ /* 0x000fe400078e33ff */
[-C--:B------:R-:W-:Y:S01]  /*0bd0*/  SHF.R.U32.HI R3, RZ, R16.reuse, R3 ;  /* 0x00000010ff037219 */ /* 0x080fe20000011603 */
[----:B------:R-:W0:Y:S01]  /*0be0*/  LDC R21, c[0x0][0x638] ;  /* 0x00018e00ff157b82 */ /* 0x000e220000000800 */
[----:B------:R-:W-:Y:S01]  /*0bf0*/  SHF.L.U32 R10, R7, R16, RZ ;  /* 0x00000010070a7219 */ /* 0x000fe200000006ff */
[----:B------:R-:W-:-:S06]  /*0c00*/  IMAD.MOV.U32 R2, RZ, RZ, R26 ;  /* 0x000000ffff027224 */ /* 0x000fcc00078e001a */
[----:B------:R-:W0:Y:S01]  /*0c10*/  LDC R22, c[0x0][0x610] ;  /* 0x00018400ff167b82 */ /* 0x000e220000000800 */
[----:B-1-3--:R-:W-:Y:S05]  /*0c20*/  @!P0 BRA `(.L_x_7) ;  /* 0x0000000000288947 */ /* 0x00afea0003800000 */
[----:B------:R-:W1:Y:S02]  /*0c30*/  LDC R9, c[0x0][0x64c] ;  /* 0x00019300ff097b82 */ /* 0x000e640000000800 */
[----:B-1----:R-:W-:-:S05]  /*0c40*/  IADD3 R9, P0, R26, R9, RZ ;  /* 0x000000091a097210 */ /* 0x002fca0007f1e0ff */
        /* <DEDUP_REMOVED lines=8> */
.L_x_7:
[----:B----4-:R-:W-:Y:S01]  /*0cd0*/  SHF.R.U64 R2, R2, R20, R3 ;  /* 0x0000001402027219 */ /* 0x010fe20000001203 */
[----:B--2---:R-:W-:Y:S01]  /*0ce0*/  VIADD R3, R17, 0xffffffff ;  /* 0xffffffff11037836 */ /* 0x004fe20000000000 */
[----:B------:R-:W-:Y:S01]  /*0cf0*/  LOP3.LUT R11, R24, R11, RZ, 0xc0, !PT ;  /* 0x0000000b180b7212 */ /* 0x000fe200078ec0ff */
[----:B------:R-:W-:Y:S01]  /*0d00*/  IMAD.MOV R12, RZ, RZ, -R12 ;  /* 0x000000ffff0c7224 */ /* 0x000fe200078e0a0c */
[----:B------:R-:W-:Y:S01]  /*0d10*/  R2UR UR61, R23 ;  /* 0x00000000173d72ca */ /* 0x000fe200000e0000 */
[----:B------:R-:W-:Y:S01]  /*0d20*/  IMAD.MOV R6, RZ, RZ, -R2 ;  /* 0x000000ffff067224 */ /* 0x000fe200078e0a02 */
[----:B------:R-:W-:Y:S01]  /*0d30*/  LOP3.LUT R3, R14, R3, RZ, 0xc0, !PT ;  /* 0x000000030e037212 */ /* 0x000fe200078ec0ff */
[----:B------:R-:W-:Y:S02]  /*0d40*/  @P2 IMAD R4, R13, R12, R0 ;  /* 0x0000000c0d042224 */ /* 0x000fe400078e0200 */
[----:B------:R-:W-:Y:S02]  /*0d50*/  IMAD R11, R10, R2, R11 ;  /* 0x000000020a0b7224 */ /* 0x000fe400078e020b */
[----:B0-----:R-:W-:-:S02]  /*0d60*/  IMAD R0, R6, R21, R26 ;  /* 0x0000001506007224 */ /* 0x001fc400078e021a */
[----:B------:R-:W-:Y:S02]  /*0d70*/  IMAD R4, R11, R22, R4 ;  /* 0x000000160b047224 */ /* 0x000fe400078e0204 */
[----:B------:R-:W-:Y:S02]  /*0d80*/  IMAD R3, R0, R17, R3 ;  /* 0x0000001100037224 */ /* 0x000fe400078e0203 */
[----:B------:R-:W-:-:S03]  /*0d90*/  IMAD.MOV.U32 R0, RZ, RZ, 0x1 ;  /* 0x00000001ff007424 */ /* 0x000fc600078e00ff */
[----:B------:R-:W-:Y:S02]  /*0da0*/  SEL R6, R3, R4, !P2 ;  /* 0x0000000403067207 */ /* 0x000fe40005000000 */
[----:B------:R-:W-:Y:S02]  /*0db0*/  SEL R2, R4, R3, !P2 ;  /* 0x0000000304027207 */ /* 0x000fe40005000000 */
[----:B------:R-:W-:Y:S01]  /*0dc0*/  PRMT R4, R0, 0x7610, R4 ;  /* 0x0000761000047816 */ /* 0x000fe20000000004 */
[----:B------:R0:W-:Y:S04]  /*0dd0*/  STL [R1+0x4c0], R6 ;  /* 0x0004c00601007387 */ /* 0x0001e80000100800 */
[----:B------:R0:W-:Y:S02]  /*0de0*/  STL [R1+0x4bc], R2 ;  /* 0x0004bc0201007387 */ /* 0x0001e40000100800 */
.L_x_5:
[----:B------:R-:W-:-:S08]  /*0df0*/  NOP ;  /* 0x0000000000007918 */ /* 0x000fd00000000000 */
[----:B------:R-:W1:Y:S02]  /*0e00*/  USETMAXREG.TRY_ALLOC.CTAPOOL UP0, 0xf0 ;  /* 0x000000f0000079c8 */ /* 0x000e640008000600 */
[----:B-1----:R-:W-:-:S13]  /*0e10*/  PLOP3.LUT P0, PT, PT, PT, UP0, 0x80, 0x0 ;  /* 0x000000000000781c */ /* 0x002fda0003f0f008 */
[----:B------:R-:W-:Y:S05]  /*0e20*/  @!P0 BRA `(.L_x_5) ;  /* 0xfffffffc00f08947 */ /* 0x000fea000383ffff */
[----:B------:R-:W-:Y:S01]  /*0e30*/  ULDC.64 UR4, c[0x0][0x598] ;  /* 0x0001660000047ab9 */ /* 0x000fe20000000a00 */
[----:B------:R-:W-:Y:S01]  /*0e40*/  ULDC.64 UR6, c[0x0][0x208] ;  /* 0x0000820000067ab9 */ /* 0x000fe20000000a00 */
[----:B------:R-:W-:-:S04]  /*0e50*/  ISETP.NE.U32.AND P0, PT, RZ, UR4, PT ;  /* 0x00000004ff007c0c */ /* 0x000fc8000bf05070 */
[----:B------:R-:W-:-:S13]  /*0e60*/  ISETP.NE.AND.EX P0, PT, RZ, UR5, PT, P0 ;  /* 0x00000005ff007c0c */ /* 0x000fda000bf05300 */
[----:B------:R-:W-:Y:S05]  /*0e70*/  @!P0 BRA `(.L_x_8) ;  /* 0x0000000000208947 */ /* 0x000fea0003800000 */
[----:B0-----:R-:W0:Y:S02]  /*0e80*/  LDC.64 R2, c[0x0][0x598] ;  /* 0x00016600ff027b82 */ /* 0x001e240000000a00 */
[----:B0-----:R-:W2:Y:S02]  /*0e90*/  LDG.E.64 R2, desc[UR6][R2.64] ;  /* 0x0000000602027981 */ /* 0x001ea4000c1e1b00 */
[----:B--2---:R-:W-:-:S04]  /*0ea0*/  ISETP.NE.U32.AND P0, PT, R2, RZ, PT ;  /* 0x000000ff0200720c */ /* 0x004fc80003f05070 */
[----:B------:R-:W-:-:S13]  /*0eb0*/  ISETP.NE.AND.EX P0, PT, R3, RZ, PT, P0 ;  /* 0x000000ff0300720c */ /* 0x000fda0003f05300 */
[----:B------:R-:W-:Y:S05]  /*0ec0*/  @!P0 BRA `(.L_x_8) ;  /* 0x00000000000c8947 */ /* 0x000fea0003800000 */
[----:B------:R-:W2:Y:S02]  /*0ed0*/  LD.E R2, desc[UR6][R2.64] ;  /* 0x0000000602027980 */ /* 0x000ea4000c101900 */
[----:B--2---:R-:W-:Y:S01]  /*0ee0*/  R2UR UR4, R2 ;  /* 0x00000000020472ca */ /* 0x004fe200000e0000 */
[----:B------:R-:W-:-:S14]  /*0ef0*/  BRA `(.L_x_9) ;  /* 0x0000000000247947 */ /* 0x000fdc0003800000 */
.L_x_8:
[----:B------:R-:W-:Y:S02]  /*0f00*/  ULDC.64 UR4, c[0x0][0x588] ;  /* 0x0001620000047ab9 */ /* 0x000fe40000000a00 */
[----:B------:R-:W-:-:S04]  /*0f10*/  ISETP.NE.U32.AND P0, PT, RZ, UR4, PT ;  /* 0x00000004ff007c0c */ /* 0x000fc8000bf05070 */
[----:B------:R-:W-:-:S13]  /*0f20*/  ISETP.NE.AND.EX P0, PT, RZ, UR5, PT, P0 ;  /* 0x00000005ff007c0c */ /* 0x000fda000bf05300 */
[----:B------:R-:W-:Y:S05]  /*0f30*/  @!P0 BRA `(.L_x_10) ;  /* 0x0000000000108947 */ /* 0x000fea0003800000 */
[----:B0-----:R-:W0:Y:S02]  /*0f40*/  LDC.64 R2, c[0x0][0x588] ;  /* 0x00016200ff027b82 */ /* 0x001e240000000a00 */
[----:B0-----:R-:W2:Y:S02]  /*0f50*/  LDG.E R2, desc[UR6][R2.64] ;  /* 0x0000000602027981 */ /* 0x001ea4000c1e1900 */
[----:B--2---:R-:W-:Y:S01]  /*0f60*/  R2UR UR4, R2 ;  /* 0x00000000020472ca */ /* 0x004fe200000e0000 */
[----:B------:R-:W-:-:S14]  /*0f70*/  BRA `(.L_x_9) ;  /* 0x0000000000047947 */ /* 0x000fdc0003800000 */
.L_x_10:
[----:B------:R-:W-:-:S05]  /*0f80*/  ULDC UR4, c[0x0][0x580] ;  /* 0x0001600000047ab9 */ /* 0x000fca0000000800 */
.L_x_9:
[----:B------:R-:W-:Y:S02]  /*0f90*/  ULDC.64 UR8, c[0x0][0x5a0] ;  /* 0x0001680000087ab9 */ /* 0x000fe40000000a00 */
        /* <DEDUP_REMOVED lines=11> */
.L_x_11:
        /* <DEDUP_REMOVED lines=8> */
.L_x_13:
[----:B------:R-:W-:-:S05]  /*10d0*/  ULDC UR5, c[0x0][0x584] ;  /* 0x0001610000057ab9 */ /* 0x000fca0000000800 */
.L_x_12:
[----:B------:R-:W-:-:S13]  /*10e0*/  LOP3.LUT P0, RZ, R4, 0xff, RZ, 0xc0, !PT ;  /* 0x000000ff04ff7812 */ /* 0x000fda000780c0ff */
[----:B------:R-:W-:Y:S05]  /*10f0*/  @!P0 EXIT ;  /* 0x000000000000894d */ /* 0x000fea0003800000 */
[----:B------:R-:W-:Y:S01]  /*1100*/  ULDC UR8, c[0x0][0x28c] ;  /* 0x0000a30000087ab9 */ /* 0x000fe20000000800 */
[----:B0-----:R-:W0:Y:S01]  /*1110*/  LDC.64 R2, c[0x0][0x5c8] ;  /* 0x00017200ff027b82 */ /* 0x001e220000000a00 */
[----:B------:R-:W-:Y:S02]  /*1120*/  UIADD3 UR8, UR8, 0x1f, URZ ;  /* 0x0000001f08087890 */ /* 0x000fe4000fffe03f */
[----:B------:R-:W-:Y:S02]  /*1130*/  ULOP3.LUT UR57, UR58, 0x1, URZ, 0xfc, !UPT ;  /* 0x000000013a397892 */ /* 0x000fe4000f8efc3f */
[----:B------:R-:W-:Y:S01]  /*1140*/  USHF.R.S32.HI UR9, URZ, 0x1f, UR8 ;  /* 0x0000001f3f097899 */ /* 0x000fe20008011408 */
[----:B------:R-:W-:-:S03]  /*1150*/  UMOV UR59, URZ ;  /* 0x0000003f003b7c82 */ /* 0x000fc60008000000 */
[----:B------:R-:W-:-:S03]  /*1160*/  ULEA.HI UR9, UR9, UR8, URZ, 0x5 ;  /* 0x0000000809097291 */ /* 0x000fc6000f8f283f */
[----:B------:R-:W-:Y:S01]  /*1170*/  UMOV UR8, URZ ;  /* 0x0000003f00087c82 */ /* 0x000fe20008000000 */
[----:B------:R-:W-:Y:S01]  /*1180*/  USHF.R.S32.HI UR60, URZ, 0x5, UR9 ;  /* 0x000000053f3c7899 */ /* 0x000fe20008011409 */
[----:B------:R-:W-:-:S05]  /*1190*/  IMAD.U32 R0, RZ, RZ, UR8 ;  /* 0x00000008ff007e24 */ /* 0x000fca000f8e00ff */
[----:B------:R1:W-:Y:S01]  /*11a0*/  STL [R1+0x4cc], R0 ;  /* 0x0004cc0001007387 */ /* 0x0003e20000100800 */
[C-C-:B0-----:R-:W-:Y:S01]  /*11b0*/  SHF.L.U64.HI R6, R2.reuse, 0x7, R3.reuse ;  /* 0x0000000702067819 */ /* 0x141fe20000010203 */
[C---:B------:R-:W-:Y:S01]  /*11c0*/  IMAD.SHL.U32 R7, R2.reuse, 0x80, RZ ;  /* 0x0000008002077824 */ /* 0x040fe200078e00ff */
[C-C-:B------:R-:W-:Y:S01]  /*11d0*/  SHF.L.U64.HI R4, R2.reuse, 0x3, R3.reuse ;  /* 0x0000000302047819 */ /* 0x140fe20000010203 */
[C---:B------:R-:W-:Y:S01]  /*11e0*/  IMAD.SHL.U32 R9, R2.reuse, 0x100, RZ ;  /* 0x0000010002097824 */ /* 0x040fe200078e00ff */
[C---:B------:R-:W-:Y:S01]  /*11f0*/  SHF.L.U64.HI R8, R2.reuse, 0x8, R3 ;  /* 0x0000000802087819 */ /* 0x040fe20000010203 */
[----:B-1----:R-:W-:-:S07]  /*1200*/  IMAD.SHL.U32 R3, R2, 0x8, RZ ;  /* 0x0000000802037824 */ /* 0x002fce00078e00ff */
.L_x_40:
[----:B--2--5:R-:W2:Y:S01]  /*1210*/  LDL R12, [R1+0x4cc] ;  /* 0x0004cc00010c7983 */ /* 0x024ea20000100800 */
[----:B0-----:R-:W0:Y:S03]  /*1220*/  LDC R11, c[0x0][0x28c] ;  /* 0x0000a300ff0b7b82 */ /* 0x001e260000000800 */
[----:B------:R-:W-:Y:S04]  /*1230*/  STL [R1+0x4b8], RZ ;  /* 0x0004b8ff01007387 */ /* 0x000fe80000100800 */
        /* <DEDUP_REMOVED lines=214> */
[----:B------:R-:W-:Y:S01]  /*1fa0*/  STL [R1+0x15c], RZ ;  /* 0x00015cff01007387 */ /* 0x000fe20000100800 */
[----:B-1----:R-:W1:Y:S03]  /*1fb0*/  S2R R10, SR_TID.X ;  /* 0x00000000000a7919 */ /* 0x002e660000002100 */
        /* <DEDUP_REMOVED lines=29> */
[----:B-1----:R-:W-:-:S03]  /*2190*/  LOP3.LUT R10, R10, 0x80, RZ, 0xc0, !PT ;  /* 0x000000800a0a7812 */ /* 0x002fc600078ec0ff */
[----:B------:R-:W-:Y:S04]  /*21a0*/  STL [R1+0xe4], RZ ;  /* 0x0000e4ff01007387 */ /* 0x000fe80000100800 */
[----:B------:R-:W-:Y:S04]  /*21b0*/  STL [R1+0xe0], RZ ;  /* 0x0000e0ff01007387 */ /* 0x000fe80000100800 */
[----:B------:R-:W-:Y:S04]  /*21c0*/  STL [R1+0xc0], RZ ;  /* 0x0000c0ff01007387 */ /* 0x000fe80000100800 */
[----:B------:R-:W-:Y:S01]  /*21d0*/  STL [R1+0xc4], RZ ;  /* 0x0000c4ff01007387 */ /* 0x000fe20000100800 */
[----:B------:R-:W-:-:S03]  /*21e0*/  SHF.R.U32.HI R10, RZ, 0x7, R10 ;  /* 0x00000007ff0a7819 */ /* 0x000fc6000001160a */
        /* <DEDUP_REMOVED lines=9> */
[----:B------:R-:W1:Y:S04]  /*2280*/  SHFL.IDX PT, R10, R10, RZ, 0x1f ;  /* 0x00001fff0a0a7589 */ /* 0x000e6800000e0000 */
[----:B------:R3:W-:Y:S04]  /*2290*/  STL [R1+0xac], RZ ;  /* 0x0000acff01007387 */ /* 0x0007e80000100800 */
        /* <DEDUP_REMOVED lines=16> */
[----:B------:R3:W-:Y:S01]  /*23a0*/  STL [R1+0x70], RZ ;  /* 0x000070ff01007387 */ /* 0x0007e20000100800 */
[----:B------:R-:W4:Y:S03]  /*23b0*/  S2UR UR11, SR_CgaCtaId ;  /* 0x00000000000b79c3 */ /* 0x000f260000008800 */
[----:B------:R3:W-:Y:S04]  /*23c0*/  STL [R1+0x74], RZ ;  /* 0x000074ff01007387 */ /* 0x0007e80000100800 */
[----:B------:R3:W-:Y:S01]  /*23d0*/  STL [R1+0x78], RZ ;  /* 0x000078ff01007387 */ /* 0x0007e20000100800 */
[----:B--2---:R-:W-:-:S03]  /*23e0*/  R2UR UR10, R12 ;  /* 0x000000000c0a72ca */ /* 0x004fc600000e0000 */
[----:B------:R3:W-:Y:S01]  /*23f0*/  STL [R1+0x7c], RZ ;  /* 0x00007cff01007387 */ /* 0x0007e20000100800 */
[----:B-1----:R-:W-:-:S03]  /*2400*/  R2UR UR9, R10 ;  /* 0x000000000a0972ca */ /* 0x002fc600000e0000 */
        /* <DEDUP_REMOVED lines=12> */
[----:B------:R-:W-:-:S03]  /*24d0*/  IMAD.U32 R10, RZ, RZ, UR10 ;  /* 0x0000000aff0a7e24 */ /* 0x000fc6000f8e00ff */
[----:B------:R3:W-:Y:S01]  /*24e0*/  STL [R1+0x30], RZ ;  /* 0x000030ff01007387 */ /* 0x0007e20000100800 */
[----:B------:R-:W-:-:S03]  /*24f0*/  ULEA.HI UR10, UR9, UR9, URZ, 0x1 ;  /* 0x00000009090a7291 */ /* 0x000fc6000f8f083f */
[----:B------:R3:W-:Y:S04]  /*2500*/  STL [R1+0x34], RZ ;  /* 0x000034ff01007387 */ /* 0x0007e80000100800 */
[----:B------:R3:W-:Y:S04]  /*2510*/  STL [R1+0x38], RZ ;  /* 0x000038ff01007387 */ /* 0x0007e80000100800 */
[----:B------:R3:W-:Y:S04]  /*2520*/  STL [R1+0x3c], RZ ;  /* 0x00003cff01007387 */ /* 0x0007e80000100800 */
[----:B------:R3:W-:Y:S01]  /*2530*/  STL [R1], RZ ;  /* 0x000000ff01007387 */ /* 0x0007e20000100800 */
[----:B------:R-:W-:-:S03]  /*2540*/  ULOP3.LUT UR10, UR10, 0x1ffffe, URZ, 0xc0, !UPT ;  /* 0x001ffffe0a0a7892 */ /* 0x000fc6000f8ec03f */
[----:B------:R3:W-:Y:S04]  /*2550*/  STL [R1+0x4], RZ ;  /* 0x000004ff01007387 */ /* 0x0007e80000100800 */
[----:B------:R3:W-:Y:S01]  /*2560*/  STL [R1+0x8], RZ ;  /* 0x000008ff01007387 */ /* 0x0007e20000100800 */
[----:B------:R-:W-:-:S03]  /*2570*/  UMOV UR53, 0x400 ;  /* 0x0000040000357882 */ /* 0x000fc60000000000 */
[----:B------:R3:W-:Y:S04]  /*2580*/  STL [R1+0xc], RZ ;  /* 0x00000cff01007387 */ /* 0x0007e80000100800 */
[----:B------:R3:W-:Y:S01]  /*2590*/  STL [R1+0x10], RZ ;  /* 0x000010ff01007387 */ /* 0x0007e20000100800 */
[----:B----4-:R-:W-:-:S03]  /*25a0*/  ULEA UR53, UR11, UR53, 0x18 ;  /* 0x000000350b357291 */ /* 0x010fc6000f8ec03f */
[----:B------:R3:W-:Y:S01]  /*25b0*/  STL [R1+0x14], RZ ;  /* 0x000014ff01007387 */ /* 0x0007e20000100800 */
[----:B------:R-:W-:-:S03]  /*25c0*/  UIADD3 UR10, UR9, -UR10, URZ ;  /* 0x8000000a090a7290 */ /* 0x000fc6000fffe03f */
[----:B------:R3:W-:Y:S04]  /*25d0*/  STL [R1+0x18], RZ ;  /* 0x000018ff01007387 */ /* 0x0007e80000100800 */
[----:B------:R3:W-:Y:S01]  /*25e0*/  STL [R1+0x1c], RZ ;  /* 0x00001cff01007387 */ /* 0x0007e20000100800 */
[----:B0-----:R-:W-:Y:S01]  /*25f0*/  ISETP.GE.AND P0, PT, R11, 0x1, PT ;  /* 0x000000010b00780c */ /* 0x001fe20003f06270 */
[----:B------:R-:W-:-:S04]  /*2600*/  ULEA UR10, UR10, UR53, 0xb ;  /* 0x000000350a0a7291 */ /* 0x000fc8000f8e583f */
[----:B------:R-:W-:-:S04]  /*2610*/  UIADD3 UR10, UR10, 0x180, URZ ;  /* 0x000001800a0a7890 */ /* 0x000fc8000fffe03f */
[----:B------:R-:W-:Y:S01]  /*2620*/  USHF.R.U32.HI UR10, URZ, 0x4, UR10 ;  /* 0x000000043f0a7899 */ /* 0x000fe2000801160a */
[----:B------:R-:W-:Y:S01]  /*2630*/  UMOV UR54, URZ ;  /* 0x0000003f00367c82 */ /* 0x000fe20008000000 */
[----:B------:R-:W-:Y:S01]  /*2640*/  UMOV UR12, URZ ;  /* 0x0000003f000c7c82 */ /* 0x000fe20008000000 */
[----:B------:R-:W-:Y:S01]  /*2650*/  UMOV UR8, URZ ;  /* 0x0000003f00087c82 */ /* 0x000fe20008000000 */
[----:B------:R-:W-:Y:S01]  /*2660*/  ULOP3.LUT UR56, UR10, 0x3fff, URZ, 0xc0, !UPT ;  /* 0x00003fff0a387892 */ /* 0x000fe2000f8ec03f */
[----:B------:R-:W-:Y:S01]  /*2670*/  UMOV UR52, UR59 ;  /* 0x0000003b00347c82 */ /* 0x000fe20008000000 */
[----:B------:R-:W-:Y:S02]  /*2680*/  CS2R R236, SRZ ;  /* 0x0000000000ec7805 */ /* 0x000fe4000001ff00 */
[----:B------:R-:W-:Y:S02]  /*2690*/  CS2R R234, SRZ ;  /* 0x0000000000ea7805 */ /* 0x000fe4000001ff00 */
[----:B------:R-:W-:-:S02]  /*26a0*/  CS2R R232, SRZ ;  /* 0x0000000000e87805 */ /* 0x000fc4000001ff00 */
[----:B------:R-:W-:Y:S02]  /*26b0*/  CS2R R22, SRZ ;  /* 0x0000000000167805 */ /* 0x000fe4000001ff00 */
[----:B------:R-:W-:Y:S02]  /*26c0*/  CS2R R20, SRZ ;  /* 0x0000000000147805 */ /* 0x000fe4000001ff00 */
[----:B------:R-:W-:Y:S02]  /*26d0*/  CS2R R18, SRZ ;  /* 0x0000000000127805 */ /* 0x000fe4000001ff00 */
[----:B------:R-:W-:Y:S02]  /*26e0*/  CS2R R16, SRZ ;  /* 0x0000000000107805 */ /* 0x000fe4000001ff00 */
[----:B------:R-:W-:Y:S01]  /*26f0*/  CS2R R14, SRZ ;  /* 0x00000000000e7805 */ /* 0x000fe2000001ff00 */
[----:B------:R-:W-:Y:S01]  /*2700*/  IMAD.MOV.U32 R13, RZ, RZ, RZ ;  /* 0x000000ffff0d7224 */ /* 0x000fe200078e00ff */
[----:B------:R-:W-:-:S02]  /*2710*/  CS2R R224, SRZ ;  /* 0x0000000000e07805 */ /* 0x000fc4000001ff00 */
[----:B------:R-:W-:Y:S02]  /*2720*/  CS2R R226, SRZ ;  /* 0x0000000000e27805 */ /* 0x000fe4000001ff00 */
[----:B------:R-:W-:Y:S02]  /*2730*/  CS2R R228, SRZ ;  /* 0x0000000000e47805 */ /* 0x000fe4000001ff00 */
[----:B------:R-:W-:Y:S02]  /*2740*/  CS2R R230, SRZ ;  /* 0x0000000000e67805 */ /* 0x000fe4000001ff00 */
[----:B------:R-:W-:Y:S02]  /*2750*/  CS2R R216, SRZ ;  /* 0x0000000000d87805 */ /* 0x000fe4000001ff00 */
[----:B------:R-:W-:Y:S02]  /*2760*/  CS2R R218, SRZ ;  /* 0x0000000000da7805 */ /* 0x000fe4000001ff00 */
        /* <DEDUP_REMOVED lines=97> */
[----:B------:R-:W-:Y:S01]  /*2d80*/  CS2R R30, SRZ ;  /* 0x00000000001e7805 */ /* 0x000fe2000001ff00 */
[----:B---3--:R-:W-:Y:S06]  /*2d90*/  @!P0 BRA `(.L_x_14) ;  /* 0x0000004400c48947 */ /* 0x008fec0003800000 */
[----:B------:R-:W-:-:S06]  /*2da0*/  UISETP.NE.AND UP0, UPT, UR57, 0x3, UPT ;  /* 0x000000033900788c */ /* 0x000fcc000bf05270 */
[----:B------:R-:W-:-:S13]  /*2db0*/  PLOP3.LUT P1, PT, PT, PT, UP0, 0x80, 0x0 ;  /* 0x000000000000781c */ /* 0x000fda0003f2f008 */
[----:B------:R-:W-:Y:S05]  /*2dc0*/  @!P1 BRA `(.L_x_15) ;  /* 0x0000000000049947 */ /* 0x000fea0003800000 */
[----:B------:R-:W-:Y:S01]  /*2dd0*/  BPT.TRAP 0x1 ;  /* 0x000000040000795c */ /* 0x000fe20000300000 */
.L_x_15:
[----:B------:R-:W-:Y:S01]  /*2de0*/  R2UR UR9, R12 ;  /* 0x000000000c0972ca */ /* 0x000fe200000e0000 */
[----:B------:R-:W-:-:S12]  /*2df0*/  ULEA UR8, UR59, UR53, 0x3 ;  /* 0x000000353b087291 */ /* 0x000fd8000f8e183f */
[----:B------:R-:W-:-:S05]  /*2e00*/  IMAD.U32 R10, RZ, RZ, UR9 ;  /* 0x00000009ff0a7e24 */ /* 0x000fca000f8e00ff */
[----:B------:R-:W-:-:S04]  /*2e10*/  SHF.L.U32 R10, R10, 0x1f, RZ ;  /* 0x0000001f0a0a7819 */ /* 0x000fc800000006ff */
[----:B------:R0:W1:Y:S01]  /*2e20*/  SYNCS.PHASECHK.TRANS64.TRYWAIT P0, [UR8], R10 ;  /* 0x0000000aff0075a7 */ /* 0x0000620008000148 */
[----:B------:R-:W-:Y:S05]  /*2e30*/  @!P1 BRA `(.L_x_16) ;  /* 0x0000000000049947 */ /* 0x000fea0003800000 */
[----:B------:R-:W-:Y:S01]  /*2e40*/  BPT.TRAP 0x1 ;  /* 0x000000040000795c */ /* 0x000fe20000300000 */
.L_x_16:
[----:B------:R2:W-:Y:S01]  /*2e50*/  STL [R1+0x4b8], RZ ;  /* 0x0004b8ff01007387 */ /* 0x0005e20000100800 */
[----:B------:R-:W-:Y:S01]  /*2e60*/  UMOV UR54, 0x1 ;  /* 0x0000000100367882 */ /* 0x000fe20000000000 */
[----:B-1----:R-:W-:Y:S05]  /*2e70*/  @P0 BRA `(.L_x_17) ;  /* 0x0000000000080947 */ /* 0x002fea0003800000 */
[----:B------:R-:W1:Y:S02]  /*2e80*/  SYNCS.PHASECHK.TRANS64.TRYWAIT P0, [UR8], R10 ;  /* 0x0000000aff0075a7 */ /* 0x000e640008000148 */
[----:B-1----:R-:W-:Y:S05]  /*2e90*/  @!P0 BRA `(.L_x_18) ;  /* 0x000002bc00bc8947 */ /* 0x002fea0003800000 */
.L_x_17:
[----:B------:R-:W-:Y:S01]  /*2ea0*/  STL [R1+0x4b4], RZ ;  /* 0x0004b4ff01007387 */ /* 0x000fe20000100800 */
[----:B------:R-:W-:Y:S01]  /*2eb0*/  UIADD3 UR8, UR53, 0x24180, URZ ;  /* 0x0002418035087890 */ /* 0x000fe2000fffe03f */
[----:B------:R-:W-:Y:S01]  /*2ec0*/  WARPGROUP.ARRIVE ;  /* 0x00000000000079c5 */ /* 0x000fe20000000000 */
[----:B------:R-:W-:Y:S01]  /*2ed0*/  ULOP3.LUT UR9, UR56, 0x10000, URZ, 0xfc, !UPT ;  /* 0x0001000038097892 */ /* 0x000fe2000f8efc3f */
[----:B------:R-:W-:Y:S01]  /*2ee0*/  STL [R1+0x4b0], RZ ;  /* 0x0004b0ff01007387 */ /* 0x000fe20000100800 */
[----:B------:R-:W-:Y:S01]  /*2ef0*/  USHF.R.U32.HI UR8, URZ, 0x4, UR8 ;  /* 0x000000043f087899 */ /* 0x000fe20008011608 */
[----:B------:R-:W-:Y:S01]  /*2f00*/  CS2R R236, SRZ ;  /* 0x0000000000ec7805 */ /* 0x000fe2000001ff00 */
[----:B------:R-:W-:Y:S01]  /*2f10*/  UMOV UR11, 0xc0000010 ;  /* 0xc0000010000b7882 */ /* 0x000fe20000000000 */
[----:B------:R-:W-:Y:S01]  /*2f20*/  STL [R1+0x4ac], RZ ;  /* 0x0004acff01007387 */ /* 0x000fe20000100800 */
[----:B------:R-:W-:Y:S01]  /*2f30*/  ULOP3.LUT UR8, UR8, 0x3fff, URZ, 0xc0, !UPT ;  /* 0x00003fff08087892 */ /* 0x000fe2000f8ec03f */
[----:B------:R-:W-:Y:S01]  /*2f40*/  CS2R R234, SRZ ;  /* 0x0000000000ea7805 */ /* 0x000fe2000001ff00 */
[----:B------:R-:W-:Y:S01]  /*2f50*/  UMOV UR47, 0xc0000010 ;  /* 0xc0000010002f7882 */ /* 0x000fe20000000000 */
[----:B------:R-:W-:Y:S01]  /*2f60*/  STL [R1+0x4a8], RZ ;  /* 0x0004a8ff01007387 */ /* 0x000fe20000100800 */
[----:B------:R-:W-:Y:S01]  /*2f70*/  ULOP3.LUT UR10, UR8, 0x10000, URZ, 0xfc, !UPT ;  /* 0x00010000080a7892 */ /* 0x000fe2000f8efc3f */
[----:B------:R-:W-:Y:S01]  /*2f80*/  CS2R R232, SRZ ;  /* 0x0000000000e87805 */ /* 0x000fe2000001ff00 */
[----:B------:R-:W-:Y:S01]  /*2f90*/  UIMAD UR8, UR59, 0x300, UR9 ;  /* 0x000003003b0878a4 */ /* 0x000fe2000f8e0209 */
[----:B------:R-:W-:Y:S01]  /*2fa0*/  STL [R1+0x4a4], RZ ;  /* 0x0004a4ff01007387 */ /* 0x000fe20000100800 */
[----:B------:R-:W-:Y:S01]  /*2fb0*/  UIMAD UR10, UR59, 0x160, UR10 ;  /* 0x000001603b0a78a4 */ /* 0x000fe2000f8e020a */
[----:B------:R-:W-:Y:S01]  /*2fc0*/  CS2R R14, SRZ ;  /* 0x00000000000e7805 */ /* 0x000fe2000001ff00 */
[----:B------:R-:W-:Y:S01]  /*2fd0*/  UMOV UR9, 0xc0000010 ;  /* 0xc000001000097882 */ /* 0x000fe20000000000 */
[----:B------:R-:W-:Y:S01]  /*2fe0*/  STL [R1+0x4a0], RZ ;  /* 0x0004a0ff01007387 */ /* 0x000fe20000100800 */
[----:B------:R-:W-:Y:S01]  /*2ff0*/  UIADD3 UR46, UR10, 0x20, URZ ;  /* 0x000000200a2e7890 */ /* 0x000fe2000fffe03f */
[----:B------:R-:W-:Y:S01]  /*3000*/  IMAD.MOV.U32 R13, RZ, RZ, RZ ;  /* 0x000000ffff0d7224 */ /* 0x000fe200078e00ff */
[----:B------:R-:W-:Y:S01]  /*3010*/  UMOV UR44, UR8 ;  /* 0x00000008002c7c82 */ /* 0x000fe20008000000 */
[----:B------:R-:W-:Y:S01]  /*3020*/  STL [R1+0x49c], RZ ;  /* 0x00049cff01007387 */ /* 0x000fe20000100800 */
[----:B------:R-:W-:Y:S01]  /*3030*/  UMOV UR45, UR9 ;  /* 0x00000009002d7c82 */ /* 0x000fe20008000000 */
[----:B------:R-:W-:Y:S01]  /*3040*/  QGMMA.64x16x32.F32.E4M3.E4M3 R24, gdesc[UR8], RZ, !UPT, gsb0 ;  /* 0x00200000081879f3 */ /* 0x000fe2000c0008ff */
[----:B------:R-:W-:Y:S01]  /*3050*/  UIADD3 UR50, UR10, 0x40, URZ ;  /* 0x000000400a327890 */ /* 0x000fe2000fffe03f */
[----:B------:R-:W-:Y:S01]  /*3060*/  STL [R1+0x498], RZ ;  /* 0x000498ff01007387 */ /* 0x000fe20000100800 */
[----:B------:R-:W-:Y:S01]  /*3070*/  UMOV UR48, UR8 ;  /* 0x0000000800307c82 */ /* 0x000fe20008000000 */
[----:B------:R-:W-:Y:S01]  /*3080*/  UMOV UR49, UR9 ;  /* 0x0000000900317c82 */ /* 0x000fe20008000000 */
[----:B------:R-:W-:Y:S01]  /*3090*/  UMOV UR51, 0xc0000010 ;  /* 0xc000001000337882 */ /* 0x000fe20000000000 */
[----:B------:R-:W-:Y:S01]  /*30a0*/  STL [R1+0x494], RZ ;  /* 0x000494ff01007387 */ /* 0x000fe20000100800 */
[----:B------:R-:W-:Y:S01]  /*30b0*/  UIADD3 UR42, UR10, 0x60, URZ ;  /* 0x000000600a2a7890 */ /* 0x000fe2000fffe03f */
[----:B------:R-:W-:-:S02]  /*30c0*/  UMOV UR40, UR8 ;  /* 0x0000000800287c82 */ /* 0x000fc40008000000 */
[----:B------:R-:W-:Y:S01]  /*30d0*/  STL [R1+0x490], RZ ;  /* 0x000490ff01007387 */ /* 0x000fe20000100800 */
[----:B------:R-:W-:Y:S01]  /*30e0*/  UMOV UR41, UR9 ;  /* 0x0000000900297c82 */ /* 0x000fe20008000000 */
[----:B------:R-:W-:Y:S01]  /*30f0*/  UMOV UR43, 0xc0000010 ;  /* 0xc0000010002b7882 */ /* 0x000fe20000000000 */
        /* <DEDUP_REMOVED lines=36> */
[----:B------:R-:W-:Y:S02]  /*3340*/  WARPGROUP.DEPBAR.LE gsb0, 0x0 ;  /* 0x00008000000079c5 */ /* 0x000fe40000010000 */
[----:B------:R-:W-:Y:S01]  /*3350*/  STL [R1+0x464], RZ ;  /* 0x000464ff01007387 */ /* 0x000fe20000100800 */
[----:B------:R-:W-:Y:S01]  /*3360*/  UMOV UR29, UR9 ;  /* 0x00000009001d7c82 */ /* 0x000fe20008000000 */
[----:B------:R-:W-:Y:S01]  /*3370*/  UMOV UR31, 0xc0000010 ;  /* 0xc0000010001f7882 */ /* 0x000fe20000000000 */
[----:B------:R-:W-:Y:S01]  /*3380*/  ULDC UR9, c[0x0][0x50c] ;  /* 0x0001430000097ab9 */ /* 0x000fe20000000800 */
[----:B------:R-:W-:Y:S01]  /*3390*/  STL [R1+0x460], RZ ;  /* 0x000460ff01007387 */ /* 0x000fe20000100800 */
[----:B------:R-:W-:-:S03]  /*33a0*/  UISETP.NE.AND UP0, UPT, UR9, 0x1, UPT ;  /* 0x000000010900788c */ /* 0x000fc6000bf05270 */
        /* <DEDUP_REMOVED lines=223> */
[----:B------:R-:W-:Y:S04]  /*41a0*/  STL.64 [R1+0xc0], R24 ;  /* 0x0000c01801007387 */ /* 0x000fe80000100a00 */
[----:B------:R-:W-:Y:S04]  /*41b0*/  STL.64 [R1+0xc8], R26 ;  /* 0x0000c81a01007387 */ /* 0x000fe80000100a00 */
[----:B------:R-:W-:Y:S04]  /*41c0*/  STL.64 [R1+0xd0], R28 ;  /* 0x0000d01c01007387 */ /* 0x000fe80000100a00 */
[----:B------:R3:W-:Y:S02]  /*41d0*/  STL.64 [R1+0xd8], R30 ;  /* 0x0000d81e01007387 */ /* 0x0007e40000100a00 */
[----:B---3--:R-:W-:-:S06]  /*41e0*/  WARPGROUP.ARRIVE ;  /* 0x00000000000079c5 */ /* 0x008fcc0000000000 */
[----:B------:R-:W-:Y:S03]  /*41f0*/  QGMMA.64x16x32.F32.E4M3.E4M3 R24, gdesc[UR44], RZ, !UPT, gsb0 ;  /* 0x002000002c1879f3 */ /* 0x000fe6000c0008ff */
[----:B------:R-:W-:Y:S02]  /*4200*/  WARPGROUP.DEPBAR.LE gsb0, 0x0 ;  /* 0x00008000000079c5 */ /* 0x000fe40000010000 */
[----:B------:R-:W-:Y:S01]  /*4210*/  WARPGROUP.ARRIVE ;  /* 0x00000000000079c5 */ /* 0x000fe20000000000 */
[----:B------:R-:W-:Y:S04]  /*4220*/  STL.64 [R1+0x60], R24 ;  /* 0x0000601801007387 */ /* 0x000fe80000100a00 */
[----:B------:R-:W-:Y:S01]  /*4230*/  STL.64 [R1+0x68], R26 ;  /* 0x0000681a01007387 */ /* 0x000fe20000100a00 */
[----:B------:R-:W-:Y:S03]  /*4240*/  QGMMA.64x16x32.F32.E4M3.E4M3 R16, gdesc[UR48], RZ, !UPT, gsb0 ;  /* 0x00200000301079f3 */ /* 0x000fe6000c0008ff */
[----:B------:R-:W-:Y:S04]  /*4250*/  STL.64 [R1+0x70], R28 ;  /* 0x0000701c01007387 */ /* 0x000fe80000100a00 */
[----:B------:R-:W-:Y:S01]  /*4260*/  STL.64 [R1+0x78], R30 ;  /* 0x0000781e01007387 */ /* 0x000fe20000100a00 */
[----:B------:R-:W-:-:S02]  /*4270*/  WARPGROUP.DEPBAR.LE gsb0, 0x0 ;  /* 0x00008000000079c5 */ /* 0x000fc40000010000 */
[----:B------:R-:W-:Y:S01]  /*4280*/  WARPGROUP.ARRIVE ;  /* 0x00000000000079c5 */ /* 0x000fe20000000000 */
[----:B------:R3:W-:Y:S01]  /*4290*/  STL.64 [R1], R16 ;  /* 0x0000001001007387 */ /* 0x0007e20000100a00 */
[----:B------:R-:W-:Y:S02]  /*42a0*/  IMAD.MOV.U32 R12, RZ, RZ, R21 ;  /* 0x000000ffff0c7224 */ /* 0x000fe400078e0015 */
[----:B-1----:R-:W-:Y:S01]  /*42b0*/  IMAD.MOV.U32 R11, RZ, RZ, R22 ;  /* 0x000000ffff0b7224 */ /* 0x002fe200078e0016 */
[----:B------:R1:W-:Y:S01]  /*42c0*/  STL.64 [R1+0x8], R18 ;  /* 0x0000081201007387 */ /* 0x0003e20000100a00 */
[----:B------:R-:W-:Y:S01]  /*42d0*/  QGMMA.64x16x32.F32.E4M3.E4M3 R208, gdesc[UR40], RZ, !UPT, gsb0 ;  /* 0x0020000028d079f3 */ /* 0x000fe2000c0008ff */
[----:B0-----:R-:W-:Y:S02]  /*42e0*/  IMAD.MOV.U32 R10, RZ, RZ, R23 ;  /* 0x000000ffff0a7224 */ /* 0x001fe400078e0017 */
[----:B------:R0:W-:Y:S04]  /*42f0*/  STL.64 [R1+0x10], R20 ;  /* 0x0000101401007387 */ /* 0x0001e80000100a00 */
[----:B------:R4:W-:Y:S01]  /*4300*/  STL.64 [R1+0x18], R22 ;  /* 0x0000181601007387 */ /* 0x0009e20000100a00 */
[----:B---3--:R-:W-:-:S03]  /*4310*/  CS2R R16, SRZ ;  /* 0x0000000000107805 */ /* 0x008fc6000001ff00 */
[----:B------:R-:W-:Y:S01]  /*4320*/  STL [R1+0xe0], RZ ;  /* 0x0000e0ff01007387 */ /* 0x000fe20000100800 */
[----:B-1----:R-:W-:Y:S02]  /*4330*/  CS2R R18, SRZ ;  /* 0x0000000000127805 */ /* 0x002fe4000001ff00 */
[----:B0-----:R-:W-:Y:S02]  /*4340*/  CS2R R20, SRZ ;  /* 0x0000000000147805 */ /* 0x001fe4000001ff00 */
[----:B----4-:R-:W-:Y:S01]  /*4350*/  CS2R R22, SRZ ;  /* 0x0000000000167805 */ /* 0x010fe2000001ff00 */
[----:B------:R-:W-:Y:S02]  /*4360*/  WARPGROUP.DEPBAR.LE gsb0, 0x0 ;  /* 0x00008000000079c5 */ /* 0x000fe40000010000 */
[----:B------:R-:W-:-:S06]  /*4370*/  WARPGROUP.ARRIVE ;  /* 0x00000000000079c5 */ /* 0x000fcc0000000000 */
[----:B------:R-:W-:Y:S03]  /*4380*/  QGMMA.64x16x32.F32.E4M3.E4M3 R184, gdesc[UR24], RZ, !UPT, gsb0 ;  /* 0x0020000018b879f3 */ /* 0x000fe6000c0008ff */
        /* <DEDUP_REMOVED lines=14> */
[----:B------:R-:W-:Y:S01]  /*4470*/  QGMMA.64x16x32.F32.E4M3.E4M3 R64, gdesc[UR12], RZ, !UPT, gsb0 ;  /* 0x002000000c4079f3 */ /* 0x000fe2000c0008ff */
[----:B------:R-:W-:Y:S02]  /*4480*/  UIADD3 UR12, UR8, 0x100, URZ ;  /* 0x00000100080c7890 */ /* 0x000fe4000fffe03f */
[----:B------:R-:W-:Y:S02]  /*4490*/  WARPGROUP.DEPBAR.LE gsb0, 0x0 ;  /* 0x00008000000079c5 */ /* 0x000fe40000010000 */
[----:B------:R-:W-:-:S06]  /*44a0*/  WARPGROUP.ARRIVE ;  /* 0x00000000000079c5 */ /* 0x000fcc0000000000 */
[----:B------:R-:W-:Y:S01]  /*44b0*/  QGMMA.64x16x32.F32.E4M3.E4M3 R40, gdesc[UR28], RZ, !UPT, gsb0 ;  /* 0x002000001c2879f3 */ /* 0x000fe2000c0008ff */
[----:B------:R-:W-:Y:S01]  /*44c0*/  UMOV UR28, UR12 ;  /* 0x0000000c001c7c82 */ /* 0x000fe20008000000 */
[----:B------:R-:W-:Y:S01]  /*44d0*/  UMOV UR29, 0xc0000010 ;  /* 0xc0000010001d7882 */ /* 0x000fe20000000000 */
[----:B------:R-:W-:Y:S01]  /*44e0*/  UMOV UR12, UR28 ;  /* 0x0000001c000c7c82 */ /* 0x000fe20008000000 */
        /* <DEDUP_REMOVED lines=18> */
[----:B------:R-:W-:-:S02]  /*4610*/  WARPGROUP.DEPBAR.LE gsb0, 0x0 ;  /* 0x00008000000079c5 */ /* 0x000fc40000010000 */
[----:B------:R-:W-:-:S06]  /*4620*/  WARPGROUP.ARRIVE ;  /* 0x00000000000079c5 */ /* 0x000fcc0000000000 */
[----:B------:R-:W-:Y:S03]  /*4630*/  QGMMA.64x16x32.F32.E4M3.E4M3 R32, gdesc[UR28], RZ, !UPT, gsb0 ;  /* 0x002000001c2079f3 */ /* 0x000fe6000c0008ff */
[----:B------:R-:W-:Y:S02]  /*4640*/  WARPGROUP.DEPBAR.LE gsb0, 0x0 ;  /* 0x00008000000079c5 */ /* 0x000fe40000010000 */
[----:B------:R-:W-:-:S06]  /*4650*/  WARPGROUP.ARRIVE ;  /* 0x00000000000079c5 */ /* 0x000fcc0000000000 */
[----:B------:R-:W-:Y:S01]  /*4660*/  QGMMA.64x16x32.F32.E4M3.E4M3 R56, gdesc[UR12], RZ, !UPT, gsb0 ;  /* 0x002000000c3879f3 */ /* 0x000fe2000c0008ff */
[----:B------:R-:W-:Y:S02]  /*4670*/  UIADD3 UR13, UR8, 0x200, URZ ;  /* 0x00000200080d7890 */ /* 0x000fe4000fffe03f */
[----:B------:R-:W-:Y:S01]  /*4680*/  USEL UR12, URZ, 0x1, UP0 ;  /* 0x000000013f0c7887 */ /* 0x000fe20008000000 */
[----:B------:R-:W-:-:S05]  /*4690*/  UMOV UR8, UR28 ;  /* 0x0000001c00087c82 */ /* 0x000fca0008000000 */
[----:B------:R-:W-:Y:S01]  /*46a0*/  ISETP.NE.AND P0, PT, RZ, UR12, PT ;  /* 0x0000000cff007c0c */ /* 0x000fe2000bf05270 */
        /* <DEDUP_REMOVED lines=25> */
[----:B------:R-:W-:Y:S04]  /*4840*/  STL.64 [R1+0x40], R24 ;  /* 0x0000401801007387 */ /* 0x000fe80000100a00 */
[----:B------:R-:W-:Y:S04]  /*4850*/  STL.64 [R1+0x48], R26 ;  /* 0x0000481a01007387 */ /* 0x000fe80000100a00 */
[----:B------:R-:W-:Y:S04]  /*4860*/  STL.64 [R1+0x50], R28 ;  /* 0x0000501c01007387 */ /* 0x000fe80000100a00 */
[----:B------:R0:W-:Y:S02]  /*4870*/  STL.64 [R1+0x58], R30 ;  /* 0x0000581e01007387 */ /* 0x0001e40000100a00 */
[----:B0-----:R-:W-:-:S06]  /*4880*/  WARPGROUP.ARRIVE ;  /* 0x00000000000079c5 */ /* 0x001fcc0000000000 */
        /* <DEDUP_REMOVED lines=22> */
[----:B------:R-:W-:Y:S04]  /*49f0*/  STL.64 [R1+0xa0], R24 ;  /* 0x0000a01801007387 */ /* 0x000fe80000100a00 */
[----:B------:R-:W-:Y:S04]  /*4a00*/  STL.64 [R1+0xa8], R26 ;  /* 0x0000a81a01007387 */ /* 0x000fe80000100a00 */
[----:B------:R-:W-:Y:S04]  /*4a10*/  STL.64 [R1+0xb0], R28 ;  /* 0x0000b01c01007387 */ /* 0x000fe80000100a00 */
[----:B------:R0:W-:Y:S02]  /*4a20*/  STL.64 [R1+0xb8], R30 ;  /* 0x0000b81e01007387 */ /* 0x0001e40000100a00 */
[----:B0-----:R-:W-:-:S06]  /*4a30*/  WARPGROUP.ARRIVE ;  /* 0x00000000000079c5 */ /* 0x001fcc0000000000 */
[----:B------:R-:W-:Y:S01]  /*4a40*/  QGMMA.64x16x32.F32.E4M3.E4M3 R24, gdesc[UR8], RZ, !UPT, gsb0 ;  /* 0x00200000081879f3 */ /* 0x000fe2000c0008ff */
[----:B------:R-:W-:Y:S01]  /*4a50*/  UMOV UR10, UR14 ;  /* 0x0000000e000a7c82 */ /* 0x000fe20008000000 */
[----:B------:R-:W-:Y:S01]  /*4a60*/  UMOV UR11, UR15 ;  /* 0x0000000f000b7c82 */ /* 0x000fe20008000000 */
[----:B------:R-:W-:Y:S02]  /*4a70*/  WARPGROUP.DEPBAR.LE gsb0, 0x0 ;  /* 0x00008000000079c5 */ /* 0x000fe40000010000 */
[----:B------:R-:W-:Y:S04]  /*4a80*/  STL.64 [R1+0x80], R24 ;  /* 0x0000801801007387 */ /* 0x000fe80000100a00 */
[----:B------:R-:W-:Y:S04]  /*4a90*/  STL.64 [R1+0x88], R26 ;  /* 0x0000881a01007387 */ /* 0x000fe80000100a00 */
[----:B------:R-:W-:Y:S04]  /*4aa0*/  STL.64 [R1+0x90], R28 ;  /* 0x0000901c01007387 */ /* 0x000fe80000100a00 */
[----:B------:R0:W-:Y:S02]  /*4ab0*/  STL.64 [R1+0x98], R30 ;  /* 0x0000981e01007387 */ /* 0x0001e40000100a00 */
[----:B0-----:R-:W-:-:S06]  /*4ac0*/  WARPGROUP.ARRIVE ;  /* 0x00000000000079c5 */ /* 0x001fcc0000000000 */
[----:B------:R-:W-:Y:S03]  /*4ad0*/  QGMMA.64x16x32.F32.E4M3.E4M3 R24, gdesc[UR44], RZ, !UPT, gsb0 ;  /* 0x002000002c1879f3 */ /* 0x000fe6000c0008ff */
[----:B------:R-:W-:Y:S02]  /*4ae0*/  WARPGROUP.DEPBAR.LE gsb0, 0x0 ;  /* 0x00008000000079c5 */ /* 0x000fe40000010000 */
[----:B------:R-:W-:Y:S01]  /*4af0*/  WARPGROUP.ARRIVE ;  /* 0x00000000000079c5 */ /* 0x000fe20000000000 */
[----:B------:R-:W-:Y:S04]  /*4b00*/  STL.64 [R1+0x20], R24 ;  /* 0x0000201801007387 */ /* 0x000fe80000100a00 */
[----:B------:R-:W-:Y:S01]  /*4b10*/  STL.64 [R1+0x28], R26 ;  /* 0x0000281a01007387 */ /* 0x000fe20000100a00 */
[----:B------:R-:W-:Y:S03]  /*4b20*/  QGMMA.64x16x32.F32.E4M3.E4M3 R216, gdesc[UR48], RZ, !UPT, gsb0 ;  /* 0x0020000030d879f3 */ /* 0x000fe6000c0008ff */
[----:B------:R-:W-:Y:S04]  /*4b30*/  STL.64 [R1+0x30], R28 ;  /* 0x0000301c01007387 */ /* 0x000fe80000100a00 */
[----:B------:R0:W-:Y:S01]  /*4b40*/  STL.64 [R1+0x38], R30 ;  /* 0x0000381e01007387 */ /* 0x0001e20000100a00 */
[----:B------:R-:W-:-:S02]  /*4b50*/  WARPGROUP.DEPBAR.LE gsb0, 0x0 ;  /* 0x00008000000079c5 */ /* 0x000fc40000010000 */
        /* <DEDUP_REMOVED lines=21> */
[----:B0-----:R-:W-:-:S06]  /*4cb0*/  WARPGROUP.ARRIVE ;  /* 0x00000000000079c5 */ /* 0x001fcc0000000000 */
[----:B------:R-:W-:Y:S03]  /*4cc0*/  QGMMA.64x16x32.F32.E4M3.E4M3 R24, gdesc[UR28], RZ, !UPT, gsb0 ;  /* 0x002000001c1879f3 */ /* 0x000fe6000c0008ff */
[----:B------:R-:W-:Y:S02]  /*4cd0*/  WARPGROUP.DEPBAR.LE gsb0, 0x0 ;  /* 0x00008000000079c5 */ /* 0x000fe40000010000 */
[----:B------:R-:W-:Y:S05]  /*4ce0*/  @!P0 BRA `(.L_x_19) ;  /* 0x0000002400cc8947 */ /* 0x000fea0003800000 */
[----:B------:R0:W-:Y:S04]  /*4cf0*/  STL [R1+0x54c], R42 ;  /* 0x00054c2a01007387 */ /* 0x0001e80000100800 */
[----:B------:R-:W3:Y:S04]  /*4d00*/  LDL R13, [R1+0xc0] ;  /* 0x0000c000010d7983 */ /* 0x000ee80000100800 */
[----:B------:R-:W4:Y:S04]  /*4d10*/  LDL R14, [R1+0xc4] ;  /* 0x0000c400010e7983 */ /* 0x000f280000100800 */
[----:B0-----:R-:W2:Y:S04]  /*4d20*/  LDL R42, [R1+0x98] ;  /* 0x00009800012a7983 */ /* 0x001ea80000100800 */
[----:B------:R-:W4:Y:S04]  /*4d30*/  LDL R15, [R1+0xc8] ;  /* 0x0000c800010f7983 */ /* 0x000f280000100800 */
        /* <DEDUP_REMOVED lines=12> */
[----:B------:R0:W-:Y:S04]  /*4e00*/  STL [R1+0x548], R43 ;  /* 0x0005482b01007387 */ /* 0x0001e80000100800 */
[----:B0-----:R-:W3:Y:S04]  /*4e10*/  LDL R43, [R1+0x94] ;  /* 0x00009400012b7983 */ /* 0x001ee80000100800 */
[----:B------:R0:W-:Y:S04]  /*4e20*/  STL [R1+0x544], R44 ;  /* 0x0005442c01007387 */ /* 0x0001e80000100800 */
[----:B0-----:R-:W2:Y:S04]  /*4e30*/  LDL R44, [R1+0x90] ;  /* 0x00009000012c7983 */ /* 0x001ea80000100800 */
[----:B------:R0:W-:Y:S04]  /*4e40*/  STL [R1+0x540], R45 ;  /* 0x0005402d01007387 */ /* 0x0001e80000100800 */
[----:B0-----:R-:W4:Y:S04]  /*4e50*/  LDL R45, [R1+0x8c] ;  /* 0x00008c00012d7983 */ /* 0x001f280000100800 */
[----:B------:R0:W-:Y:S04]  /*4e60*/  STL [R1+0x53c], R46 ;  /* 0x00053c2e01007387 */ /* 0x0001e80000100800 */
[----:B0-----:R-:W3:Y:S04]  /*4e70*/  LDL R46, [R1+0x88] ;  /* 0x00008800012e7983 */ /* 0x001ee80000100800 */
[----:B------:R0:W-:Y:S04]  /*4e80*/  STL [R1+0x538], R47 ;  /* 0x0005382f01007387 */ /* 0x0001e80000100800 */
[----:B0-----:R-:W2:Y:S04]  /*4e90*/  LDL R47, [R1+0x84] ;  /* 0x00008400012f7983 */ /* 0x001ea80000100800 */
[----:B------:R0:W-:Y:S04]  /*4ea0*/  STL [R1+0x534], R32 ;  /* 0x0005342001007387 */ /* 0x0001e80000100800 */
[----:B0-----:R-:W2:Y:S04]  /*4eb0*/  LDL R32, [R1+0x80] ;  /* 0x0000800001207983 */ /* 0x001ea80000100800 */
[----:B------:R0:W-:Y:S04]  /*4ec0*/  STL [R1+0x530], R33 ;  /* 0x0005302101007387 */ /* 0x0001e80000100800 */
[----:B0-----:R-:W2:Y:S04]  /*4ed0*/  LDL R33, [R1+0xbc] ;  /* 0x0000bc0001217983 */ /* 0x001ea80000100800 */
[----:B------:R-:W-:Y:S04]  /*4ee0*/  STL [R1+0x52c], R34 ;  /* 0x00052c2201007387 */ /* 0x000fe80000100800 */
        /* <DEDUP_REMOVED lines=19> */
[----:B------:R4:W-:Y:S04]  /*5020*/  STL [R1+0x4dc], R3 ;  /* 0x0004dc0301007387 */ /* 0x0009e80000100800 */
[----:B------:R-:W-:Y:S04]  /*5030*/  STL [R1+0x4d8], R2 ;  /* 0x0004d80201007387 */ /* 0x000fe80000100800 */
[----:B------:R3:W-:Y:S01]  /*5040*/  STL [R1+0x4d4], R0 ;  /* 0x0004d40001007387 */ /* 0x0007e20000100800 */
[----:B----4-:R-:W-:-:S01]  /*5050*/  FADD R3, RZ, R45 ;  /* 0x0000002dff037221 */ /* 0x010fc20000000000 */
[----:B---3--:R-:W-:Y:S01]  /*5060*/  FADD R0, RZ, R46 ;  /* 0x0000002eff007221 */ /* 0x008fe20000000000 */
[----:B--2---:R-:W-:-:S05]  /*5070*/  FADD R2, RZ, R47 ;  /* 0x0000002fff027221 */ /* 0x004fca0000000000 */
[----:B------:R0:W-:Y:S04]  /*5080*/  STL [R1+0xe0], R2 ;  /* 0x0000e00201007387 */ /* 0x0001e80000100800 */
[----:B------:R1:W-:Y:S01]  /*5090*/  STL [R1+0xe4], R0 ;  /* 0x0000e40001007387 */ /* 0x0003e20000100800 */
[----:B0-----:R-:W-:-:S03]  /*50a0*/  FADD R2, RZ, R44 ;  /* 0x0000002cff027221 */ /* 0x001fc60000000000 */
[----:B------:R0:W-:Y:S01]  /*50b0*/  STL [R1+0xe8], R3 ;  /* 0x0000e80301007387 */ /* 0x0001e20000100800 */
[----:B-1----:R-:W-:-:S03]  /*50c0*/  FADD R0, RZ, R43 ;  /* 0x0000002bff007221 */ /* 0x002fc60000000000 */
[----:B------:R1:W-:Y:S04]  /*50d0*/  STL [R1+0xec], R2 ;  /* 0x0000ec0201007387 */ /* 0x0003e80000100800 */
[----:B------:R-:W2:Y:S04]  /*50e0*/  LDL R43, [R1+0x9c] ;  /* 0x00009c00012b7983 */ /* 0x000ea80000100800 */
[----:B------:R3:W-:Y:S04]  /*50f0*/  STL [R1+0xf0], R0 ;  /* 0x0000f00001007387 */ /* 0x0007e80000100800 */
[----:B------:R-:W4:Y:S04]  /*5100*/  LDL R44, [R1+0x60] ;  /* 0x00006000012c7983 */ /* 0x000f280000100800 */
[----:B------:R-:W4:Y:S01]  /*5110*/  LDL R45, [R1+0x64] ;  /* 0x00006400012d7983 */ /* 0x000f220000100800 */
[----:B------:R-:W-:-:S03]  /*5120*/  FADD R237, RZ, R32 ;  /* 0x00000020ffed7221 */ /* 0x000fc60000000000 */
[----:B------:R-:W4:Y:S01]  /*5130*/  LDL R46, [R1+0x68] ;  /* 0x00006800012e7983 */ /* 0x000f220000100800 */
[----:B------:R-:W-:-:S03]  /*5140*/  FADD R236, RZ, R33 ;  /* 0x00000021ffec7221 */ /* 0x000fc60000000000 */
        /* <DEDUP_REMOVED lines=21> */
[----:B------:R-:W4:Y:S04]  /*52a0*/  LDL R5, [R1] ;  /* 0x0000000001057983 */ /* 0x000f280000100800 */
[----:B------:R-:W4:Y:S04]  /*52b0*/  LDL R4, [R1+0x4] ;  /* 0x0000040001047983 */ /* 0x000f280000100800 */
[----:B0-----:R-:W4:Y:S04]  /*52c0*/  LDL R3, [R1+0x8] ;  /* 0x0000080001037983 */ /* 0x001f280000100800 */
[----:B-1----:R-:W4:Y:S04]  /*52d0*/  LDL R2, [R1+0xc] ;  /* 0x00000c0001027983 */ /* 0x002f280000100800 */
[----:B---3--:R-:W3:Y:S01]  /*52e0*/  LDL R0, [R1+0x10] ;  /* 0x0000100001007983 */ /* 0x008ee20000100800 */
[----:B------:R-:W-:-:S05]  /*52f0*/  FADD R42, RZ, R42 ;  /* 0x0000002aff2a7221 */ /* 0x000fca0000000000 */
[----:B------:R0:W-:Y:S04]  /*5300*/  STL [R1+0xf4], R42 ;  /* 0x0000f42a01007387 */ /* 0x0001e80000100800 */
[----:B0-----:R-:W3:Y:S01]  /*5310*/  LDL.LU R42, [R1+0x54c] ;  /* 0x00054c00012a7983 */ /* 0x001ee20000300800 */
[----:B------:R-:W-:-:S01]  /*5320*/  FADD R12, RZ, R12 ;  /* 0x0000000cff0c7221 */ /* 0x000fc20000000000 */
[----:B--2---:R-:W-:-:S05]  /*5330*/  FADD R43, RZ, R43 ;  /* 0x0000002bff2b7221 */ /* 0x004fca0000000000 */
[----:B------:R0:W-:Y:S01]  /*5340*/  STL [R1+0xf8], R43 ;  /* 0x0000f82b01007387 */ /* 0x0001e20000100800 */
[----:B----4-:R-:W-:-:S01]  /*5350*/  FADD R44, RZ, R44 ;  /* 0x0000002cff2c7221 */ /* 0x010fc20000000000 */
[----:B------:R-:W-:Y:S02]  /*5360*/  FADD R45, RZ, R45 ;  /* 0x0000002dff2d7221 */ /* 0x000fe40000000000 */
[----:B0-----:R-:W2:Y:S01]  /*5370*/  LDL.LU R43, [R1+0x548] ;  /* 0x00054800012b7983 */ /* 0x001ea20000300800 */
[----:B------:R-:W-:-:S03]  /*5380*/  FADD R46, RZ, R46 ;  /* 0x0000002eff2e7221 */ /* 0x000fc60000000000 */
[----:B------:R0:W-:Y:S01]  /*5390*/  STL [R1+0xfc], R44 ;  /* 0x0000fc2c01007387 */ /* 0x0001e20000100800 */
[----:B------:R-:W-:-:S01]  /*53a0*/  FADD R47, RZ, R47 ;  /* 0x0000002fff2f7221 */ /* 0x000fc20000000000 */
[----:B------:R-:W-:Y:S02]  /*53b0*/  FADD R32, RZ, R32 ;  /* 0x00000020ff207221 */ /* 0x000fe40000000000 */
[----:B0-----:R-:W4:Y:S01]  /*53c0*/  LDL.LU R44, [R1+0x544] ;  /* 0x00054400012c7983 */ /* 0x001f220000300800 */
[----:B------:R-:W-:-:S03]  /*53d0*/  FADD R33, RZ, R33 ;  /* 0x00000021ff217221 */ /* 0x000fc60000000000 */
[----:B------:R0:W-:Y:S01]  /*53e0*/  STL [R1+0x100], R45 ;  /* 0x0001002d01007387 */ /* 0x0001e20000100800 */
[----:B------:R-:W-:-:S01]  /*53f0*/  FADD R34, RZ, R34 ;  /* 0x00000022ff227221 */ /* 0x000fc20000000000 */
[----:B------:R-:W-:Y:S02]  /*5400*/  FADD R35, RZ, R35 ;  /* 0x00000023ff237221 */ /* 0x000fe40000000000 */
[----:B0-----:R-:W4:Y:S04]  /*5410*/  LDL.LU R45, [R1+0x540] ;  /* 0x00054000012d7983 */ /* 0x001f280000300800 */
[----:B------:R0:W-:Y:S01]  /*5420*/  STL [R1+0x104], R46 ;  /* 0x0001042e01007387 */ /* 0x0001e20000100800 */
[----:B------:R-:W-:-:S01]  /*5430*/  FADD R36, RZ, R36 ;  /* 0x00000024ff247221 */ /* 0x000fc20000000000 */
[----:B------:R-:W-:-:S02]  /*5440*/  FADD R37, RZ, R37 ;  /* 0x00000025ff257221 */ /* 0x000fc40000000000 */
[----:B0-----:R-:W4:Y:S04]  /*5450*/  LDL.LU R46, [R1+0x53c] ;  /* 0x00053c00012e7983 */ /* 0x001f280000300800 */
[----:B------:R0:W-:Y:S01]  /*5460*/  STL [R1+0x108], R47 ;  /* 0x0001082f01007387 */ /* 0x0001e20000100800 */
[----:B------:R-:W-:-:S03]  /*5470*/  FADD R38, RZ, R38 ;  /* 0x00000026ff267221 */ /* 0x000fc60000000000 */
        /* <DEDUP_REMOVED lines=51> */
[----:B0-----:R0:W5:Y:S04]  /*57b0*/  LDL.LU R9, [R1+0x4f4] ;  /* 0x0004f40001097983 */ /* 0x0011680000300800 */
[----:B------:R1:W-:Y:S01]  /*57c0*/  STL [R1+0x150], R8 ;  /* 0x0001500801007387 */ /* 0x0003e20000100800 */
[----:B---3--:R-:W-:-:S03]  /*57d0*/  FADD R0, RZ, R0 ;  /* 0x00000000ff007221 */ /* 0x008fc60000000000 */
[----:B-1----:R0:W5:Y:S04]  /*57e0*/  LDL.LU R8, [R1+0x4f0] ;  /* 0x0004f00001087983 */ /* 0x0021680000300800 */
[----:B------:R1:W-:Y:S04]  /*57f0*/  STL [R1+0x154], R7 ;  /* 0x0001540701007387 */ /* 0x0003e80000100800 */
        /* <DEDUP_REMOVED lines=13> */
[----:B------:R1:W-:Y:S02]  /*58d0*/  STL [R1+0x170], R12 ;  /* 0x0001700c01007387 */ /* 0x0003e40000100800 */
[----:B-1----:R-:W-:-:S01]  /*58e0*/  FADD R12, RZ, R11 ;  /* 0x0000000bff0c7221 */ /* 0x002fc20000000000 */
[----:B------:R-:W-:Y:S01]  /*58f0*/  FADD R11, RZ, R10 ;  /* 0x0000000aff0b7221 */ /* 0x000fe20000000000 */
[----:B------:R-:W-:-:S03]  /*5900*/  FADD R10, RZ, R224 ;  /* 0x000000e0ff0a7221 */ /* 0x000fc60000000000 */
[----:B------:R1:W-:Y:S04]  /*5910*/  STL [R1+0x174], R12 ;  /* 0x0001740c01007387 */ /* 0x0003e80000100800 */
[----:B------:R3:W-:Y:S04]  /*5920*/  STL [R1+0x178], R11 ;  /* 0x0001780b01007387 */ /* 0x0007e80000100800 */
[----:B------:R2:W-:Y:S01]  /*5930*/  STL [R1+0x17c], R10 ;  /* 0x00017c0a01007387 */ /* 0x0005e20000100800 */
[----:B-1----:R-:W-:-:S01]  /*5940*/  FADD R12, RZ, R225 ;  /* 0x000000e1ff0c7221 */ /* 0x002fc20000000000 */
[----:B---3--:R-:W-:-:S04]  /*5950*/  FADD R11, RZ, R226 ;  /* 0x000000e2ff0b7221 */ /* 0x008fc80000000000 */
[----:B------:R1:W-:Y:S01]  /*5960*/  STL [R1+0x180], R12 ;  /* 0x0001800c01007387 */ /* 0x0003e20000100800 */
[----:B--2---:R-:W-:-:S03]  /*5970*/  FADD R10, RZ, R227 ;  /* 0x000000e3ff0a7221 */ /* 0x004fc60000000000 */
[----:B------:R2:W-:Y:S04]  /*5980*/  STL [R1+0x184], R11 ;  /* 0x0001840b01007387 */ /* 0x0005e80000100800 */
[----:B------:R3:W-:Y:S01]  /*5990*/  STL [R1+0x188], R10 ;  /* 0x0001880a01007387 */ /* 0x0007e20000100800 */
[----:B-1----:R-:W-:-:S01]  /*59a0*/  FADD R12, RZ, R228 ;  /* 0x000000e4ff0c7221 */ /* 0x002fc20000000000 */
[----:B--2---:R-:W-:-:S04]  /*59b0*/  FADD R11, RZ, R229 ;  /* 0x000000e5ff0b7221 */ /* 0x004fc80000000000 */
[----:B------:R1:W-:Y:S01]  /*59c0*/  STL [R1+0x18c], R12 ;  /* 0x00018c0c01007387 */ /* 0x0003e20000100800 */
[----:B---3--:R-:W-:-:S03]  /*59d0*/  FADD R10, RZ, R230 ;  /* 0x000000e6ff0a7221 */ /* 0x008fc60000000000 */
        /* <DEDUP_REMOVED lines=363> */
[----:B----4-:R-:W-:-:S04]  /*7090*/  FADD R11, RZ, R44 ;  /* 0x0000002cff0b7221 */ /* 0x010fc80000000000 */
        /* <DEDUP_REMOVED lines=40> */
[----:B------:R-:W-:-:S01]  /*7320*/  FADD R13, RZ, R13 ;  /* 0x0000000dff0d7221 */ /* 0x000fc20000000000 */
[----:B------:R-:W-:Y:S01]  /*7330*/  FADD R14, RZ, R14 ;  /* 0x0000000eff0e7221 */ /* 0x000fe20000000000 */
        /* <DEDUP_REMOVED lines=13> */
[----:B0-----:R-:W-:-:S06]  /*7410*/  UMOV UR54, URZ ;  /* 0x0000003f00367c82 */ /* 0x001fcc0008000000 */
.L_x_19:
[----:B------:R-:W3:Y:S01]  /*7420*/  LDL R10, [R1+0x4cc] ;  /* 0x0004cc00010a7983 */ /* 0x000ee20000100800 */
[----:B------:R-:W-:-:S04]  /*7430*/  UIADD3 UR52, UR59, 0x1, URZ ;  /* 0x000000013b347890 */ /* 0x000fc8000fffe03f */
[----:B------:R-:W-:-:S04]  /*7440*/  UISETP.NE.AND UP0, UPT, UR52, 0xc, UPT ;  /* 0x0000000c3400788c */ /* 0x000fc8000bf05270 */
[----:B------:R-:W-:Y:S02]  /*7450*/  USEL UR8, URZ, 0x1, UP0 ;  /* 0x000000013f087887 */ /* 0x000fe40008000000 */
[----:B------:R-:W-:Y:S01]  /*7460*/  USEL UR52, UR52, URZ, UP0 ;  /* 0x0000003f34347287 */ /* 0x000fe20008000000 */
[----:B---3--:R-:W-:-:S13]  /*7470*/  R2UR UR9, R10 ;  /* 0x000000000a0972ca */ /* 0x008fda00000e0000 */
[----:B------:R-:W-:-:S06]  /*7480*/  ULOP3.LUT UR8, UR9, UR8, URZ, 0x3c, !UPT ;  /* 0x0000000809087292 */ /* 0x000fcc000f8e3c3f */
[----:B------:R-:W-:Y:S01]  /*7490*/  IMAD.U32 R10, RZ, RZ, UR8 ;  /* 0x00000008ff0a7e24 */ /* 0x000fe2000f8e00ff */
[----:B------:R-:W-:-:S06]  /*74a0*/  UMOV UR8, 0x1 ;  /* 0x0000000100087882 */ /* 0x000fcc0000000000 */
.L_x_14:
[----:B------:R-:W-:-:S04]  /*74b0*/  UISETP.LT.AND UP0, UPT, UR60, 0x1, UPT ;  /* 0x000000013c00788c */ /* 0x000fc8000bf01270 */
[----:B------:R-:W-:-:S04]  /*74c0*/  USEL UR9, UR60, 0x1, UP0 ;  /* 0x000000013c097887 */ /* 0x000fc80008000000 */
[----:B------:R-:W-:-:S04]  /*74d0*/  UIADD3 UR9, UR60, -UR9, URZ ;  /* 0x800000093c097290 */ /* 0x000fc8000fffe03f */
[----:B------:R-:W-:-:S06]  /*74e0*/  UISETP.GE.AND UP0, UPT, UR9, 0x1, UPT ;  /* 0x000000010900788c */ /* 0x000fcc000bf06270 */
[----:B------:R-:W-:-:S13]  /*74f0*/  PLOP3.LUT P0, PT, PT, PT, UP0, 0x80, 0x0 ;  /* 0x000000000000781c */ /* 0x000fda0003f0f008 */
[----:B------:R-:W-:Y:S05]  /*7500*/  @!P0 BRA `(.L_x_20) ;  /* 0x0000004c00148947 */ /* 0x000fea0003800000 */
[----:B------:R-:W-:Y:S01]  /*7510*/  IMAD.U32 R11, RZ, RZ, UR9 ;  /* 0x00000009ff0b7e24 */ /* 0x000fe2000f8e00ff */
[----:B------:R-:W-:-:S06]  /*7520*/  UMOV UR55, UR59 ;  /* 0x0000003b00377c82 */ /* 0x000fcc0008000000 */
.L_x_28:
[----:B------:R-:W-:-:S06]  /*7530*/  UISETP.NE.AND UP0, UPT, UR57, 0x3, UPT ;  /* 0x000000033900788c */ /* 0x000fcc000bf05270 */
[----:B------:R-:W-:-:S13]  /*7540*/  PLOP3.LUT P1, PT, PT, PT, UP0, 0x80, 0x0 ;  /* 0x000000000000781c */ /* 0x000fda0003f2f008 */
[----:B0-----:R-:W-:Y:S05]  /*7550*/  @!P1 BRA `(.L_x_21) ;  /* 0x0000000000049947 */ /* 0x001fea0003800000 */
[----:B------:R-:W-:Y:S01]  /*7560*/  BPT.TRAP 0x1 ;  /* 0x000000040000795c */ /* 0x000fe20000300000 */
.L_x_21:
[----:B------:R-:W0:Y:S01]  /*7570*/  S2UR UR9, SR_CgaCtaId ;  /* 0x00000000000979c3 */ /* 0x000e220000008800 */
[----:B------:R-:W-:Y:S01]  /*7580*/  UMOV UR53, 0x400 ;  /* 0x0000040000357882 */ /* 0x000fe20000000000 */
[----:B------:R-:W-:Y:S01]  /*7590*/  SHF.L.U32 R12, R10, 0x1f, RZ ;  /* 0x0000001f0a0c7819 */ /* 0x000fe200000006ff */
[----:B0-----:R-:W-:-:S04]  /*75a0*/  ULEA UR53, UR9, UR53, 0x18 ;  /* 0x0000003509357291 */ /* 0x001fc8000f8ec03f */
[----:B------:R-:W-:-:S09]  /*75b0*/  ULEA UR9, UR52, UR53, 0x3 ;  /* 0x0000003534097291 */ /* 0x000fd2000f8e183f */
[----:B------:R0:W1:Y:S01]  /*75c0*/  SYNCS.PHASECHK.TRANS64.TRYWAIT P0, [UR9], R12 ;  /* 0x0000000cff0075a7 */ /* 0x0000620008000149 */
[----:B------:R-:W-:Y:S05]  /*75d0*/  @!P1 BRA `(.L_x_22) ;  /* 0x0000000000049947 */ /* 0x000fea0003800000 */
[----:B------:R-:W-:Y:S01]  /*75e0*/  BPT.TRAP 0x1 ;  /* 0x000000040000795c */ /* 0x000fe20000300000 */
.L_x_22:
[----:B-1----:R-:W-:Y:S05]  /*75f0*/  @P0 BRA `(.L_x_23) ;  /* 0x0000000000080947 */ /* 0x002fea0003800000 */
[----:B------:R-:W1:Y:S02]  /*7600*/  SYNCS.PHASECHK.TRANS64.TRYWAIT P0, [UR9], R12 ;  /* 0x0000000cff0075a7 */ /* 0x000e640008000149 */
[----:B-1----:R-:W-:Y:S05]  /*7610*/  @!P0 BRA `(.L_x_24) ;  /* 0x0000027400f48947 */ /* 0x002fea0003800000 */
.L_x_23:
[----:B------:R-:W-:Y:S04]  /*7620*/  STL.64 [R1+0x550], R102 ;  /* 0x0005506601007387 */ /* 0x000fe80000100a00 */
[----:B------:R-:W-:Y:S04]  /*7630*/  STL.64 [R1+0x548], R100 ;  /* 0x0005486401007387 */ /* 0x000fe80000100a00 */
[----:B------:R-:W-:Y:S04]  /*7640*/  STL.64 [R1+0x540], R98 ;  /* 0x0005406201007387 */ /* 0x000fe80000100a00 */
[----:B------:R1:W-:Y:S04]  /*7650*/  STL.64 [R1+0x538], R96 ;  /* 0x0005386001007387 */ /* 0x0003e80000100a00 */
[----:B-1----:R-:W3:Y:S04]  /*7660*/  LDL.LU.64 R96, [R1] ;  /* 0x0000000001607983 */ /* 0x002ee80000300a00 */
[----:B------:R-:W3:Y:S04]  /*7670*/  LDL.LU.64 R98, [R1+0x8] ;  /* 0x0000080001627983 */ /* 0x000ee80000300a00 */
[----:B------:R-:W3:Y:S04]  /*7680*/  LDL.LU.64 R100, [R1+0x10] ;  /* 0x0000100001647983 */ /* 0x000ee80000300a00 */
[----:B------:R-:W3:Y:S04]  /*7690*/  LDL.LU.64 R102, [R1+0x18] ;  /* 0x0000180001667983 */ /* 0x000ee80000300a00 */
[----:B------:R-:W-:Y:S04]  /*76a0*/  STL.64 [R1+0x530], R78 ;  /* 0x0005304e01007387 */ /* 0x000fe80000100a00 */
[----:B------:R-:W-:Y:S04]  /*76b0*/  STL.64 [R1+0x528], R76 ;  /* 0x0005284c01007387 */ /* 0x000fe80000100a00 */
[----:B------:R-:W-:Y:S04]  /*76c0*/  STL.64 [R1+0x520], R74 ;  /* 0x0005204a01007387 */ /* 0x000fe80000100a00 */
[----:B------:R1:W-:Y:S04]  /*76d0*/  STL.64 [R1+0x518], R72 ;  /* 0x0005184801007387 */ /* 0x0003e80000100a00 */
[----:B-1----:R-:W4:Y:S04]  /*76e0*/  LDL.LU.64 R72, [R1+0x60] ;  /* 0x0000600001487983 */ /* 0x002f280000300a00 */
[----:B------:R-:W4:Y:S04]  /*76f0*/  LDL.LU.64 R74, [R1+0x68] ;  /* 0x00006800014a7983 */ /* 0x000f280000300a00 */
[----:B------:R-:W4:Y:S04]  /*7700*/  LDL.LU.64 R76, [R1+0x70] ;  /* 0x00007000014c7983 */ /* 0x000f280000300a00 */
[----:B------:R-:W4:Y:S04]  /*7710*/  LDL.LU.64 R78, [R1+0x78] ;  /* 0x00007800014e7983 */ /* 0x000f280000300a00 */
[----:B------:R-:W-:Y:S04]  /*7720*/  STL.64 [R1+0x510], R54 ;  /* 0x0005103601007387 */ /* 0x000fe80000100a00 */
[----:B------:R-:W-:Y:S04]  /*7730*/  STL.64 [R1+0x508], R52 ;  /* 0x0005083401007387 */ /* 0x000fe80000100a00 */
[----:B------:R-:W-:Y:S04]  /*7740*/  STL.64 [R1+0x500], R50 ;  /* 0x0005003201007387 */ /* 0x000fe80000100a00 */
[----:B------:R1:W-:Y:S04]  /*7750*/  STL.64 [R1+0x4f8], R48 ;  /* 0x0004f83001007387 */ /* 0x0003e80000100a00 */
[----:B-1----:R-:W2:Y:S04]  /*7760*/  LDL.LU.64 R48, [R1+0xc0] ;  /* 0x0000c00001307983 */ /* 0x002ea80000300a00 */
[----:B------:R-:W2:Y:S04]  /*7770*/  LDL.LU.64 R50, [R1+0xc8] ;  /* 0x0000c80001327983 */ /* 0x000ea80000300a00 */
[----:B------:R-:W2:Y:S04]  /*7780*/  LDL.LU.64 R52, [R1+0xd0] ;  /* 0x0000d00001347983 */ /* 0x000ea80000300a00 */
[----:B------:R-:W2:Y:S01]  /*7790*/  LDL.LU.64 R54, [R1+0xd8] ;  /* 0x0000d80001367983 */ /* 0x000ea20000300a00 */
[----:B------:R-:W-:-:S02]  /*77a0*/  UIADD3 UR9, UR53, 0x24180, URZ ;  /* 0x0002418035097890 */ /* 0x000fc4000fffe03f */
[----:B------:R-:W-:Y:S01]  /*77b0*/  UISETP.NE.AND UP0, UPT, UR12, URZ, UPT ;  /* 0x0000003f0c00728c */ /* 0x000fe2000bf05270 */
[----:B------:R-:W-:Y:S01]  /*77c0*/  STL.64 [R1+0x4f0], R30 ;  /* 0x0004f01e01007387 */ /* 0x000fe20000100a00 */
[----:B------:R-:W-:Y:S02]  /*77d0*/  USHF.R.U32.HI UR9, URZ, 0x4, UR9 ;  /* 0x000000043f097899 */ /* 0x000fe40008011609 */
[----:B------:R-:W-:Y:S01]  /*77e0*/  USEL UR8, UR8, URZ, !UP0 ;  /* 0x0000003f08087287 */ /* 0x000fe2000c000000 */
[----:B------:R-:W-:Y:S01]  /*77f0*/  STL.64 [R1+0x4e8], R28 ;  /* 0x0004e81c01007387 */ /* 0x000fe20000100a00 */
[----:B------:R-:W-:Y:S02]  /*7800*/  ULOP3.LUT UR9, UR9, 0x3fff, URZ, 0xc0, !UPT ;  /* 0x00003fff09097892 */ /* 0x000fe4000f8ec03f */
[----:B------:R-:W-:Y:S01]  /*7810*/  ULOP3.LUT UR44, UR56, 0x10000, URZ, 0xfc, !UPT ;  /* 0x00010000382c7892 */ /* 0x000fe2000f8efc3f */
[----:B------:R-:W-:Y:S01]  /*7820*/  STL.64 [R1+0x4e0], R26 ;  /* 0x0004e01a01007387 */ /* 0x000fe20000100a00 */
[----:B------:R-:W-:-:S02]  /*7830*/  ULOP3.LUT UR9, UR9, 0x10000, URZ, 0xfc, !UPT ;  /* 0x0001000009097892 */ /* 0x000fc4000f8efc3f */
[----:B------:R-:W-:Y:S01]  /*7840*/  UISETP.NE.U32.AND UP0, UPT, UR8, URZ, UPT ;  /* 0x0000003f0800728c */ /* 0x000fe2000bf05070 */
[----:B------:R-:W-:Y:S01]  /*7850*/  STL.64 [R1+0x4d8], R24 ;  /* 0x0004d81801007387 */ /* 0x000fe20000100a00 */
[----:B------:R-:W-:Y:S02]  /*7860*/  UIMAD UR44, UR52, 0x300, UR44 ;  /* 0x00000300342c78a4 */ /* 0x000fe4000f8e022c */
[----:B------:R-:W-:Y:S01]  /*7870*/  UIMAD UR46, UR52, 0x160, UR9 ;  /* 0x00000160342e78a4 */ /* 0x000fe2000f8e0209 */
[----:B------:R-:W-:Y:S01]  /*7880*/  UMOV UR45, 0xc0000010 ;  /* 0xc0000010002d7882 */ /* 0x000fe20000000000 */
[----:B------:R-:W-:Y:S02]  /*7890*/  UMOV UR47, 0xc0000010 ;  /* 0xc0000010002f7882 */ /* 0x000fe40000000000 */
[----:B------:R-:W-:Y:S01]  /*78a0*/  UIADD3 UR42, UR46, 0x20, URZ ;  /* 0x000000202e2a7890 */ /* 0x000fe2000fffe03f */
[----:B------:R-:W-:Y:S01]  /*78b0*/  UMOV UR40, UR44 ;  /* 0x0000002c00287c82 */ /* 0x000fe20008000000 */
[----:B------:R-:W-:Y:S01]  /*78c0*/  UMOV UR41, UR45 ;  /* 0x0000002d00297c82 */ /* 0x000fe20008000000 */
[----:B------:R-:W-:Y:S01]  /*78d0*/  UMOV UR43, 0xc0000010 ;  /* 0xc0000010002b7882 */ /* 0x000fe20000000000 */
        /* <DEDUP_REMOVED lines=12> */
[----:B--2---:R-:W-:Y:S01]  /*79a0*/  WARPGROUP.ARRIVE ;  /* 0x00000000000079c5 */ /* 0x004fe20000000000 */
[----:B------:R-:W-:Y:S01]  /*79b0*/  UIADD3 UR26, UR46, 0xa0, URZ ;  /* 0x000000a02e1a7890 */ /* 0x000fe2000fffe03f */
[----:B------:R-:W-:Y:S01]  /*79c0*/  UMOV UR24, UR44 ;  /* 0x0000002c00187c82 */ /* 0x000fe20008000000 */
[----:B------:R-:W-:Y:S01]  /*79d0*/  UMOV UR25, UR45 ;  /* 0x0000002d00197c82 */ /* 0x000fe20008000000 */
[----:B------:R-:W-:-:S02]  /*79e0*/  UMOV UR27, 0xc0000010 ;  /* 0xc0000010001b7882 */ /* 0x000fc40000000000 */
[----:B------:R-:W-:Y:S01]  /*79f0*/  QGMMA.64x16x32.F32.E4M3.E4M3 R48, gdesc[UR44], R48, UP0, gsb0 ;  /* 0x002000002c3079f3 */ /* 0x000fe2000b800830 */
        /* <DEDUP_REMOVED lines=11> */
[----:B------:R-:W-:-:S02]  /*7ab0*/  WARPGROUP.DEPBAR.LE gsb0, 0x0 ;  /* 0x00008000000079c5 */ /* 0x000fc40000010000 */
[----:B----4-:R-:W-:Y:S01]  /*7ac0*/  WARPGROUP.ARRIVE ;  /* 0x00000000000079c5 */ /* 0x010fe20000000000 */
[----:B------:R-:W-:Y:S01]  /*7ad0*/  UMOV UR15, 0xc0000010 ;  /* 0xc0000010000f7882 */ /* 0x000fe20000000000 */
[----:B------:R-:W-:Y:S01]  /*7ae0*/  UIADD3 UR10, UR46, 0x120, URZ ;  /* 0x000001202e0a7890 */ /* 0x000fe2000fffe03f */
[----:B------:R-:W-:Y:S03]  /*7af0*/  STL.64 [R1+0xc0], R48 ;  /* 0x0000c03001007387 */ /* 0x000fe60000100a00 */
[----:B------:R-:W-:Y:S01]  /*7b00*/  QGMMA.64x16x32.F32.E4M3.E4M3 R72, gdesc[UR40], R72, UP0, gsb0 ;  /* 0x00200000284879f3 */ /* 0x000fe2000b800848 */
[----:B------:R-:W-:Y:S01]  /*7b10*/  UMOV UR8, UR44 ;  /* 0x0000002c00087c82 */ /* 0x000fe20008000000 */
[----:B------:R-:W-:Y:S01]  /*7b20*/  UMOV UR9, UR45 ;  /* 0x0000002d00097c82 */ /* 0x000fe20008000000 */
[----:B------:R-:W-:Y:S01]  /*7b30*/  UMOV UR11, 0xc0000010 ;  /* 0xc0000010000b7882 */ /* 0x000fe20000000000 */
[----:B------:R-:W-:Y:S01]  /*7b40*/  UIADD3 UR50, UR46, 0x140, URZ ;  /* 0x000001402e327890 */ /* 0x000fe2000fffe03f */
[----:B------:R-:W-:Y:S01]  /*7b50*/  STL.64 [R1+0xc8], R50 ;  /* 0x0000c83201007387 */ /* 0x000fe20000100a00 */
[----:B------:R-:W-:Y:S01]  /*7b60*/  UMOV UR48, UR44 ;  /* 0x0000002c00307c82 */ /* 0x000fe20008000000 */
[----:B------:R-:W-:Y:S01]  /*7b70*/  UMOV UR49, UR45 ;  /* 0x0000002d00317c82 */ /* 0x000fe20008000000 */
[----:B------:R-:W-:Y:S01]  /*7b80*/  UMOV UR51, 0xc0000010 ;  /* 0xc000001000337882 */ /* 0x000fe20000000000 */
[----:B------:R-:W-:Y:S04]  /*7b90*/  STL.64 [R1+0xd0], R52 ;  /* 0x0000d03401007387 */ /* 0x000fe80000100a00 */
[----:B------:R-:W-:Y:S01]  /*7ba0*/  STL.64 [R1+0xd8], R54 ;  /* 0x0000d83601007387 */ /* 0x000fe20000100a00 */
[----:B------:R-:W-:-:S02]  /*7bb0*/  WARPGROUP.DEPBAR.LE gsb0, 0x0 ;  /* 0x00008000000079c5 */ /* 0x000fc40000010000 */
[----:B---3--:R-:W-:Y:S01]  /*7bc0*/  WARPGROUP.ARRIVE ;  /* 0x00000000000079c5 */ /* 0x008fe20000000000 */
[----:B------:R-:W-:Y:S04]  /*7bd0*/  STL.64 [R1+0x60], R72 ;  /* 0x0000604801007387 */ /* 0x000fe80000100a00 */
[----:B------:R-:W-:Y:S01]  /*7be0*/  STL.64 [R1+0x68], R74 ;  /* 0x0000684a01007387 */ /* 0x000fe20000100a00 */
[----:B------:R-:W-:Y:S03]  /*7bf0*/  QGMMA.64x16x32.F32.E4M3.E4M3 R96, gdesc[UR36], R96, UP0, gsb0 ;  /* 0x00200000246079f3 */ /* 0x000fe6000b800860 */
[----:B------:R-:W-:Y:S04]  /*7c00*/  STL.64 [R1+0x70], R76 ;  /* 0x0000704c01007387 */ /* 0x000fe80000100a00 */
[----:B------:R-:W-:Y:S01]  /*7c10*/  STL.64 [R1+0x78], R78 ;  /* 0x0000784e01007387 */ /* 0x000fe20000100a00 */
[----:B------:R-:W-:-:S02]  /*7c20*/  WARPGROUP.DEPBAR.LE gsb0, 0x0 ;  /* 0x00008000000079c5 */ /* 0x000fc40000010000 */
[----:B------:R-:W-:Y:S01]  /*7c30*/  WARPGROUP.ARRIVE ;  /* 0x00000000000079c5 */ /* 0x000fe20000000000 */
[----:B------:R1:W-:Y:S01]  /*7c40*/  STL.64 [R1], R96 ;  /* 0x0000006001007387 */ /* 0x0003e20000100a00 */
[----:B0-----:R-:W-:-:S03]  /*7c50*/  IMAD.MOV.U32 R12, RZ, RZ, R103 ;  /* 0x000000ffff0c7224 */ /* 0x001fc600078e0067 */
[----:B------:R0:W-:Y:S01]  /*7c60*/  STL.64 [R1+0x8], R98 ;  /* 0x0000086201007387 */ /* 0x0001e20000100a00 */
[----:B------:R-:W-:Y:S03]  /*7c70*/  QGMMA.64x16x32.F32.E4M3.E4M3 R208, gdesc[UR32], R208, UP0, gsb0 ;  /* 0x0020000020d079f3 */ /* 0x000fe6000b8008d0 */
[----:B------:R2:W-:Y:S04]  /*7c80*/  STL.64 [R1+0x10], R100 ;  /* 0x0000106401007387 */ /* 0x0005e80000100a00 */
[----:B------:R3:W-:Y:S04]  /*7c90*/  STL.64 [R1+0x18], R102 ;  /* 0x0000186601007387 */ /* 0x0007e80000100a00 */
[----:B-1----:R-:W4:Y:S04]  /*7ca0*/  LDL.LU.64 R96, [R1+0x40] ;  /* 0x0000400001607983 */ /* 0x002f280000300a00 */
[----:B0-----:R-:W4:Y:S04]  /*7cb0*/  LDL.LU.64 R98, [R1+0x48] ;  /* 0x0000480001627983 */ /* 0x001f280000300a00 */
[----:B--2---:R-:W4:Y:S04]  /*7cc0*/  LDL.LU.64 R100, [R1+0x50] ;  /* 0x0000500001647983 */ /* 0x004f280000300a00 */
[----:B---3--:R-:W4:Y:S04]  /*7cd0*/  LDL.LU.64 R102, [R1+0x58] ;  /* 0x0000580001667983 */ /* 0x008f280000300a00 */
[----:B------:R-:W2:Y:S04]  /*7ce0*/  LDL.LU.64 R72, [R1+0xa0] ;  /* 0x0000a00001487983 */ /* 0x000ea80000300a00 */
[----:B------:R-:W2:Y:S04]  /*7cf0*/  LDL.LU.64 R74, [R1+0xa8] ;  /* 0x0000a800014a7983 */ /* 0x000ea80000300a00 */
[----:B------:R-:W2:Y:S04]  /*7d00*/  LDL.LU.64 R76, [R1+0xb0] ;  /* 0x0000b000014c7983 */ /* 0x000ea80000300a00 */
[----:B------:R-:W2:Y:S04]  /*7d10*/  LDL.LU.64 R78, [R1+0xb8] ;  /* 0x0000b800014e7983 */ /* 0x000ea80000300a00 */
[----:B------:R-:W3:Y:S04]  /*7d20*/  LDL.LU.64 R48, [R1+0x80] ;  /* 0x0000800001307983 */ /* 0x000ee80000300a00 */
[----:B------:R-:W3:Y:S04]  /*7d30*/  LDL.LU.64 R50, [R1+0x88] ;  /* 0x0000880001327983 */ /* 0x000ee80000300a00 */
[----:B------:R-:W3:Y:S01]  /*7d40*/  LDL.LU.64 R52, [R1+0x90] ;  /* 0x0000900001347983 */ /* 0x000ee20000300a00 */
[----:B------:R-:W-:-:S02]  /*7d50*/  WARPGROUP.DEPBAR.LE gsb0, 0x0 ;  /* 0x00008000000079c5 */ /* 0x000fc40000010000 */
[----:B------:R-:W-:Y:S01]  /*7d60*/  WARPGROUP.ARRIVE ;  /* 0x00000000000079c5 */ /* 0x000fe20000000000 */
[----:B------:R-:W3:Y:S04]  /*7d70*/  LDL.LU.64 R54, [R1+0x98] ;  /* 0x0000980001367983 */ /* 0x000ee80000300a00 */
[----:B------:R-:W3:Y:S01]  /*7d80*/  LDL.LU.64 R24, [R1+0x20] ;  /* 0x0000200001187983 */ /* 0x000ee20000300a00 */
[----:B------:R-:W-:Y:S03]  /*7d90*/  QGMMA.64x16x32.F32.E4M3.E4M3 R184, gdesc[UR28], R184, UP0, gsb0 ;  /* 0x002000001cb879f3 */ /* 0x000fe6000b8008b8 */
[----:B------:R-:W3:Y:S04]  /*7da0*/  LDL.LU.64 R26, [R1+0x28] ;  /* 0x00002800011a7983 */ /* 0x000ee80000300a00 */
[----:B------:R-:W3:Y:S04]  /*7db0*/  LDL.LU.64 R28, [R1+0x30] ;  /* 0x00003000011c7983 */ /* 0x000ee80000300a00 */
[----:B------:R-:W3:Y:S01]  /*7dc0*/  LDL.LU.64 R30, [R1+0x38] ;  /* 0x00003800011e7983 */ /* 0x000ee20000300a00 */
[----:B------:R-:W-:-:S02]  /*7dd0*/  WARPGROUP.DEPBAR.LE gsb0, 0x0 ;  /* 0x00008000000079c5 */ /* 0x000fc40000010000 */
[----:B------:R-:W-:-:S06]  /*7de0*/  WARPGROUP.ARRIVE ;  /* 0x00000000000079c5 */ /* 0x000fcc0000000000 */
[----:B------:R-:W-:Y:S03]  /*7df0*/  QGMMA.64x16x32.F32.E4M3.E4M3 R160, gdesc[UR24], R160, UP0, gsb0 ;  /* 0x0020000018a079f3 */ /* 0x000fe6000b8008a0 */
[----:B------:R-:W-:Y:S02]  /*7e00*/  WARPGROUP.DEPBAR.LE gsb0, 0x0 ;  /* 0x00008000000079c5 */ /* 0x000fe40000010000 */
[----:B------:R-:W-:-:S06]  /*7e10*/  WARPGROUP.ARRIVE ;  /* 0x00000000000079c5 */ /* 0x000fcc0000000000 */
[----:B------:R-:W-:Y:S03]  /*7e20*/  QGMMA.64x16x32.F32.E4M3.E4M3 R136, gdesc[UR20], R136, UP0, gsb0 ;  /* 0x00200000148879f3 */ /* 0x000fe6000b800888 */
[----:B------:R-:W-:Y:S02]  /*7e30*/  WARPGROUP.DEPBAR.LE gsb0, 0x0 ;  /* 0x00008000000079c5 */ /* 0x000fe40000010000 */
[----:B------:R-:W-:-:S06]  /*7e40*/  WARPGROUP.ARRIVE ;  /* 0x00000000000079c5 */ /* 0x000fcc0000000000 */
[----:B------:R-:W-:Y:S03]  /*7e50*/  QGMMA.64x16x32.F32.E4M3.E4M3 R112, gdesc[UR16], R112, UP0, gsb0 ;  /* 0x00200000107079f3 */ /* 0x000fe6000b800870 */
[----:B------:R-:W-:Y:S02]  /*7e60*/  WARPGROUP.DEPBAR.LE gsb0, 0x0 ;  /* 0x00008000000079c5 */ /* 0x000fe40000010000 */
[----:B------:R-:W-:-:S06]  /*7e70*/  WARPGROUP.ARRIVE ;  /* 0x00000000000079c5 */ /* 0x000fcc0000000000 */
[----:B------:R-:W-:Y:S01]  /*7e80*/  QGMMA.64x16x32.F32.E4M3.E4M3 R88, gdesc[UR12], R88, UP0, gsb0 ;  /* 0x002000000c5879f3 */ /* 0x000fe2000b800858 */
[----:B------:R-:W-:Y:S02]  /*7e90*/  UIADD3 UR12, UR44, 0x100, URZ ;  /* 0x000001002c0c7890 */ /* 0x000fe4000fffe03f */
[----:B------:R-:W-:Y:S02]  /*7ea0*/  WARPGROUP.DEPBAR.LE gsb0, 0x0 ;  /* 0x00008000000079c5 */ /* 0x000fe40000010000 */
[----:B------:R-:W-:-:S06]  /*7eb0*/  WARPGROUP.ARRIVE ;  /* 0x00000000000079c5 */ /* 0x000fcc0000000000 */
[----:B------:R-:W-:Y:S03]  /*7ec0*/  QGMMA.64x16x32.F32.E4M3.E4M3 R64, gdesc[UR8], R64, UP0, gsb0 ;  /* 0x00200000084079f3 */ /* 0x000fe6000b800840 */
[----:B------:R-:W-:Y:S02]  /*7ed0*/  WARPGROUP.DEPBAR.LE gsb0, 0x0 ;  /* 0x00008000000079c5 */ /* 0x000fe40000010000 */
[----:B------:R-:W-:-:S06]  /*7ee0*/  WARPGROUP.ARRIVE ;  /* 0x00000000000079c5 */ /* 0x000fcc0000000000 */
[----:B------:R-:W-:Y:S01]  /*7ef0*/  QGMMA.64x16x32.F32.E4M3.E4M3 R40, gdesc[UR48], R40, UP0, gsb0 ;  /* 0x00200000302879f3 */ /* 0x000fe2000b800828 */
        /* <DEDUP_REMOVED lines=49> */
[----:B----4-:R-:W-:-:S06]  /*8210*/  WARPGROUP.ARRIVE ;  /* 0x00000000000079c5 */ /* 0x010fcc0000000000 */
[----:B------:R-:W-:Y:S01]  /*8220*/  QGMMA.64x16x32.F32.E4M3.E4M3 R96, gdesc[UR40], R96, UP0, gsb0 ;  /* 0x00200000286079f3 */ /* 0x000fe2000b800860 */
[----:B------:R-:W-:Y:S01]  /*8230*/  UMOV UR44, UR48 ;  /* 0x00000030002c7c82 */ /* 0x000fe20008000000 */
[----:B------:R-:W-:Y:S01]  /*8240*/  UMOV UR45, UR49 ;  /* 0x00000031002d7c82 */ /* 0x000fe20008000000 */
[----:B------:R-:W-:Y:S01]  /*8250*/  UIADD3 UR54, UR54, 0x1, URZ ;  /* 0x0000000136367890 */ /* 0x000fe2000fffe03f */
[----:B------:R-:W-:Y:S01]  /*8260*/  ULDC UR49, c[0x0][0x50c] ;  /* 0x0001430000317ab9 */ /* 0x000fe20000000800 */
[----:B------:R-:W-:Y:S02]  /*8270*/  WARPGROUP.DEPBAR.LE gsb0, 0x0 ;  /* 0x00008000000079c5 */ /* 0x000fe40000010000 */
[----:B--2---:R-:W-:Y:S01]  /*8280*/  WARPGROUP.ARRIVE ;  /* 0x00000000000079c5 */ /* 0x004fe20000000000 */
[----:B------:R-:W-:Y:S04]  /*8290*/  STL.64 [R1+0x40], R96 ;  /* 0x0000406001007387 */ /* 0x000fe80000100a00 */
[----:B------:R-:W-:Y:S01]  /*82a0*/  STL.64 [R1+0x48], R98 ;  /* 0x0000486201007387 */ /* 0x000fe20000100a00 */
[----:B------:R-:W-:Y:S01]  /*82b0*/  QGMMA.64x16x32.F32.E4M3.E4M3 R72, gdesc[UR44], R72, UP0, gsb0 ;  /* 0x002000002c4879f3 */ /* 0x000fe2000b800848 */
[----:B------:R-:W-:Y:S01]  /*82c0*/  UMOV UR44, UR8 ;  /* 0x00000008002c7c82 */ /* 0x000fe20008000000 */
[----:B------:R-:W-:Y:S01]  /*82d0*/  UMOV UR45, 0xc0000010 ;  /* 0xc0000010002d7882 */ /* 0x000fe20000000000 */
[----:B------:R-:W-:Y:S01]  /*82e0*/  STL.64 [R1+0x50], R100 ;  /* 0x0000506401007387 */ /* 0x000fe20000100a00 */
[----:B------:R-:W-:-:S02]  /*82f0*/  WARPGROUP.DEPBAR.LE gsb0, 0x0 ;  /* 0x00008000000079c5 */ /* 0x000fc40000010000 */
[----:B---3--:R-:W-:Y:S01]  /*8300*/  WARPGROUP.ARRIVE ;  /* 0x00000000000079c5 */ /* 0x008fe20000000000 */
[----:B------:R-:W-:Y:S01]  /*8310*/  UMOV UR40, UR44 ;  /* 0x0000002c00287c82 */ /* 0x000fe20008000000 */
[----:B------:R-:W-:Y:S01]  /*8320*/  UMOV UR41, UR45 ;  /* 0x0000002d00297c82 */ /* 0x000fe20008000000 */
[----:B------:R0:W-:Y:S03]  /*8330*/  STL.64 [R1+0x58], R102 ;  /* 0x0000586601007387 */ /* 0x0001e60000100a00 */
[----:B------:R-:W-:Y:S01]  /*8340*/  QGMMA.64x16x32.F32.E4M3.E4M3 R48, gdesc[UR44], R48, UP0, gsb0 ;  /* 0x002000002c3079f3 */ /* 0x000fe2000b800830 */
[----:B0-----:R-:W2:Y:S04]  /*8350*/  LDL.LU.64 R102, [R1+0x550] ;  /* 0x0005500001667983 */ /* 0x001ea80000300a00 */
[----:B------:R-:W2:Y:S04]  /*8360*/  LDL.LU.64 R100, [R1+0x548] ;  /* 0x0005480001647983 */ /* 0x000ea80000300a00 */
[----:B------:R-:W2:Y:S04]  /*8370*/  LDL.LU.64 R98, [R1+0x540] ;  /* 0x0005400001627983 */ /* 0x000ea80000300a00 */
[----:B------:R-:W2:Y:S01]  /*8380*/  LDL.LU.64 R96, [R1+0x538] ;  /* 0x0005380001607983 */ /* 0x000ea20000300a00 */
[----:B------:R-:W-:Y:S01]  /*8390*/  UMOV UR36, UR44 ;  /* 0x0000002c00247c82 */ /* 0x000fe20008000000 */
[----:B------:R-:W-:-:S02]  /*83a0*/  UMOV UR37, UR45 ;  /* 0x0000002d00257c82 */ /* 0x000fc40008000000 */
[----:B------:R-:W-:Y:S04]  /*83b0*/  STL.64 [R1+0xa0], R72 ;  /* 0x0000a04801007387 */ /* 0x000fe80000100a00 */
[----:B------:R-:W-:Y:S04]  /*83c0*/  STL.64 [R1+0xa8], R74 ;  /* 0x0000a84a01007387 */ /* 0x000fe80000100a00 */
[----:B------:R-:W-:Y:S04]  /*83d0*/  STL.64 [R1+0xb0], R76 ;  /* 0x0000b04c01007387 */ /* 0x000fe80000100a00 */
[----:B------:R0:W-:Y:S04]  /*83e0*/  STL.64 [R1+0xb8], R78 ;  /* 0x0000b84e01007387 */ /* 0x0001e80000100a00 */
[----:B0-----:R-:W3:Y:S01]  /*83f0*/  LDL.LU.64 R78, [R1+0x530] ;  /* 0x00053000014e7983 */ /* 0x001ee20000300a00 */
[----:B------:R-:W-:-:S02]  /*8400*/  WARPGROUP.DEPBAR.LE gsb0, 0x0 ;  /* 0x00008000000079c5 */ /* 0x000fc40000010000 */
[----:B------:R-:W-:Y:S01]  /*8410*/  WARPGROUP.ARRIVE ;  /* 0x00000000000079c5 */ /* 0x000fe20000000000 */
[----:B------:R-:W3:Y:S04]  /*8420*/  LDL.LU.64 R76, [R1+0x528] ;  /* 0x00052800014c7983 */ /* 0x000ee80000300a00 */
[----:B------:R-:W3:Y:S01]  /*8430*/  LDL.LU.64 R74, [R1+0x520] ;  /* 0x00052000014a7983 */ /* 0x000ee20000300a00 */
[----:B------:R-:W-:Y:S03]  /*8440*/  QGMMA.64x16x32.F32.E4M3.E4M3 R24, gdesc[UR40], R24, UP0, gsb0 ;  /* 0x00200000281879f3 */ /* 0x000fe6000b800818 */
[----:B------:R-:W3:Y:S01]  /*8450*/  LDL.LU.64 R72, [R1+0x518] ;  /* 0x0005180001487983 */ /* 0x000ee20000300a00 */
[----:B------:R-:W-:Y:S01]  /*8460*/  UMOV UR32, UR44 ;  /* 0x0000002c00207c82 */ /* 0x000fe20008000000 */
[----:B------:R-:W-:-:S02]  /*8470*/  UMOV UR33, UR45 ;  /* 0x0000002d00217c82 */ /* 0x000fc40008000000 */
[----:B------:R-:W-:Y:S04]  /*8480*/  STL.64 [R1+0x80], R48 ;  /* 0x0000803001007387 */ /* 0x000fe80000100a00 */
[----:B------:R-:W-:Y:S04]  /*8490*/  STL.64 [R1+0x88], R50 ;  /* 0x0000883201007387 */ /* 0x000fe80000100a00 */
[----:B------:R-:W-:Y:S04]  /*84a0*/  STL.64 [R1+0x90], R52 ;  /* 0x0000903401007387 */ /* 0x000fe80000100a00 */
[----:B------:R0:W-:Y:S04]  /*84b0*/  STL.64 [R1+0x98], R54 ;  /* 0x0000983601007387 */ /* 0x0001e80000100a00 */
[----:B0-----:R-:W4:Y:S04]  /*84c0*/  LDL.LU.64 R54, [R1+0x510] ;  /* 0x0005100001367983 */ /* 0x001f280000300a00 */
[----:B------:R-:W4:Y:S04]  /*84d0*/  LDL.LU.64 R52, [R1+0x508] ;  /* 0x0005080001347983 */ /* 0x000f280000300a00 */
[----:B------:R-:W4:Y:S04]  /*84e0*/  LDL.LU.64 R50, [R1+0x500] ;  /* 0x0005000001327983 */ /* 0x000f280000300a00 */
[----:B------:R-:W4:Y:S01]  /*84f0*/  LDL.LU.64 R48, [R1+0x4f8] ;  /* 0x0004f80001307983 */ /* 0x000f220000300a00 */
[----:B------:R-:W-:-:S02]  /*8500*/  WARPGROUP.DEPBAR.LE gsb0, 0x0 ;  /* 0x00008000000079c5 */ /* 0x000fc40000010000 */
[----:B------:R-:W-:Y:S01]  /*8510*/  WARPGROUP.ARRIVE ;  /* 0x00000000000079c5 */ /* 0x000fe20000000000 */
[----:B------:R-:W-:Y:S01]  /*8520*/  UMOV UR28, UR44 ;  /* 0x0000002c001c7c82 */ /* 0x000fe20008000000 */
[----:B------:R-:W-:Y:S01]  /*8530*/  UMOV UR29, UR45 ;  /* 0x0000002d001d7c82 */ /* 0x000fe20008000000 */
[----:B------:R-:W-:Y:S03]  /*8540*/  STL.64 [R1+0x20], R24 ;  /* 0x0000201801007387 */ /* 0x000fe60000100a00 */
[----:B------:R-:W-:Y:S01]  /*8550*/  QGMMA.64x16x32.F32.E4M3.E4M3 R216, gdesc[UR36], R216, UP0, gsb0 ;  /* 0x0020000024d879f3 */ /* 0x000fe2000b8008d8 */
[----:B------:R-:W-:Y:S04]  /*8560*/  STL.64 [R1+0x28], R26 ;  /* 0x0000281a01007387 */ /* 0x000fe80000100a00 */
[----:B------:R-:W-:Y:S04]  /*8570*/  STL.64 [R1+0x30], R28 ;  /* 0x0000301c01007387 */ /* 0x000fe80000100a00 */
[----:B------:R0:W-:Y:S04]  /*8580*/  STL.64 [R1+0x38], R30 ;  /* 0x0000381e01007387 */ /* 0x0001e80000100a00 */
[----:B0-----:R-:W4:Y:S04]  /*8590*/  LDL.LU.64 R30, [R1+0x4f0] ;  /* 0x0004f000011e7983 */ /* 0x001f280000300a00 */
[----:B------:R-:W4:Y:S04]  /*85a0*/  LDL.LU.64 R28, [R1+0x4e8] ;  /* 0x0004e800011c7983 */ /* 0x000f280000300a00 */
[----:B------:R-:W4:Y:S04]  /*85b0*/  LDL.LU.64 R26, [R1+0x4e0] ;  /* 0x0004e000011a7983 */ /* 0x000f280000300a00 */
[----:B------:R-:W4:Y:S01]  /*85c0*/  LDL.LU.64 R24, [R1+0x4d8] ;  /* 0x0004d80001187983 */ /* 0x000f220000300a00 */
        /* <DEDUP_REMOVED lines=25> */
[----:B--2---:R-:W-:-:S06]  /*8760*/  WARPGROUP.ARRIVE ;  /* 0x00000000000079c5 */ /* 0x004fcc0000000000 */
[----:B------:R-:W-:Y:S03]  /*8770*/  QGMMA.64x16x32.F32.E4M3.E4M3 R96, gdesc[UR16], R96, UP0, gsb0 ;  /* 0x00200000106079f3 */ /* 0x000fe6000b800860 */
[----:B------:R-:W-:Y:S02]  /*8780*/  WARPGROUP.DEPBAR.LE gsb0, 0x0 ;  /* 0x00008000000079c5 */ /* 0x000fe40000010000 */
[----:B---3--:R-:W-:-:S06]  /*8790*/  WARPGROUP.ARRIVE ;  /* 0x00000000000079c5 */ /* 0x008fcc0000000000 */
[----:B------:R-:W-:Y:S03]  /*87a0*/  QGMMA.64x16x32.F32.E4M3.E4M3 R72, gdesc[UR12], R72, UP0, gsb0 ;  /* 0x002000000c4879f3 */ /* 0x000fe6000b800848 */
[----:B------:R-:W-:Y:S02]  /*87b0*/  WARPGROUP.DEPBAR.LE gsb0, 0x0 ;  /* 0x00008000000079c5 */ /* 0x000fe40000010000 */
[----:B----4-:R-:W-:-:S06]  /*87c0*/  WARPGROUP.ARRIVE ;  /* 0x00000000000079c5 */ /* 0x010fcc0000000000 */
[----:B------:R-:W-:Y:S03]  /*87d0*/  QGMMA.64x16x32.F32.E4M3.E4M3 R48, gdesc[UR8], R48, UP0, gsb0 ;  /* 0x00200000083079f3 */ /* 0x000fe6000b800830 */
[----:B------:R-:W-:Y:S02]  /*87e0*/  WARPGROUP.DEPBAR.LE gsb0, 0x0 ;  /* 0x00008000000079c5 */ /* 0x000fe40000010000 */
[----:B------:R-:W-:-:S06]  /*87f0*/  WARPGROUP.ARRIVE ;  /* 0x00000000000079c5 */ /* 0x000fcc0000000000 */
[----:B------:R-:W-:Y:S01]  /*8800*/  QGMMA.64x16x32.F32.E4M3.E4M3 R24, gdesc[UR44], R24, UP0, gsb0 ;  /* 0x002000002c1879f3 */ /* 0x000fe2000b800818 */
[----:B------:R-:W-:-:S04]  /*8810*/  UISETP.NE.AND UP0, UPT, UR54, UR49, UPT ;  /* 0x000000313600728c */ /* 0x000fc8000bf05270 */
[----:B------:R-:W-:-:S06]  /*8820*/  USEL UR12, URZ, 0x1, UP0 ;  /* 0x000000013f0c7887 */ /* 0x000fcc0008000000 */
[----:B------:R-:W-:Y:S01]  /*8830*/  ISETP.NE.AND P0, PT, RZ, UR12, PT ;  /* 0x0000000cff007c0c */ /* 0x000fe2000bf05270 */
[----:B------:R-:W-:-:S12]  /*8840*/  WARPGROUP.DEPBAR.LE gsb0, 0x0 ;  /* 0x00008000000079c5 */ /* 0x000fd80000010000 */
[----:B------:R-:W-:Y:S05]  /*8850*/  @!P0 BRA `(.L_x_25) ;  /* 0x0000003400e88947 */ /* 0x000fea0003800000 */
[----:B------:R0:W-:Y:S04]  /*8860*/  STL [R1+0x568], R53 ;  /* 0x0005683501007387 */ /* 0x0001e80000100800 */
[----:B0-----:R-:W2:Y:S04]  /*8870*/  LDL.LU R53, [R1+0xfc] ;  /* 0x0000fc0001357983 */ /* 0x001ea80000300800 */
[----:B------:R0:W-:Y:S04]  /*8880*/  STL [R1+0x564], R54 ;  /* 0x0005643601007387 */ /* 0x0001e80000100800 */
[----:B0-----:R-:W3:Y:S04]  /*8890*/  LDL R54, [R1+0xdc] ;  /* 0x0000dc0001367983 */ /* 0x001ee80000100800 */
[----:B------:R0:W-:Y:S04]  /*88a0*/  STL [R1+0x560], R55 ;  /* 0x0005603701007387 */ /* 0x0001e80000100800 */
[----:B0-----:R-:W2:Y:S04]  /*88b0*/  LDL R55, [R1+0x60] ;  /* 0x0000600001377983 */ /* 0x001ea80000100800 */
[----:B------:R0:W-:Y:S04]  /*88c0*/  STL [R1+0x55c], R40 ;  /* 0x00055c2801007387 */ /* 0x0001e80000100800 */
[----:B0-----:R-:W4:Y:S04]  /*88d0*/  LDL R40, [R1+0xd8] ;  /* 0x0000d80001287983 */ /* 0x001f280000100800 */
        /* <DEDUP_REMOVED lines=15> */
[----:B0-----:R-:W2:Y:S04]  /*89d0*/  LDL.LU R32, [R1+0xf0] ;  /* 0x0000f00001207983 */ /* 0x001ea80000300800 */
        /* <DEDUP_REMOVED lines=34> */
[----:B-----5:R0:W-:Y:S04]  /*8c00*/  STL [R1+0x4f4], R9 ;  /* 0x0004f40901007387 */ /* 0x0201e80000100800 */
[----:B0-----:R-:W2:Y:S04]  /*8c10*/  LDL R9, [R1+0xa0] ;  /* 0x0000a00001097983 */ /* 0x001ea80000100800 */
[----:B------:R0:W-:Y:S04]  /*8c20*/  STL [R1+0x4f0], R8 ;  /* 0x0004f00801007387 */ /* 0x0001e80000100800 */
[----:B0-----:R-:W2:Y:S04]  /*8c30*/  LDL R8, [R1+0xc8] ;  /* 0x0000c80001087983 */ /* 0x001ea80000100800 */
[----:B------:R0:W-:Y:S01]  /*8c40*/  STL [R1+0x4ec], R7 ;  /* 0x0004ec0701007387 */ /* 0x0001e20000100800 */
[----:B---3--:R-:W-:-:S03]  /*8c50*/  FADD R16, R46, R16 ;  /* 0x000000102e107221 */ /* 0x008fc60000000000 */
[----:B0-----:R-:W3:Y:S04]  /*8c60*/  LDL R7, [R1+0xc4] ;  /* 0x0000c40001077983 */ /* 0x001ee80000100800 */
[----:B------:R0:W-:Y:S01]  /*8c70*/  STL [R1+0x4e8], R6 ;  /* 0x0004e80601007387 */ /* 0x0001e20000100800 */
[----:B----4-:R-:W-:-:S03]  /*8c80*/  FADD R17, R44, R17 ;  /* 0x000000112c117221 */ /* 0x010fc60000000000 */
[----:B0-----:R-:W4:Y:S01]  /*8c90*/  LDL R6, [R1+0xc0] ;  /* 0x0000c00001067983 */ /* 0x001f220000100800 */
[----:B------:R-:W-:-:S01]  /*8ca0*/  FADD R18, R42, R18 ;  /* 0x000000122a127221 */ /* 0x000fc20000000000 */
[----:B------:R-:W-:Y:S01]  /*8cb0*/  FADD R19, R40, R19 ;  /* 0x0000001328137221 */ /* 0x000fe20000000000 */
[----:B------:R-:W-:-:S01]  /*8cc0*/  FADD R20, R54, R20 ;  /* 0x0000001436147221 */ /* 0x000fc20000000000 */
[----:B------:R0:W-:Y:S04]  /*8cd0*/  STL [R1+0x4e4], R5 ;  /* 0x0004e40501007387 */ /* 0x0001e80000100800 */
[----:B------:R1:W-:Y:S04]  /*8ce0*/  STL [R1+0x4e0], R4 ;  /* 0x0004e00401007387 */ /* 0x0003e80000100800 */
[----:B------:R1:W-:Y:S04]  /*8cf0*/  STL [R1+0x4dc], R3 ;  /* 0x0004dc0301007387 */ /* 0x0003e80000100800 */
[----:B------:R-:W-:Y:S04]  /*8d00*/  STL [R1+0x4d8], R2 ;  /* 0x0004d80201007387 */ /* 0x000fe80000100800 */
[----:B------:R1:W-:Y:S04]  /*8d10*/  STL [R1+0x4d4], R0 ;  /* 0x0004d40001007387 */ /* 0x0003e80000100800 */
[----:B------:R-:W4:Y:S04]  /*8d20*/  LDL R46, [R1+0x64] ;  /* 0x00006400012e7983 */ /* 0x000f280000100800 */
[----:B0-----:R-:W4:Y:S04]  /*8d30*/  LDL.LU R5, [R1+0x100] ;  /* 0x0001000001057983 */ /* 0x001f280000300800 */
[----:B------:R-:W4:Y:S04]  /*8d40*/  LDL R44, [R1+0x68] ;  /* 0x00006800012c7983 */ /* 0x000f280000100800 */
[----:B-1----:R-:W4:Y:S04]  /*8d50*/  LDL.LU R4, [R1+0x104] ;  /* 0x0001040001047983 */ /* 0x002f280000300800 */
[----:B------:R-:W4:Y:S04]  /*8d60*/  LDL R42, [R1+0x6c] ;  /* 0x00006c00012a7983 */ /* 0x000f280000100800 */
[----:B------:R-:W4:Y:S04]  /*8d70*/  LDL.LU R3, [R1+0x108] ;  /* 0x0001080001037983 */ /* 0x000f280000300800 */
[----:B------:R-:W4:Y:S04]  /*8d80*/  LDL R40, [R1+0x70] ;  /* 0x0000700001287983 */ /* 0x000f280000100800 */
[----:B------:R-:W4:Y:S04]  /*8d90*/  LDL.LU R0, [R1+0x10c] ;  /* 0x00010c0001007983 */ /* 0x000f280000300800 */
[----:B------:R-:W4:Y:S04]  /*8da0*/  LDL R54, [R1+0x74] ;  /* 0x0000740001367983 */ /* 0x000f280000100800 */
[----:B------:R-:W4:Y:S01]  /*8db0*/  LDL.LU R2, [R1+0x110] ;  /* 0x0001100001027983 */ /* 0x000f220000300800 */
[----:B--2---:R-:W-:-:S01]  /*8dc0*/  FADD R34, R35, R34 ;  /* 0x0000002223227221 */ /* 0x004fc20000000000 */
[----:B------:R-:W-:Y:S01]  /*8dd0*/  FADD R32, R33, R32 ;  /* 0x0000002021207221 */ /* 0x000fe20000000000 */
[----:B------:R-:W-:-:S01]  /*8de0*/  FADD R53, R55, R53 ;  /* 0x0000003537357221 */ /* 0x000fc20000000000 */
[----:B------:R-:W-:Y:S01]  /*8df0*/  FADD R45, R47, R45 ;  /* 0x0000002d2f2d7221 */ /* 0x000fe20000000000 */
[----:B------:R-:W-:-:S01]  /*8e00*/  FADD R41, R43, R41 ;  /* 0x000000292b297221 */ /* 0x000fc20000000000 */
[----:B------:R-:W-:Y:S01]  /*8e10*/  FADD R36, R37, R36 ;  /* 0x0000002425247221 */ /* 0x000fe20000000000 */
[----:B------:R-:W-:-:S01]  /*8e20*/  FADD R38, R39, R38 ;  /* 0x0000002627267221 */ /* 0x000fc20000000000 */
[----:B------:R-:W-:-:S05]  /*8e30*/  FADD R24, R25, R24 ;  /* 0x0000001819187221 */ /* 0x000fca0000000000 */
[----:B------:R-:W-:Y:S04]  /*8e40*/  STL [R1+0xe0], R24 ;  /* 0x0000e01801007387 */ /* 0x000fe80000100800 */
[----:B------:R-:W-:Y:S04]  /*8e50*/  STL [R1+0xe4], R38 ;  /* 0x0000e42601007387 */ /* 0x000fe80000100800 */
[----:B------:R-:W-:Y:S04]  /*8e60*/  STL [R1+0xe8], R36 ;  /* 0x0000e82401007387 */ /* 0x000fe80000100800 */
[----:B------:R-:W-:Y:S04]  /*8e70*/  STL [R1+0xec], R34 ;  /* 0x0000ec2201007387 */ /* 0x000fe80000100800 */
[----:B------:R-:W-:Y:S04]  /*8e80*/  STL [R1+0xf0], R32 ;  /* 0x0000f02001007387 */ /* 0x000fe80000100800 */
[----:B------:R0:W-:Y:S04]  /*8e90*/  STL [R1+0xfc], R53 ;  /* 0x0000fc3501007387 */ /* 0x0001e80000100800 */
[----:B------:R-:W-:Y:S04]  /*8ea0*/  STL [R1+0xf4], R45 ;  /* 0x0000f42d01007387 */ /* 0x000fe80000100800 */
[----:B0-----:R-:W2:Y:S04]  /*8eb0*/  LDL R53, [R1+0x78] ;  /* 0x0000780001357983 */ /* 0x001ea80000100800 */
[----:B------:R0:W-:Y:S04]  /*8ec0*/  STL [R1+0xf8], R41 ;  /* 0x0000f82901007387 */ /* 0x0001e80000100800 */
[----:B------:R-:W2:Y:S04]  /*8ed0*/  LDL R55, [R1+0x7c] ;  /* 0x00007c0001377983 */ /* 0x000ea80000100800 */
[----:B------:R-:W2:Y:S04]  /*8ee0*/  LDL R43, [R1+0x44] ;  /* 0x00004400012b7983 */ /* 0x000ea80000100800 */
[----:B0-----:R-:W2:Y:S04]  /*8ef0*/  LDL R41, [R1+0x40] ;  /* 0x0000400001297983 */ /* 0x001ea80000100800 */
[----:B------:R-:W2:Y:S04]  /*8f00*/  LDL R45, [R1+0x48] ;  /* 0x00004800012d7983 */ /* 0x000ea80000100800 */
[----:B------:R-:W2:Y:S04]  /*8f10*/  LDL R25, [R1+0x54] ;  /* 0x0000540001197983 */ /* 0x000ea80000100800 */
[----:B------:R-:W2:Y:S04]  /*8f20*/  LDL R39, [R1+0x58] ;  /* 0x0000580001277983 */ /* 0x000ea80000100800 */
[----:B------:R-:W2:Y:S04]  /*8f30*/  LDL R37, [R1+0x5c] ;  /* 0x00005c0001257983 */ /* 0x000ea80000100800 */
[----:B------:R-:W2:Y:S04]  /*8f40*/  LDL R35, [R1+0x20] ;  /* 0x0000200001237983 */ /* 0x000ea80000100800 */
[----:B------:R-:W2:Y:S04]  /*8f50*/  LDL R33, [R1+0x24] ;  /* 0x0000240001217983 */ /* 0x000ea80000100800 */
[----:B------:R-:W2:Y:S01]  /*8f60*/  LDL R47, [R1+0x28] ;  /* 0x00002800012f7983 */ /* 0x000ea20000100800 */
[----:B------:R-:W-:-:S03]  /*8f70*/  FADD R23, R11, R23 ;  /* 0x000000170b177221 */ /* 0x000fc60000000000 */
[----:B------:R-:W2:Y:S01]  /*8f80*/  LDL R11, [R1+0x50] ;  /* 0x00005000010b7983 */ /* 0x000ea20000100800 */
[----:B------:R-:W-:-:S03]  /*8f90*/  FADD R22, R10, R22 ;  /* 0x000000160a167221 */ /* 0x000fc60000000000 */
[----:B------:R-:W2:Y:S01]  /*8fa0*/  LDL R10, [R1+0x4c] ;  /* 0x00004c00010a7983 */ /* 0x000ea20000100800 */
[----:B------:R-:W-:-:S01]  /*8fb0*/  FADD R21, R9, R21 ;  /* 0x0000001509157221 */ /* 0x000fc20000000000 */
[----:B------:R-:W-:Y:S01]  /*8fc0*/  FADD R15, R8, R15 ;  /* 0x0000000f080f7221 */ /* 0x000fe20000000000 */
[----:B---3--:R-:W-:-:S01]  /*8fd0*/  FADD R14, R7, R14 ;  /* 0x0000000e070e7221 */ /* 0x008fc20000000000 */
[----:B----4-:R-:W-:Y:S01]  /*8fe0*/  FADD R13, R6, R13 ;  /* 0x0000000d060d7221 */ /* 0x010fe20000000000 */
[----:B------:R-:W-:-:S05]  /*8ff0*/  FADD R5, R46, R5 ;  /* 0x000000052e057221 */ /* 0x000fca0000000000 */
[----:B------:R-:W-:Y:S01]  /*9000*/  STL [R1+0x100], R5 ;  /* 0x0001000501007387 */ /* 0x000fe20000100800 */
[----:B------:R-:W-:-:S01]  /*9010*/  FADD R4, R44, R4 ;  /* 0x000000042c047221 */ /* 0x000fc20000000000 */
[----:B------:R-:W-:Y:S01]  /*9020*/  FADD R3, R42, R3 ;  /* 0x000000032a037221 */ /* 0x000fe20000000000 */
[----:B------:R-:W-:-:S05]  /*9030*/  FADD R0, R40, R0 ;  /* 0x0000000028007221 */ /* 0x000fca0000000000 */
[----:B------:R0:W-:Y:S04]  /*9040*/  STL [R1+0x10c], R0 ;  /* 0x00010c0001007387 */ /* 0x0001e80000100800 */
[----:B------:R1:W-:Y:S01]  /*9050*/  STL [R1+0x104], R4 ;  /* 0x0001040401007387 */ /* 0x0003e20000100800 */
[----:B------:R-:W-:-:S03]  /*9060*/  FADD R2, R54, R2 ;  /* 0x0000000236027221 */ /* 0x000fc60000000000 */
[----:B0-----:R-:W3:Y:S04]  /*9070*/  LDL.LU R0, [R1+0x144] ;  /* 0x0001440001007983 */ /* 0x001ee80000300800 */
[----:B------:R0:W-:Y:S04]  /*9080*/  STL [R1+0x108], R3 ;  /* 0x0001080301007387 */ /* 0x0001e80000100800 */
[----:B------:R-:W2:Y:S04]  /*9090*/  LDL.LU R54, [R1+0x114] ;  /* 0x0001140001367983 */ /* 0x000ea80000300800 */
[----:B------:R-:W4:Y:S04]  /*90a0*/  LDL.LU R40, [R1+0x118] ;  /* 0x0001180001287983 */ /* 0x000f280000300800 */
[----:B------:R-:W3:Y:S04]  /*90b0*/  LDL.LU R42, [R1+0x11c] ;  /* 0x00011c00012a7983 */ /* 0x000ee80000300800 */
[----:B------:R0:W-:Y:S04]  /*90c0*/  STL [R1+0x110], R2 ;  /* 0x0001100201007387 */ /* 0x0001e80000100800 */
[----:B------:R-:W3:Y:S04]  /*90d0*/  LDL.LU R44, [R1+0x120] ;  /* 0x00012000012c7983 */ /* 0x000ee80000300800 */
[----:B------:R-:W3:Y:S04]  /*90e0*/  LDL.LU R9, [R1+0x124] ;  /* 0x0001240001097983 */ /* 0x000ee80000300800 */
[----:B------:R-:W3:Y:S04]  /*90f0*/  LDL.LU R8, [R1+0x128] ;  /* 0x0001280001087983 */ /* 0x000ee80000300800 */
[----:B------:R-:W3:Y:S04]  /*9100*/  LDL.LU R7, [R1+0x12c] ;  /* 0x00012c0001077983 */ /* 0x000ee80000300800 */
[----:B------:R-:W3:Y:S04]  /*9110*/  LDL.LU R6, [R1+0x130] ;  /* 0x0001300001067983 */ /* 0x000ee80000300800 */
[----:B------:R-:W3:Y:S04]  /*9120*/  LDL.LU R5, [R1+0x134] ;  /* 0x0001340001057983 */ /* 0x000ee80000300800 */
[----:B-1----:R-:W3:Y:S04]  /*9130*/  LDL.LU R4, [R1+0x138] ;  /* 0x0001380001047983 */ /* 0x002ee80000300800 */
[----:B0-----:R-:W3:Y:S04]  /*9140*/  LDL.LU R3, [R1+0x13c] ;  /* 0x00013c0001037983 */ /* 0x001ee80000300800 */
[----:B------:R-:W3:Y:S01]  /*9150*/  LDL.LU R2, [R1+0x140] ;  /* 0x0001400001027983 */ /* 0x000ee20000300800 */
[----:B------:R-:W-:-:S01]  /*9160*/  FADD R232, R31, R232 ;  /* 0x000000e81fe87221 */ /* 0x000fc20000000000 */
[----:B------:R-:W-:Y:S01]  /*9170*/  FADD R233, R30, R233 ;  /* 0x000000e91ee97221 */ /* 0x000fe20000000000 */
[----:B------:R-:W-:-:S01]  /*9180*/  FADD R234, R29, R234 ;  /* 0x000000ea1dea7221 */ /* 0x000fc20000000000 */
[----:B------:R-:W-:Y:S01]  /*9190*/  FADD R235, R28, R235 ;  /* 0x000000eb1ceb7221 */ /* 0x000fe20000000000 */
[----:B------:R-:W-:-:S01]  /*91a0*/  FADD R236, R27, R236 ;  /* 0x000000ec1bec7221 */ /* 0x000fc20000000000 */
[----:B------:R-:W-:Y:S01]  /*91b0*/  FADD R237, R26, R237 ;  /* 0x000000ed1aed7221 */ /* 0x000fe20000000000 */
[----:B------:R-:W3:Y:S04]  /*91c0*/  LDL R46, [R1+0x2c] ;  /* 0x00002c00012e7983 */ /* 0x000ee80000100800 */
[----:B------:R-:W3:Y:S04]  /*91d0*/  LDL R32, [R1+0x30] ;  /* 0x0000300001207983 */ /* 0x000ee80000100800 */
[----:B------:R-:W3:Y:S04]  /*91e0*/  LDL R34, [R1+0x34] ;  /* 0x0000340001227983 */ /* 0x000ee80000100800 */
[----:B------:R-:W3:Y:S04]  /*91f0*/  LDL R36, [R1+0x38] ;  /* 0x0000380001247983 */ /* 0x000ee80000100800 */
[----:B------:R-:W3:Y:S04]  /*9200*/  LDL R38, [R1+0x3c] ;  /* 0x00003c0001267983 */ /* 0x000ee80000100800 */
[----:B------:R-:W3:Y:S04]  /*9210*/  LDL R24, [R1] ;  /* 0x0000000001187983 */ /* 0x000ee80000100800 */
[----:B------:R-:W3:Y:S04]  /*9220*/  LDL R26, [R1+0x4] ;  /* 0x00000400011a7983 */ /* 0x000ee80000100800 */
[----:B------:R-:W3:Y:S04]  /*9230*/  LDL R31, [R1+0x8] ;  /* 0x00000800011f7983 */ /* 0x000ee80000100800 */
[----:B------:R-:W3:Y:S04]  /*9240*/  LDL R30, [R1+0xc] ;  /* 0x00000c00011e7983 */ /* 0x000ee80000100800 */
[----:B------:R-:W3:Y:S04]  /*9250*/  LDL R29, [R1+0x10] ;  /* 0x00001000011d7983 */ /* 0x000ee80000100800 */
[----:B------:R-:W3:Y:S04]  /*9260*/  LDL R28, [R1+0x14] ;  /* 0x00001400011c7983 */ /* 0x000ee80000100800 */
[----:B------:R-:W3:Y:S01]  /*9270*/  LDL R27, [R1+0x18] ;  /* 0x00001800011b7983 */ /* 0x000ee20000100800 */
[----:B--2---:R-:W-:-:S03]  /*9280*/  FADD R54, R53, R54 ;  /* 0x0000003635367221 */ /* 0x004fc60000000000 */
[----:B------:R-:W2:Y:S01]  /*9290*/  LDL.LU R53, [R1+0x568] ;  /* 0x0005680001357983 */ /* 0x000ea20000300800 */
[----:B----4-:R-:W-:-:S03]  /*92a0*/  FADD R40, R55, R40 ;  /* 0x0000002837287221 */ /* 0x010fc60000000000 */
[----:B------:R0:W-:Y:S01]  /*92b0*/  STL [R1+0x114], R54 ;  /* 0x0001143601007387 */ /* 0x0001e20000100800 */
[----:B---3--:R-:W-:-:S03]  /*92c0*/  FADD R42, R41, R42 ;  /* 0x0000002a292a7221 */ /* 0x008fc60000000000 */
[----:B0-----:R-:W3:Y:S01]  /*92d0*/  LDL.LU R54, [R1+0x564] ;  /* 0x0005640001367983 */ /* 0x001ee20000300800 */
[----:B------:R-:W-:-:S03]  /*92e0*/  FADD R44, R43, R44 ;  /* 0x0000002c2b2c7221 */ /* 0x000fc60000000000 */
[----:B------:R-:W4:Y:S04]  /*92f0*/  LDL.LU R55, [R1+0x560] ;  /* 0x0005600001377983 */ /* 0x000f280000300800 */
[----:B------:R0:W-:Y:S01]  /*9300*/  STL [R1+0x118], R40 ;  /* 0x0001182801007387 */ /* 0x0001e20000100800 */
[----:B------:R-:W-:-:S01]  /*9310*/  FADD R9, R45, R9 ;  /* 0x000000092d097221 */ /* 0x000fc20000000000 */
[----:B------:R-:W-:Y:S01]  /*9320*/  FADD R8, R10, R8 ;  /* 0x000000080a087221 */ /* 0x000fe20000000000 */
[----:B------:R-:W-:-:S01]  /*9330*/  FADD R7, R11, R7 ;  /* 0x000000070b077221 */ /* 0x000fc20000000000 */
[----:B0-----:R-:W4:Y:S04]  /*9340*/  LDL.LU R40, [R1+0x55c] ;  /* 0x00055c0001287983 */ /* 0x001f280000300800 */
        /* <DEDUP_REMOVED lines=9> */
[----:B------:R-:W-:-:S02]  /*93e0*/  FADD R0, R47, R0 ;  /* 0x000000002f007221 */ /* 0x000fc40000000000 */
[----:B0-----:R-:W4:Y:S04]  /*93f0*/  LDL.LU R44, [R1+0x54c] ;  /* 0x00054c00012c7983 */ /* 0x001f280000300800 */
[----:B------:R-:W4:Y:S04]  /*9400*/  LDL.LU R45, [R1+0x548] ;  /* 0x00054800012d7983 */ /* 0x000f280000300800 */
[----:B------:R0:W-:Y:S04]  /*9410*/  STL [R1+0x124], R9 ;  /* 0x0001240901007387 */ /* 0x0001e80000100800 */
[----:B------:R1:W-:Y:S04]  /*9420*/  STL [R1+0x128], R8 ;  /* 0x0001280801007387 */ /* 0x0003e80000100800 */
[----:B------:R1:W-:Y:S01]  /*9430*/  STL [R1+0x12c], R7 ;  /* 0x00012c0701007387 */ /* 0x0003e20000100800 */
[----:B------:R-:W-:-:S03]  /*9440*/  FADD R2, R33, R2 ;  /* 0x0000000221027221 */ /* 0x000fc60000000000 */
[----:B------:R1:W-:Y:S04]  /*9450*/  STL [R1+0x130], R6 ;  /* 0x0001300601007387 */ /* 0x0003e80000100800 */
[----:B------:R1:W-:Y:S04]  /*9460*/  STL [R1+0x134], R5 ;  /* 0x0001340501007387 */ /* 0x0003e80000100800 */
[----:B------:R1:W-:Y:S04]  /*9470*/  STL [R1+0x138], R4 ;  /* 0x0001380401007387 */ /* 0x0003e80000100800 */
[----:B------:R-:W2:Y:S04]  /*9480*/  LDL.LU R47, [R1+0x148] ;  /* 0x00014800012f7983 */ /* 0x000ea80000300800 */
[----:B------:R1:W-:Y:S04]  /*9490*/  STL [R1+0x13c], R3 ;  /* 0x00013c0301007387 */ /* 0x0003e80000100800 */
[----:B------:R-:W3:Y:S04]  /*94a0*/  LDL.LU R33, [R1+0x14c] ;  /* 0x00014c0001217983 */ /* 0x000ee80000300800 */
[----:B------:R1:W-:Y:S04]  /*94b0*/  STL [R1+0x140], R2 ;  /* 0x0001400201007387 */ /* 0x0003e80000100800 */
[----:B------:R-:W4:Y:S04]  /*94c0*/  LDL.LU R35, [R1+0x150] ;  /* 0x0001500001237983 */ /* 0x000f280000300800 */
[----:B------:R1:W-:Y:S04]  /*94d0*/  STL [R1+0x144], R0 ;  /* 0x0001440001007387 */ /* 0x0003e80000100800 */
[----:B------:R-:W4:Y:S04]  /*94e0*/  LDL.LU R37, [R1+0x154] ;  /* 0x0001540001257983 */ /* 0x000f280000300800 */
[----:B------:R-:W4:Y:S04]  /*94f0*/  LDL.LU R39, [R1+0x158] ;  /* 0x0001580001277983 */ /* 0x000f280000300800 */
[----:B------:R-:W4:Y:S04]  /*9500*/  LDL.LU R25, [R1+0x15c] ;  /* 0x00015c0001197983 */ /* 0x000f280000300800 */
[----:B------:R-:W4:Y:S04]  /*9510*/  LDL.LU R11, [R1+0x160] ;  /* 0x00016000010b7983 */ /* 0x000f280000300800 */
[----:B------:R-:W4:Y:S04]  /*9520*/  LDL.LU R10, [R1+0x164] ;  /* 0x00016400010a7983 */ /* 0x000f280000300800 */
[----:B0-----:R-:W4:Y:S04]  /*9530*/  LDL.LU R9, [R1+0x168] ;  /* 0x0001680001097983 */ /* 0x001f280000300800 */
[----:B-1----:R-:W4:Y:S04]  /*9540*/  LDL.LU R8, [R1+0x16c] ;  /* 0x00016c0001087983 */ /* 0x002f280000300800 */
[----:B------:R-:W4:Y:S04]  /*9550*/  LDL.LU R7, [R1+0x170] ;  /* 0x0001700001077983 */ /* 0x000f280000300800 */
[----:B------:R-:W4:Y:S04]  /*9560*/  LDL.LU R6, [R1+0x174] ;  /* 0x0001740001067983 */ /* 0x000f280000300800 */
[----:B------:R-:W4:Y:S04]  /*9570*/  LDL.LU R5, [R1+0x178] ;  /* 0x0001780001057983 */ /* 0x000f280000300800 */
[----:B------:R-:W4:Y:S04]  /*9580*/  LDL.LU R4, [R1+0x17c] ;  /* 0x00017c0001047983 */ /* 0x000f280000300800 */
[----:B------:R-:W4:Y:S04]  /*9590*/  LDL.LU R3, [R1+0x180] ;  /* 0x0001800001037983 */ /* 0x000f280000300800 */
[----:B------:R-:W4:Y:S04]  /*95a0*/  LDL.LU R2, [R1+0x184] ;  /* 0x0001840001027983 */ /* 0x000f280000300800 */
[----:B------:R-:W4:Y:S01]  /*95b0*/  LDL.LU R0, [R1+0x188] ;  /* 0x0001880001007983 */ /* 0x000f220000300800 */
[----:B--2---:R-:W-:-:S03]  /*95c0*/  FADD R47, R46, R47 ;  /* 0x0000002f2e2f7221 */ /* 0x004fc60000000000 */
[----:B------:R-:W2:Y:S04]  /*95d0*/  LDL.LU R46, [R1+0x544] ;  /* 0x00054400012e7983 */ /* 0x000ea80000300800 */
[----:B------:R0:W-:Y:S01]  /*95e0*/  STL [R1+0x148], R47 ;  /* 0x0001482f01007387 */ /* 0x0001e20000100800 */
[----:B---3--:R-:W-:-:S03]  /*95f0*/  FADD R33, R32, R33 ;  /* 0x0000002120217221 */ /* 0x008fc60000000000 */
[----:B0-----:R-:W3:Y:S01]  /*9600*/  LDL.LU R47, [R1+0x540] ;  /* 0x00054000012f7983 */ /* 0x001ee20000300800 */
[----:B----4-:R-:W-:-:S03]  /*9610*/  FADD R35, R34, R35 ;  /* 0x0000002322237221 */ /* 0x010fc60000000000 */
[----:B------:R-:W4:Y:S04]  /*9620*/  LDL.LU R32, [R1+0x53c] ;  /* 0x00053c0001207983 */ /* 0x000f280000300800 */
[----:B------:R0:W-:Y:S01]  /*9630*/  STL [R1+0x14c], R33 ;  /* 0x00014c2101007387 */ /* 0x0001e20000100800 */
[----:B------:R-:W-:-:S01]  /*9640*/  FADD R37, R36, R37 ;  /* 0x0000002524257221 */ /* 0x000fc20000000000 */
[----:B------:R-:W-:Y:S02]  /*9650*/  FADD R39, R38, R39 ;  /* 0x0000002726277221 */ /* 0x000fe40000000000 */
        /* <DEDUP_REMOVED lines=51> */
[----:B------:R-:W4:Y:S04]  /*9990*/  LDL.LU R3, [R1+0x1c4] ;  /* 0x0001c40001037983 */ /* 0x000f280000300800 */
[----:B------:R-:W4:Y:S04]  /*99a0*/  LDL.LU R2, [R1+0x1c8] ;  /* 0x0001c80001027983 */ /* 0x000f280000300800 */
[----:B------:R-:W4:Y:S01]  /*99b0*/  LDL.LU R0, [R1+0x1cc] ;  /* 0x0001cc0001007983 */ /* 0x000f220000300800 */
[----:B--2---:R-:W-:-:S01]  /*99c0*/  FADD R31, R228, R31 ;  /* 0x0000001fe41f7221 */ /* 0x004fc20000000000 */
[----:B---3--:R-:W-:-:S04]  /*99d0*/  FADD R30, R229, R30 ;  /* 0x0000001ee51e7221 */ /* 0x008fc80000000000 */
[----:B------:R0:W-:Y:S01]  /*99e0*/  STL [R1+0x18c], R31 ;  /* 0x00018c1f01007387 */ /* 0x0001e20000100800 */
[----:B----4-:R-:W-:-:S03]  /*99f0*/  FADD R29, R230, R29 ;  /* 0x0000001de61d7221 */ /* 0x010fc60000000000 */
[----:B------:R1:W-:Y:S01]  /*9a00*/  STL [R1+0x190], R30 ;  /* 0x0001901e01007387 */ /* 0x0003e20000100800 */
[----:B------:R-:W-:-:S03]  /*9a10*/  FADD R28, R231, R28 ;  /* 0x0000001ce71c7221 */ /* 0x000fc60000000000 */
        /* <DEDUP_REMOVED lines=24> */
[----:B0-----:R-:W4:Y:S01]  /*9ba0*/  LDL.LU R31, [R1+0x1d0] ;  /* 0x0001d000011f7983 */ /* 0x001f220000300800 */
[----:B------:R-:W-:-:S03]  /*9bb0*/  FADD R0, R212, R0 ;  /* 0x00000000d4007221 */ /* 0x000fc60000000000 */
[----:B------:R0:W-:Y:S04]  /*9bc0*/  STL [R1+0x1c4], R3 ;  /* 0x0001c40301007387 */ /* 0x0001e80000100800 */
[----:B-1----:R-:W4:Y:S04]  /*9bd0*/  LDL.LU R30, [R1+0x1d4] ;  /* 0x0001d400011e7983 */ /* 0x002f280000300800 */
[----:B------:R1:W-:Y:S04]  /*9be0*/  STL [R1+0x1c8], R2 ;  /* 0x0001c80201007387 */ /* 0x0003e80000100800 */
[----:B--2---:R-:W2:Y:S04]  /*9bf0*/  LDL.LU R29, [R1+0x1d8] ;  /* 0x0001d800011d7983 */ /* 0x004ea80000300800 */
[----:B------:R1:W-:Y:S04]  /*9c00*/  STL [R1+0x1cc], R0 ;  /* 0x0001cc0001007387 */ /* 0x0003e80000100800 */
[----:B---3--:R-:W3:Y:S04]  /*9c10*/  LDL.LU R28, [R1+0x1dc] ;  /* 0x0001dc00011c7983 */ /* 0x008ee80000300800 */
[----:B----4-:R-:W4:Y:S04]  /*9c20*/  LDL.LU R27, [R1+0x1e0] ;  /* 0x0001e000011b7983 */ /* 0x010f280000300800 */
        /* <DEDUP_REMOVED lines=9> */
[----:B0-----:R-:W4:Y:S04]  /*9cc0*/  LDL.LU R3, [R1+0x208] ;  /* 0x0002080001037983 */ /* 0x001f280000300800 */
[----:B-1----:R-:W4:Y:S04]  /*9cd0*/  LDL.LU R2, [R1+0x20c] ;  /* 0x00020c0001027983 */ /* 0x002f280000300800 */
[----:B------:R-:W4:Y:S01]  /*9ce0*/  LDL.LU R0, [R1+0x210] ;  /* 0x0002100001007983 */ /* 0x000f220000300800 */
[----:B------:R-:W-:-:S01]  /*9cf0*/  FADD R31, R213, R31 ;  /* 0x0000001fd51f7221 */ /* 0x000fc20000000000 */
[----:B------:R-:W-:-:S04]  /*9d00*/  FADD R30, R214, R30 ;  /* 0x0000001ed61e7221 */ /* 0x000fc80000000000 */
[----:B------:R0:W-:Y:S01]  /*9d10*/  STL [R1+0x1d0], R31 ;  /* 0x0001d01f01007387 */ /* 0x0001e20000100800 */
[----:B--2---:R-:W-:-:S03]  /*9d20*/  FADD R29, R215, R29 ;  /* 0x0000001dd71d7221 */ /* 0x004fc60000000000 */
[----:B------:R1:W-:Y:S01]  /*9d30*/  STL [R1+0x1d4], R30 ;  /* 0x0001d41e01007387 */ /* 0x0003e20000100800 */
[----:B---3--:R-:W-:-:S03]  /*9d40*/  FADD R28, R200, R28 ;  /* 0x0000001cc81c7221 */ /* 0x008fc60000000000 */
        /* <DEDUP_REMOVED lines=455> */
[----:B------:R-:W-:Y:S01]  /*b9c0*/  STL [R1+0x434], R31 ;  /* 0x0004341f01007387 */ /* 0x000fe20000100800 */
[----:B--2---:R-:W-:-:S03]  /*b9d0*/  FADD R29, R48, R29 ;  /* 0x0000001d301d7221 */ /* 0x004fc60000000000 */
[----:B------:R-:W-:Y:S01]  /*b9e0*/  STL [R1+0x438], R30 ;  /* 0x0004381e01007387 */ /* 0x000fe20000100800 */
[----:B---3--:R-:W-:-:S03]  /*b9f0*/  FADD R28, R49, R28 ;  /* 0x0000001c311c7221 */ /* 0x008fc60000000000 */
[----:B------:R-:W-:Y:S01]  /*ba00*/  STL [R1+0x43c], R29 ;  /* 0x00043c1d01007387 */ /* 0x000fe20000100800 */
[----:B----4-:R-:W-:-:S03]  /*ba10*/  FADD R27, R50, R27 ;  /* 0x0000001b321b7221 */ /* 0x010fc60000000000 */
[----:B------:R-:W-:Y:S01]  /*ba20*/  STL [R1+0x440], R28 ;  /* 0x0004401c01007387 */ /* 0x000fe20000100800 */
[----:B------:R-:W-:-:S03]  /*ba30*/  FADD R12, R51, R12 ;  /* 0x0000000c330c7221 */ /* 0x000fc60000000000 */
[----:B------:R0:W-:Y:S01]  /*ba40*/  STL [R1+0x444], R27 ;  /* 0x0004441b01007387 */ /* 0x0001e20000100800 */
[----:B------:R-:W-:-:S03]  /*ba50*/  FADD R11, R52, R11 ;  /* 0x0000000b340b7221 */ /* 0x000fc60000000000 */
[----:B------:R-:W-:Y:S01]  /*ba60*/  STL [R1+0x448], R12 ;  /* 0x0004480c01007387 */ /* 0x000fe20000100800 */
        /* <DEDUP_REMOVED lines=20> */
[----:B------:R-:W4:Y:S04]  /*bbb0*/  LDL.LU R28, [R1+0x47c] ;  /* 0x00047c00011c7983 */ /* 0x000f280000300800 */
[----:B------:R0:W-:Y:S04]  /*bbc0*/  STL [R1+0x470], R2 ;  /* 0x0004700201007387 */ /* 0x0001e80000100800 */
[----:B------:R-:W4:Y:S04]  /*bbd0*/  LDL.LU R29, [R1+0x480] ;  /* 0x00048000011d7983 */ /* 0x000f280000300800 */
[----:B------:R0:W-:Y:S04]  /*bbe0*/  STL [R1+0x474], R0 ;  /* 0x0004740001007387 */ /* 0x0001e80000100800 */
[----:B------:R-:W4:Y:S04]  /*bbf0*/  LDL.LU R30, [R1+0x484] ;  /* 0x00048400011e7983 */ /* 0x000f280000300800 */
[----:B------:R-:W4:Y:S04]  /*bc00*/  LDL.LU R31, [R1+0x488] ;  /* 0x00048800011f7983 */ /* 0x000f280000300800 */
[----:B-1----:R-:W4:Y:S04]  /*bc10*/  LDL.LU R11, [R1+0x48c] ;  /* 0x00048c00010b7983 */ /* 0x002f280000300800 */
[----:B--2---:R-:W2:Y:S04]  /*bc20*/  LDL.LU R10, [R1+0x490] ;  /* 0x00049000010a7983 */ /* 0x004ea80000300800 */
[----:B---3--:R-:W3:Y:S04]  /*bc30*/  LDL.LU R9, [R1+0x494] ;  /* 0x0004940001097983 */ /* 0x008ee80000300800 */
[----:B----4-:R-:W4:Y:S04]  /*bc40*/  LDL.LU R8, [R1+0x498] ;  /* 0x0004980001087983 */ /* 0x010f280000300800 */
[----:B------:R-:W4:Y:S04]  /*bc50*/  LDL.LU R7, [R1+0x49c] ;  /* 0x00049c0001077983 */ /* 0x000f280000300800 */
[----:B------:R-:W4:Y:S04]  /*bc60*/  LDL.LU R6, [R1+0x4a0] ;  /* 0x0004a00001067983 */ /* 0x000f280000300800 */
[----:B------:R-:W4:Y:S04]  /*bc70*/  LDL.LU R5, [R1+0x4a4] ;  /* 0x0004a40001057983 */ /* 0x000f280000300800 */
[----:B------:R-:W4:Y:S04]  /*bc80*/  LDL.LU R4, [R1+0x4a8] ;  /* 0x0004a80001047983 */ /* 0x000f280000300800 */
[----:B0-----:R-:W4:Y:S04]  /*bc90*/  LDL.LU R3, [R1+0x4ac] ;  /* 0x0004ac0001037983 */ /* 0x001f280000300800 */
[----:B------:R-:W4:Y:S04]  /*bca0*/  LDL.LU R2, [R1+0x4b0] ;  /* 0x0004b00001027983 */ /* 0x000f280000300800 */
[----:B------:R-:W4:Y:S04]  /*bcb0*/  LDL.LU R0, [R1+0x4b4] ;  /* 0x0004b40001007983 */ /* 0x000f280000300800 */
[----:B------:R-:W4:Y:S01]  /*bcc0*/  LDL.LU R12, [R1+0x4b8] ;  /* 0x0004b800010c7983 */ /* 0x000f220000300800 */
[----:B------:R-:W-:-:S05]  /*bcd0*/  FADD R27, R47, R27 ;  /* 0x0000001b2f1b7221 */ /* 0x000fca0000000000 */
[----:B------:R0:W-:Y:S01]  /*bce0*/  STL [R1+0x478], R27 ;  /* 0x0004781b01007387 */ /* 0x0001e20000100800 */
[----:B------:R-:W-:-:S03]  /*bcf0*/  FADD R28, R32, R28 ;  /* 0x0000001c201c7221 */ /* 0x000fc60000000000 */
[----:B0-----:R-:W4:Y:S01]  /*bd00*/  LDL.LU R27, [R1+0x510] ;  /* 0x00051000011b7983 */ /* 0x001f220000300800 */
[----:B------:R-:W-:-:S03]  /*bd10*/  FADD R29, R33, R29 ;  /* 0x0000001d211d7221 */ /* 0x000fc60000000000 */
[----:B------:R0:W-:Y:S01]  /*bd20*/  STL [R1+0x47c], R28 ;  /* 0x00047c1c01007387 */ /* 0x0001e20000100800 */
[----:B------:R-:W-:-:S01]  /*bd30*/  FADD R30, R34, R30 ;  /* 0x0000001e221e7221 */ /* 0x000fc20000000000 */
[----:B------:R-:W-:Y:S02]  /*bd40*/  FADD R31, R35, R31 ;  /* 0x0000001f231f7221 */ /* 0x000fe40000000000 */
[----:B0-----:R-:W4:Y:S04]  /*bd50*/  LDL.LU R28, [R1+0x50c] ;  /* 0x00050c00011c7983 */ /* 0x001f280000300800 */
[----:B------:R0:W-:Y:S04]  /*bd60*/  STL [R1+0x480], R29 ;  /* 0x0004801d01007387 */ /* 0x0001e80000100800 */
[----:B0-----:R-:W4:Y:S04]  /*bd70*/  LDL.LU R29, [R1+0x508] ;  /* 0x00050800011d7983 */ /* 0x001f280000300800 */
[----:B------:R0:W-:Y:S04]  /*bd80*/  STL [R1+0x484], R30 ;  /* 0x0004841e01007387 */ /* 0x0001e80000100800 */
[----:B0-----:R-:W4:Y:S04]  /*bd90*/  LDL.LU R30, [R1+0x504] ;  /* 0x00050400011e7983 */ /* 0x001f280000300800 */
[----:B------:R0:W-:Y:S04]  /*bda0*/  STL [R1+0x488], R31 ;  /* 0x0004881f01007387 */ /* 0x0001e80000100800 */
[----:B0-----:R-:W4:Y:S01]  /*bdb0*/  LDL.LU R31, [R1+0x500] ;  /* 0x00050000011f7983 */ /* 0x001f220000300800 */
[----:B------:R-:W-:-:S01]  /*bdc0*/  FADD R11, R36, R11 ;  /* 0x0000000b240b7221 */ /* 0x000fc20000000000 */
[----:B--2---:R-:W-:Y:S01]  /*bdd0*/  FADD R10, R37, R10 ;  /* 0x0000000a250a7221 */ /* 0x004fe20000000000 */
[----:B---3--:R-:W-:-:S01]  /*bde0*/  FADD R9, R38, R9 ;  /* 0x0000000926097221 */ /* 0x008fc20000000000 */
[----:B----4-:R-:W-:-:S02]  /*bdf0*/  FADD R8, R39, R8 ;  /* 0x0000000827087221 */ /* 0x010fc40000000000 */
[----:B------:R0:W-:Y:S01]  /*be00*/  STL [R1+0x48c], R11 ;  /* 0x00048c0b01007387 */ /* 0x0001e20000100800 */
[----:B------:R-:W-:-:S01]  /*be10*/  FADD R7, R24, R7 ;  /* 0x0000000718077221 */ /* 0x000fc20000000000 */
[----:B------:R-:W-:Y:S01]  /*be20*/  FADD R6, R25, R6 ;  /* 0x0000000619067221 */ /* 0x000fe20000000000 */
[----:B------:R-:W-:-:S01]  /*be30*/  FADD R5, R26, R5 ;  /* 0x000000051a057221 */ /* 0x000fc20000000000 */
[----:B0-----:R0:W5:Y:S04]  /*be40*/  LDL.LU R11, [R1+0x4fc] ;  /* 0x0004fc00010b7983 */ /* 0x0011680000300800 */
        /* <DEDUP_REMOVED lines=11> */
[----:B-1----:R0:W5:Y:S01]  /*bf00*/  LDL.LU R5, [R1+0x4e4] ;  /* 0x0004e40001057983 */ /* 0x0021620000300800 */
[----:B------:R-:W-:Y:S01]  /*bf10*/  UMOV UR54, URZ ;  /* 0x0000003f00367c82 */ /* 0x000fe20008000000 */
[----:B------:R-:W-:-:S05]  /*bf20*/  FADD R4, R27, R4 ;  /* 0x000000041b047221 */ /* 0x000fca0000000000 */
[----:B------:R1:W-:Y:S01]  /*bf30*/  STL [R1+0x4a8], R4 ;  /* 0x0004a80401007387 */ /* 0x0003e20000100800 */
[----:B------:R-:W-:-:S03]  /*bf40*/  FADD R3, R28, R3 ;  /* 0x000000031c037221 */ /* 0x000fc60000000000 */
[----:B-1----:R0:W5:Y:S04]  /*bf50*/  LDL.LU R4, [R1+0x4e0] ;  /* 0x0004e00001047983 */ /* 0x0021680000300800 */
        /* <DEDUP_REMOVED lines=9> */
[----:B------:R0:W-:Y:S02]  /*bff0*/  STL [R1+0x4b8], R12 ;  /* 0x0004b80c01007387 */ /* 0x0001e40000100800 */
.L_x_25:
[----:B------:R-:W-:Y:S05]  /*c000*/  @!P1 BRA `(.L_x_26) ;  /* 0x0000000000049947 */ /* 0x000fea0003800000 */
[----:B------:R-:W-:Y:S01]  /*c010*/  BPT.TRAP 0x1 ;  /* 0x000000040000795c */ /* 0x000fe20000300000 */
.L_x_26:
[----:B------:R-:W-:Y:S02]  /*c020*/  UISETP.GT.U32.AND UP0, UPT, UR58, 0x1, UPT ;  /* 0x000000013a00788c */ /* 0x000fe4000bf04070 */
[----:B------:R-:W-:-:S04]  /*c030*/  ULEA UR8, UR55, UR53, 0x3 ;  /* 0x0000003537087291 */ /* 0x000fc8000f8e183f */
[----:B------:R-:W-:Y:S01]  /*c040*/  UIADD3 UR8, UR8, 0x60, URZ ;  /* 0x0000006008087890 */ /* 0x000fe2000fffe03f */
[----:B------:R-:W-:-:S03]  /*c050*/  PLOP3.LUT P0, PT, PT, PT, UP0, 0x80, 0x0 ;  /* 0x000000000000781c */ /* 0x000fc60003f0f008 */
[----:B------:R-:W-:-:S09]  /*c060*/  UPRMT UR8, URZ, 0x654, UR8 ;  /* 0x000006543f087896 */ /* 0x000fd20008000008 */
[----:B------:R-:W-:Y:S01]  /*c070*/  SYNCS.ARRIVE.TRANS64.RED.A1T0 RZ, [UR8], RZ ;  /* 0x000000ffffff79a7 */ /* 0x000fe20008100408 */
[----:B------:R-:W-:Y:S05]  /*c080*/  @P0 BRA `(.L_x_27) ;  /* 0x0000000000040947 */ /* 0x000fea0003800000 */
[----:B------:R-:W-:Y:S01]  /*c090*/  BPT.TRAP 0x1 ;  /* 0x000000040000795c */ /* 0x000fe20000300000 */
.L_x_27:
[----:B------:R-:W-:Y:S01]  /*c0a0*/  UIADD3 UR52, UR52, 0x1, URZ ;  /* 0x0000000134347890 */ /* 0x000fe2000fffe03f */
[C---:B-----5:R-:W-:Y:S01]  /*c0b0*/  ISETP.GT.AND P0, PT, R11.reuse, 0x1, PT ;  /* 0x000000010b00780c */ /* 0x060fe20003f04270 */
[----:B------:R-:W-:Y:S01]  /*c0c0*/  UIADD3 UR55, UR55, 0x1, URZ ;  /* 0x0000000137377890 */ /* 0x000fe2000fffe03f */
[----:B------:R-:W-:Y:S01]  /*c0d0*/  VIADD R11, R11, 0xffffffff ;  /* 0xffffffff0b0b7836 */ /* 0x000fe20000000000 */
[----:B------:R-:W-:Y:S02]  /*c0e0*/  UISETP.NE.AND UP0, UPT, UR52, 0xc, UPT ;  /* 0x0000000c3400788c */ /* 0x000fe4000bf05270 */
[----:B------:R-:W-:Y:S02]  /*c0f0*/  UISETP.NE.AND UP1, UPT, UR55, 0xc, UPT ;  /* 0x0000000c3700788c */ /* 0x000fe4000bf25270 */
[----:B------:R-:W-:Y:S02]  /*c100*/  USEL UR8, URZ, 0x1, UP0 ;  /* 0x000000013f087887 */ /* 0x000fe40008000000 */
[----:B------:R-:W-:-:S02]  /*c110*/  USEL UR52, UR52, URZ, UP0 ;  /* 0x0000003f34347287 */ /* 0x000fc40008000000 */
[----:B------:R-:W-:Y:S02]  /*c120*/  USEL UR55, UR55, URZ, UP1 ;  /* 0x0000003f37377287 */ /* 0x000fe40008800000 */
[----:B------:R-:W-:Y:S01]  /*c130*/  LOP3.LUT R10, R10, UR8, RZ, 0x3c, !PT ;  /* 0x000000080a0a7c12 */ /* 0x000fe2000f8e3cff */
[----:B------:R-:W-:Y:S01]  /*c140*/  UMOV UR8, 0x1 ;  /* 0x0000000100087882 */ /* 0x000fe20000000000 */
[----:B------:R-:W-:Y:S08]  /*c150*/  @P0 BRA `(.L_x_28) ;  /* 0xffffffb000f40947 */ /* 0x000ff0000383ffff */
.L_x_20:
[----:B------:R-:W-:-:S04]  /*c160*/  UISETP.NE.AND UP0, UPT, UR54, URZ, UPT ;  /* 0x0000003f3600728c */ /* 0x000fc8000bf05270 */
[----:B------:R-:W-:-:S06]  /*c170*/  USEL UR8, URZ, 0x1, !UP0 ;  /* 0x000000013f087887 */ /* 0x000fcc000c000000 */
[----:B------:R-:W-:-:S13]  /*c180*/  ISETP.NE.AND P0, PT, RZ, UR8, PT ;  /* 0x00000008ff007c0c */ /* 0x000fda000bf05270 */
[----:B------:R-:W-:Y:S05]  /*c190*/  @!P0 BRA `(.L_x_29) ;  /* 0x0000003800488947 */ /* 0x000fea0003800000 */
[----:B------:R-:W3:Y:S04]  /*c1a0*/  LDL.LU R10, [R1+0xd4] ;  /* 0x0000d400010a7983 */ /* 0x000ee80000300800 */
[----:B------:R-:W4:Y:S04]  /*c1b0*/  LDL.LU R11, [R1+0xd8] ;  /* 0x0000d800010b7983 */ /* 0x000f280000300800 */
[----:B0-----:R-:W2:Y:S04]  /*c1c0*/  LDL.LU R12, [R1+0xdc] ;  /* 0x0000dc00010c7983 */ /* 0x001ea80000300800 */
[----:B------:R0:W-:Y:S04]  /*c1d0*/  STL [R1+0x598], R71 ;  /* 0x0005984701007387 */ /* 0x0001e80000100800 */
        /* <DEDUP_REMOVED lines=45> */
[----:B-----5:R-:W-:Y:S04]  /*c4b0*/  STL [R1+0x4f4], R9 ;  /* 0x0004f40901007387 */ /* 0x020fe80000100800 */
[----:B------:R-:W-:Y:S04]  /*c4c0*/  STL [R1+0x4f0], R8 ;  /* 0x0004f00801007387 */ /* 0x000fe80000100800 */
[----:B------:R-:W-:Y:S04]  /*c4d0*/  STL [R1+0x4ec], R7 ;  /* 0x0004ec0701007387 */ /* 0x000fe80000100800 */
[----:B------:R-:W-:Y:S04]  /*c4e0*/  STL [R1+0x4e8], R6 ;  /* 0x0004e80601007387 */ /* 0x000fe80000100800 */
[----:B------:R-:W-:Y:S04]  /*c4f0*/  STL [R1+0x4e4], R5 ;  /* 0x0004e40501007387 */ /* 0x000fe80000100800 */
[----:B------:R-:W-:Y:S04]  /*c500*/  STL [R1+0x4e0], R4 ;  /* 0x0004e00401007387 */ /* 0x000fe80000100800 */
[----:B------:R-:W-:Y:S04]  /*c510*/  STL [R1+0x4dc], R3 ;  /* 0x0004dc0301007387 */ /* 0x000fe80000100800 */
[----:B------:R-:W-:Y:S04]  /*c520*/  STL [R1+0x4d8], R2 ;  /* 0x0004d80201007387 */ /* 0x000fe80000100800 */
[----:B------:R1:W-:Y:S01]  /*c530*/  STL [R1+0x4d4], R0 ;  /* 0x0004d40001007387 */ /* 0x0003e20000100800 */
[----:B---3--:R-:W-:Y:S01]  /*c540*/  FADD R18, R10, R18 ;  /* 0x000000120a127221 */ /* 0x008fe20000000000 */
[----:B----4-:R-:W-:Y:S01]  /*c550*/  FADD R19, R11, R19 ;  /* 0x000000130b137221 */ /* 0x010fe20000000000 */
[----:B--2---:R-:W-:Y:S01]  /*c560*/  FADD R20, R12, R20 ;  /* 0x000000140c147221 */ /* 0x004fe20000000000 */
[----:B------:R-:W-:-:S02]  /*c570*/  FADD R17, R71, R17 ;  /* 0x0000001147117221 */ /* 0x000fc40000000000 */
[----:B------:R-:W2:Y:S01]  /*c580*/  LDL.LU R71, [R1+0xa0] ;  /* 0x0000a00001477983 */ /* 0x000ea20000300800 */
[----:B------:R-:W-:-:S03]  /*c590*/  FADD R16, R56, R16 ;  /* 0x0000001038107221 */ /* 0x000fc60000000000 */
[----:B------:R-:W3:Y:S01]  /*c5a0*/  LDL.LU R56, [R1+0xa4] ;  /* 0x0000a40001387983 */ /* 0x000ee20000300800 */
[----:B------:R-:W-:-:S03]  /*c5b0*/  FADD R15, R57, R15 ;  /* 0x0000000f390f7221 */ /* 0x000fc60000000000 */
[----:B------:R-:W4:Y:S01]  /*c5c0*/  LDL.LU R57, [R1+0xa8] ;  /* 0x0000a80001397983 */ /* 0x000f220000300800 */
[----:B------:R-:W-:-:S03]  /*c5d0*/  FADD R14, R58, R14 ;  /* 0x0000000e3a0e7221 */ /* 0x000fc60000000000 */
[----:B------:R-:W4:Y:S01]  /*c5e0*/  LDL.LU R58, [R1+0xac] ;  /* 0x0000ac00013a7983 */ /* 0x000f220000300800 */
[----:B------:R-:W-:-:S03]  /*c5f0*/  FADD R13, R59, R13 ;  /* 0x0000000d3b0d7221 */ /* 0x000fc60000000000 */
        /* <DEDUP_REMOVED lines=50> */
[----:B------:R-:W2:Y:S01]  /*c920*/  LDL.LU R71, [R1+0x598] ;  /* 0x0005980001477983 */ /* 0x000ea20000300800 */
[----:B---3--:R-:W-:-:S03]  /*c930*/  FADD R22, R56, R22 ;  /* 0x0000001638167221 */ /* 0x008fc60000000000 */
[----:B------:R-:W3:Y:S01]  /*c940*/  LDL.LU R56, [R1+0x594] ;  /* 0x0005940001387983 */ /* 0x000ee20000300800 */
[----:B----4-:R-:W-:-:S03]  /*c950*/  FADD R23, R57, R23 ;  /* 0x0000001739177221 */ /* 0x010fc60000000000 */
[----:B------:R-:W4:Y:S01]  /*c960*/  LDL.LU R57, [R1+0x590] ;  /* 0x0005900001397983 */ /* 0x000f220000300800 */
[----:B------:R-:W-:-:S03]  /*c970*/  FADD R232, R58, R232 ;  /* 0x000000e83ae87221 */ /* 0x000fc60000000000 */
        /* <DEDUP_REMOVED lines=12> */
[----:B------:R-:W4:Y:S04]  /*ca40*/  LDL.LU R48, [R1+0x574] ;  /* 0x0005740001307983 */ /* 0x000f280000300800 */
[----:B------:R0:W-:Y:S01]  /*ca50*/  STL [R1+0xe0], R49 ;  /* 0x0000e03101007387 */ /* 0x0001e20000100800 */
[----:B------:R-:W-:-:S03]  /*ca60*/  FADD R51, R50, R51 ;  /* 0x0000003332337221 */ /* 0x000fc60000000000 */
[----:B0-----:R-:W4:Y:S01]  /*ca70*/  LDL.LU R49, [R1+0x570] ;  /* 0x0005700001317983 */ /* 0x001f220000300800 */
[----:B------:R-:W-:-:S03]  /*ca80*/  FADD R53, R52, R53 ;  /* 0x0000003534357221 */ /* 0x000fc60000000000 */
[----:B------:R-:W4:Y:S04]  /*ca90*/  LDL.LU R50, [R1+0x56c] ;  /* 0x00056c0001327983 */ /* 0x000f280000300800 */
[----:B------:R0:W-:Y:S01]  /*caa0*/  STL [R1+0xe4], R51 ;  /* 0x0000e43301007387 */ /* 0x0001e20000100800 */
[----:B------:R-:W-:-:S03]  /*cab0*/  FADD R55, R54, R55 ;  /* 0x0000003736377221 */ /* 0x000fc60000000000 */
[----:B0-----:R-:W4:Y:S01]  /*cac0*/  LDL.LU R51, [R1+0x568] ;  /* 0x0005680001337983 */ /* 0x001f220000300800 */
[----:B------:R-:W-:-:S03]  /*cad0*/  FADD R0, R40, R0 ;  /* 0x0000000028007221 */ /* 0x000fc60000000000 */
[----:B------:R-:W4:Y:S01]  /*cae0*/  LDL.LU R52, [R1+0x564] ;  /* 0x0005640001347983 */ /* 0x000f220000300800 */
[----:B------:R-:W-:-:S03]  /*caf0*/  FADD R3, R2, R3 ;  /* 0x0000000302037221 */ /* 0x000fc60000000000 */
[----:B------:R0:W-:Y:S01]  /*cb00*/  STL [R1+0xe8], R53 ;  /* 0x0000e83501007387 */ /* 0x0001e20000100800 */
[----:B------:R-:W-:-:S03]  /*cb10*/  FADD R5, R4, R5 ;  /* 0x0000000504057221 */ /* 0x000fc60000000000 */
[----:B0-----:R-:W4:Y:S04]  /*cb20*/  LDL.LU R53, [R1+0x560] ;  /* 0x0005600001357983 */ /* 0x001f280000300800 */
[----:B------:R-:W4:Y:S01]  /*cb30*/  LDL.LU R54, [R1+0x55c] ;  /* 0x00055c0001367983 */ /* 0x000f220000300800 */
[----:B------:R-:W-:-:S03]  /*cb40*/  FADD R7, R6, R7 ;  /* 0x0000000706077221 */ /* 0x000fc60000000000 */
[----:B------:R0:W-:Y:S01]  /*cb50*/  STL [R1+0xec], R55 ;  /* 0x0000ec3701007387 */ /* 0x0001e20000100800 */
[----:B------:R-:W-:-:S03]  /*cb60*/  FADD R9, R8, R9 ;  /* 0x0000000908097221 */ /* 0x000fc60000000000 */
[----:B0-----:R-:W4:Y:S01]  /*cb70*/  LDL.LU R55, [R1+0x558] ;  /* 0x0005580001377983 */ /* 0x001f220000300800 */
[----:B------:R-:W-:-:S03]  /*cb80*/  FADD R30, R31, R30 ;  /* 0x0000001e1f1e7221 */ /* 0x000fc60000000000 */
[----:B------:R-:W4:Y:S04]  /*cb90*/  LDL.LU R40, [R1+0x554] ;  /* 0x0005540001287983 */ /* 0x000f280000300800 */
[----:B------:R-:W-:Y:S01]  /*cba0*/  STL [R1+0xf0], R0 ;  /* 0x0000f00001007387 */ /* 0x000fe20000100800 */
[----:B------:R-:W-:-:S03]  /*cbb0*/  FADD R28, R29, R28 ;  /* 0x0000001c1d1c7221 */ /* 0x000fc60000000000 */
[----:B------:R-:W-:Y:S04]  /*cbc0*/  STL [R1+0xf4], R3 ;  /* 0x0000f40301007387 */ /* 0x000fe80000100800 */
        /* <DEDUP_REMOVED lines=8> */
[----:B------:R-:W-:Y:S01]  /*cc50*/  STL [R1+0x10c], R26 ;  /* 0x00010c1a01007387 */ /* 0x000fe20000100800 */
[----:B------:R-:W-:-:S03]  /*cc60*/  FADD R36, R37, R36 ;  /* 0x0000002425247221 */ /* 0x000fc60000000000 */
[----:B------:R-:W-:Y:S04]  /*cc70*/  STL [R1+0x110], R24 ;  /* 0x0001101801007387 */ /* 0x000fe80000100800 */
[----:B------:R-:W-:Y:S01]  /*cc80*/  STL [R1+0x114], R38 ;  /* 0x0001142601007387 */ /* 0x000fe20000100800 */
[----:B------:R-:W-:-:S03]  /*cc90*/  FADD R34, R35, R34 ;  /* 0x0000002223227221 */ /* 0x000fc60000000000 */
[----:B------:R-:W-:Y:S01]  /*cca0*/  STL [R1+0x118], R36 ;  /* 0x0001182401007387 */ /* 0x000fe20000100800 */
[----:B------:R-:W-:-:S03]  /*ccb0*/  FADD R32, R33, R32 ;  /* 0x0000002021207221 */ /* 0x000fc60000000000 */
[----:B------:R-:W-:Y:S01]  /*ccc0*/  STL [R1+0x11c], R34 ;  /* 0x00011c2201007387 */ /* 0x000fe20000100800 */
[----:B------:R-:W-:-:S03]  /*ccd0*/  FADD R46, R47, R46 ;  /* 0x0000002e2f2e7221 */ /* 0x000fc60000000000 */
[----:B------:R-:W-:Y:S01]  /*cce0*/  STL [R1+0x120], R32 ;  /* 0x0001202001007387 */ /* 0x000fe20000100800 */
[----:B------:R-:W-:-:S03]  /*ccf0*/  FADD R44, R45, R44 ;  /* 0x0000002c2d2c7221 */ /* 0x000fc60000000000 */
[----:B------:R-:W-:Y:S04]  /*cd00*/  STL [R1+0x124], R46 ;  /* 0x0001242e01007387 */ /* 0x000fe80000100800 */
[----:B------:R-:W-:Y:S01]  /*cd10*/  STL [R1+0x128], R44 ;  /* 0x0001282c01007387 */ /* 0x000fe20000100800 */
[----:B------:R-:W-:Y:S01]  /*cd20*/  FADD R42, R43, R42 ;  /* 0x0000002a2b2a7221 */ /* 0x000fe20000000000 */
[----:B------:R-:W-:Y:S02]  /*cd30*/  FADD R10, R41, R10 ;  /* 0x0000000a290a7221 */ /* 0x000fe40000000000 */
[----:B------:R-:W2:Y:S04]  /*cd40*/  LDL.LU R41, [R1+0x5c] ;  /* 0x00005c0001297983 */ /* 0x000ea80000300800 */
[----:B------:R0:W-:Y:S01]  /*cd50*/  STL [R1+0x12c], R42 ;  /* 0x00012c2a01007387 */ /* 0x0001e20000100800 */
[----:B------:R-:W-:-:S03]  /*cd60*/  FADD R12, R11, R12 ;  /* 0x0000000c0b0c7221 */ /* 0x000fc60000000000 */
[----:B------:R-:W2:Y:S04]  /*cd70*/  LDL.LU R31, [R1+0x138] ;  /* 0x00013800011f7983 */ /* 0x000ea80000300800 */
[----:B------:R1:W-:Y:S04]  /*cd80*/  STL [R1+0x130], R10 ;  /* 0x0001300a01007387 */ /* 0x0003e80000100800 */
[----:B0-----:R-:W3:Y:S04]  /*cd90*/  LDL.LU R42, [R1+0x20] ;  /* 0x00002000012a7983 */ /* 0x001ee80000300800 */
[----:B------:R0:W-:Y:S04]  /*cda0*/  STL [R1+0x134], R12 ;  /* 0x0001340c01007387 */ /* 0x0001e80000100800 */
[----:B------:R-:W3:Y:S04]  /*cdb0*/  LDL.LU R9, [R1+0x13c] ;  /* 0x00013c0001097983 */ /* 0x000ee80000300800 */
        /* <DEDUP_REMOVED lines=13> */
[----:B-1----:R-:W4:Y:S04]  /*ce90*/  LDL.LU R10, [R1+0x158] ;  /* 0x00015800010a7983 */ /* 0x002f280000300800 */
[----:B------:R-:W4:Y:S04]  /*cea0*/  LDL.LU R32, [R1] ;  /* 0x0000000001207983 */ /* 0x000f280000300800 */
[----:B------:R-:W4:Y:S04]  /*ceb0*/  LDL.LU R11, [R1+0x15c] ;  /* 0x00015c00010b7983 */ /* 0x000f280000300800 */
[----:B------:R-:W4:Y:S04]  /*cec0*/  LDL.LU R33, [R1+0x4] ;  /* 0x0000040001217983 */ /* 0x000f280000300800 */
[----:B0-----:R-:W4:Y:S04]  /*ced0*/  LDL.LU R12, [R1+0x160] ;  /* 0x00016000010c7983 */ /* 0x001f280000300800 */
        /* <DEDUP_REMOVED lines=17> */
[----:B0-----:R-:W3:Y:S04]  /*cff0*/  LDL.LU R31, [R1+0x180] ;  /* 0x00018000011f7983 */ /* 0x001ee80000300800 */
[----:B------:R-:W2:Y:S01]  /*d000*/  LDL.LU R42, [R1+0x54c] ;  /* 0x00054c00012a7983 */ /* 0x000ea20000300800 */
[----:B----4-:R-:W-:-:S03]  /*d010*/  FADD R8, R43, R8 ;  /* 0x000000082b087221 */ /* 0x010fc60000000000 */
[----:B------:R0:W-:Y:S01]  /*d020*/  STL [R1+0x13c], R9 ;  /* 0x00013c0901007387 */ /* 0x0001e20000100800 */
[----:B------:R-:W-:-:S03]  /*d030*/  FADD R7, R44, R7 ;  /* 0x000000072c077221 */ /* 0x000fc60000000000 */
[----:B0-----:R-:W4:Y:S04]  /*d040*/  LDL.LU R9, [R1+0x184] ;  /* 0x0001840001097983 */ /* 0x001f280000300800 */
[----:B------:R-:W2:Y:S01]  /*d050*/  LDL.LU R43, [R1+0x548] ;  /* 0x00054800012b7983 */ /* 0x000ea20000300800 */
[----:B------:R-:W-:-:S03]  /*d060*/  FADD R6, R45, R6 ;  /* 0x000000062d067221 */ /* 0x000fc60000000000 */
[----:B------:R0:W-:Y:S01]  /*d070*/  STL [R1+0x140], R8 ;  /* 0x0001400801007387 */ /* 0x0001e20000100800 */
[----:B------:R-:W-:-:S03]  /*d080*/  FADD R5, R46, R5 ;  /* 0x000000052e057221 */ /* 0x000fc60000000000 */
[----:B0-----:R-:W2:Y:S04]  /*d090*/  LDL.LU R8, [R1+0x188] ;  /* 0x0001880001087983 */ /* 0x001ea80000300800 */
[----:B------:R-:W2:Y:S04]  /*d0a0*/  LDL.LU R44, [R1+0x544] ;  /* 0x00054400012c7983 */ /* 0x000ea80000300800 */
[----:B------:R0:W-:Y:S01]  /*d0b0*/  STL [R1+0x144], R7 ;  /* 0x0001440701007387 */ /* 0x0001e20000100800 */
[----:B------:R-:W-:-:S03]  /*d0c0*/  FADD R4, R0, R4 ;  /* 0x0000000400047221 */ /* 0x000fc60000000000 */
[----:B0-----:R-:W2:Y:S04]  /*d0d0*/  LDL.LU R7, [R1+0x18c] ;  /* 0x00018c0001077983 */ /* 0x001ea80000300800 */
[----:B------:R-:W2:Y:S04]  /*d0e0*/  LDL.LU R45, [R1+0x540] ;  /* 0x00054000012d7983 */ /* 0x000ea80000300800 */
[----:B------:R0:W-:Y:S04]  /*d0f0*/  STL [R1+0x148], R6 ;  /* 0x0001480601007387 */ /* 0x0001e80000100800 */
[----:B0-----:R-:W2:Y:S04]  /*d100*/  LDL.LU R6, [R1+0x190] ;  /* 0x0001900001067983 */ /* 0x001ea80000300800 */
[----:B------:R-:W2:Y:S04]  /*d110*/  LDL.LU R46, [R1+0x53c] ;  /* 0x00053c00012e7983 */ /* 0x000ea80000300800 */
[----:B------:R0:W-:Y:S04]  /*d120*/  STL [R1+0x14c], R5 ;  /* 0x00014c0501007387 */ /* 0x0001e80000100800 */
[----:B0-----:R-:W2:Y:S04]  /*d130*/  LDL.LU R5, [R1+0x194] ;  /* 0x0001940001057983 */ /* 0x001ea80000300800 */
[----:B------:R0:W-:Y:S04]  /*d140*/  STL [R1+0x150], R4 ;  /* 0x0001500401007387 */ /* 0x0001e80000100800 */
[----:B0-----:R-:W2:Y:S01]  /*d150*/  LDL.LU R4, [R1+0x198] ;  /* 0x0001980001047983 */ /* 0x001ea20000300800 */
[----:B------:R-:W-:Y:S01]  /*d160*/  FADD R3, R2, R3 ;  /* 0x0000000302037221 */ /* 0x000fe20000000000 */
[----:B------:R-:W-:-:S02]  /*d170*/  FADD R10, R47, R10 ;  /* 0x0000000a2f0a7221 */ /* 0x000fc40000000000 */
[----:B------:R-:W2:Y:S01]  /*d180*/  LDL.LU R0, [R1+0x1bc] ;  /* 0x0001bc0001007983 */ /* 0x000ea20000300800 */
[----:B------:R-:W-:-:S03]  /*d190*/  FADD R11, R32, R11 ;  /* 0x0000000b200b7221 */ /* 0x000fc60000000000 */
[----:B------:R-:W2:Y:S04]  /*d1a0*/  LDL.LU R2, [R1+0x1c0] ;  /* 0x0001c00001027983 */ /* 0x000ea80000300800 */
[----:B------:R0:W-:Y:S01]  /*d1b0*/  STL [R1+0x154], R3 ;  /* 0x0001540301007387 */ /* 0x0001e20000100800 */
[----:B------:R-:W-:Y:S01]  /*d1c0*/  FADD R12, R33, R12 ;  /* 0x0000000c210c7221 */ /* 0x000fe20000000000 */
[----:B------:R-:W-:Y:S02]  /*d1d0*/  FADD R35, R34, R35 ;  /* 0x0000002322237221 */ /* 0x000fe40000000000 */
[----:B0-----:R-:W2:Y:S04]  /*d1e0*/  LDL.LU R3, [R1+0x1c4] ;  /* 0x0001c40001037983 */ /* 0x001ea80000300800 */
[----:B------:R-:W2:Y:S04]  /*d1f0*/  LDL.LU R47, [R1+0x538] ;  /* 0x00053800012f7983 */ /* 0x000ea80000300800 */
        /* <DEDUP_REMOVED lines=17> */
[----:B------:R-:W-:Y:S01]  /*d310*/  FADD R29, R28, R29 ;  /* 0x0000001d1c1d7221 */ /* 0x000fe20000000000 */
[----:B------:R-:W-:-:S02]  /*d320*/  FADD R30, R224, R30 ;  /* 0x0000001ee01e7221 */ /* 0x000fc40000000000 */
[----:B0-----:R-:W2:Y:S04]  /*d330*/  LDL.LU R37, [R1+0x520] ;  /* 0x0005200001257983 */ /* 0x001ea80000300800 */
[----:B------:R-:W2:Y:S04]  /*d340*/  LDL.LU R38, [R1+0x51c] ;  /* 0x00051c0001267983 */ /* 0x000ea80000300800 */
[----:B------:R0:W-:Y:S04]  /*d350*/  STL [R1+0x16c], R39 ;  /* 0x00016c2701007387 */ /* 0x0001e80000100800 */
        /* <DEDUP_REMOVED lines=10> */
[----:B------:R0:W-:Y:S01]  /*d400*/  STL [R1+0x17c], R30 ;  /* 0x00017c1e01007387 */ /* 0x0001e20000100800 */
[----:B---3--:R-:W-:-:S03]  /*d410*/  FADD R31, R225, R31 ;  /* 0x0000001fe11f7221 */ /* 0x008fc60000000000 */
[----:B0-----:R-:W3:Y:S04]  /*d420*/  LDL.LU R30, [R1+0x4fc] ;  /* 0x0004fc00011e7983 */ /* 0x001ee80000300800 */
[----:B------:R-:W3:Y:S04]  /*d430*/  LDL.LU R224, [R1+0x1b8] ;  /* 0x0001b80001e07983 */ /* 0x000ee80000300800 */
[----:B------:R0:W-:Y:S01]  /*d440*/  STL [R1+0x180], R31 ;  /* 0x0001801f01007387 */ /* 0x0001e20000100800 */
[----:B----4-:R-:W-:-:S03]  /*d450*/  FADD R9, R226, R9 ;  /* 0x00000009e2097221 */ /* 0x010fc60000000000 */
[----:B0-----:R-:W4:Y:S04]  /*d460*/  LDL.LU R31, [R1+0x4f8] ;  /* 0x0004f800011f7983 */ /* 0x001f280000300800 */
[----:B------:R-:W4:Y:S04]  /*d470*/  LDL.LU R225, [R1+0x1b4] ;  /* 0x0001b40001e17983 */ /* 0x000f280000300800 */
[----:B------:R0:W-:Y:S01]  /*d480*/  STL [R1+0x184], R9 ;  /* 0x0001840901007387 */ /* 0x0001e20000100800 */
[----:B--2---:R-:W-:-:S03]  /*d490*/  FADD R8, R227, R8 ;  /* 0x00000008e3087221 */ /* 0x004fc60000000000 */
[----:B0-----:R1:W5:Y:S04]  /*d4a0*/  LDL.LU R9, [R1+0x4f4] ;  /* 0x0004f40001097983 */ /* 0x0013680000300800 */
[----:B------:R-:W2:Y:S04]  /*d4b0*/  LDL.LU R226, [R1+0x1b0] ;  /* 0x0001b00001e27983 */ /* 0x000ea80000300800 */
[----:B------:R0:W-:Y:S01]  /*d4c0*/  STL [R1+0x188], R8 ;  /* 0x0001880801007387 */ /* 0x0001e20000100800 */
[----:B------:R-:W-:-:S03]  /*d4d0*/  FADD R7, R228, R7 ;  /* 0x00000007e4077221 */ /* 0x000fc60000000000 */
        /* <DEDUP_REMOVED lines=14> */
[----:B------:R0:W-:Y:S04]  /*d5c0*/  STL [R1+0x198], R4 ;  /* 0x0001980401007387 */ /* 0x0001e80000100800 */
[----:B0-----:R1:W5:Y:S04]  /*d5d0*/  LDL.LU R4, [R1+0x4e0] ;  /* 0x0004e00001047983 */ /* 0x0013680000300800 */
[----:B------:R-:W2:Y:S01]  /*d5e0*/  LDL.LU R231, [R1+0x19c] ;  /* 0x00019c0001e77983 */ /* 0x000ea20000300800 */
[----:B------:R-:W-:Y:S01]  /*d5f0*/  FADD R3, R210, R3 ;  /* 0x00000003d2037221 */ /* 0x000fe20000000000 */
[----:B------:R-:W-:Y:S01]  /*d600*/  FADD R0, R208, R0 ;  /* 0x00000000d0007221 */ /* 0x000fe20000000000 */
[----:B------:R-:W-:Y:S01]  /*d610*/  FADD R2, R209, R2 ;  /* 0x00000002d1027221 */ /* 0x000fe20000000000 */
[----:B---3--:R-:W-:Y:S01]  /*d620*/  FADD R224, R223, R224 ;  /* 0x000000e0dfe07221 */ /* 0x008fe20000000000 */
[----:B----4-:R-:W-:Y:S01]  /*d630*/  FADD R225, R222, R225 ;  /* 0x000000e1dee17221 */ /* 0x010fe20000000000 */
[----:B--2---:R-:W-:Y:S01]  /*d640*/  FADD R226, R221, R226 ;  /* 0x000000e2dde27221 */ /* 0x004fe20000000000 */
[----:B------:R-:W-:Y:S01]  /*d650*/  FADD R227, R220, R227 ;  /* 0x000000e3dce37221 */ /* 0x000fe20000000000 */
[----:B------:R-:W-:Y:S01]  /*d660*/  FADD R228, R219, R228 ;  /* 0x000000e4dbe47221 */ /* 0x000fe20000000000 */
[----:B------:R-:W-:Y:S01]  /*d670*/  FADD R229, R218, R229 ;  /* 0x000000e5dae57221 */ /* 0x000fe20000000000 */
[----:B------:R-:W-:Y:S01]  /*d680*/  FADD R230, R217, R230 ;  /* 0x000000e6d9e67221 */ /* 0x000fe20000000000 */
[----:B------:R-:W-:-:S05]  /*d690*/  FADD R231, R216, R231 ;  /* 0x000000e7d8e77221 */ /* 0x000fca0000000000 */
        /* <DEDUP_REMOVED lines=10> */
[----:B0-----:R-:W2:Y:S04]  /*d740*/  LDL.LU R3, [R1+0x1d4] ;  /* 0x0001d40001037983 */ /* 0x001ea80000300800 */
[----:B------:R0:W-:Y:S04]  /*d750*/  STL [R1+0x1c0], R2 ;  /* 0x0001c00201007387 */ /* 0x0001e80000100800 */
[----:B0-----:R-:W3:Y:S04]  /*d760*/  LDL.LU R2, [R1+0x1d8] ;  /* 0x0001d80001027983 */ /* 0x001ee80000300800 */
[----:B------:R-:W4:Y:S01]  /*d770*/  LDL.LU R0, [R1+0x1dc] ;  /* 0x0001dc0001007983 */ /* 0x000f220000300800 */
[----:B------:R-:W-:Y:S01]  /*d780*/  FADD R10, R211, R10 ;  /* 0x0000000ad30a7221 */ /* 0x000fe20000000000 */
[----:B------:R-:W-:Y:S01]  /*d790*/  FADD R11, R212, R11 ;  /* 0x0000000bd40b7221 */ /* 0x000fe20000000000 */
[----:B------:R-:W-:-:S03]  /*d7a0*/  FADD R12, R213, R12 ;  /* 0x0000000cd50c7221 */ /* 0x000fc60000000000 */
[----:B------:R0:W-:Y:S04]  /*d7b0*/  STL [R1+0x1c8], R10 ;  /* 0x0001c80a01007387 */ /* 0x0001e80000100800 */
[----:B------:R-:W4:Y:S04]  /*d7c0*/  LDL.LU R213, [R1+0x1ec] ;  /* 0x0001ec0001d57983 */ /* 0x000f280000300800 */
[----:B------:R1:W-:Y:S04]  /*d7d0*/  STL [R1+0x1cc], R11 ;  /* 0x0001cc0b01007387 */ /* 0x0003e80000100800 */
[----:B------:R-:W4:Y:S04]  /*d7e0*/  LDL.LU R212, [R1+0x1f0] ;  /* 0x0001f00001d47983 */ /* 0x000f280000300800 */
[----:B------:R-:W4:Y:S04]  /*d7f0*/  LDL.LU R211, [R1+0x1f4] ;  /* 0x0001f40001d37983 */ /* 0x000f280000300800 */
[----:B------:R1:W-:Y:S04]  /*d800*/  STL [R1+0x1d0], R12 ;  /* 0x0001d00c01007387 */ /* 0x0003e80000100800 */
        /* <DEDUP_REMOVED lines=22> */
[----:B--2---:R-:W-:-:S05]  /*d970*/  FADD R3, R214, R3 ;  /* 0x00000003d6037221 */ /* 0x004fca0000000000 */
[----:B------:R0:W-:Y:S01]  /*d980*/  STL [R1+0x1d4], R3 ;  /* 0x0001d40301007387 */ /* 0x0001e20000100800 */
[----:B---3--:R-:W-:-:S03]  /*d990*/  FADD R2, R215, R2 ;  /* 0x00000002d7027221 */ /* 0x008fc60000000000 */
[----:B0-----:R1:W5:Y:S01]  /*d9a0*/  LDL.LU R3, [R1+0x4dc] ;  /* 0x0004dc0001037983 */ /* 0x0013620000300800 */
[----:B----4-:R-:W-:-:S03]  /*d9b0*/  FADD R0, R200, R0 ;  /* 0x00000000c8007221 */ /* 0x010fc60000000000 */
[----:B------:R-:W2:Y:S04]  /*d9c0*/  LDL.LU R214, [R1+0x1e8] ;  /* 0x0001e80001d67983 */ /* 0x000ea80000300800 */
[----:B------:R0:W-:Y:S04]  /*d9d0*/  STL [R1+0x1d8], R2 ;  /* 0x0001d80201007387 */ /* 0x0001e80000100800 */
[----:B0-----:R1:W5:Y:S04]  /*d9e0*/  LDL.LU R2, [R1+0x4d8] ;  /* 0x0004d80001027983 */ /* 0x0013680000300800 */
[----:B------:R-:W3:Y:S04]  /*d9f0*/  LDL.LU R215, [R1+0x1e4] ;  /* 0x0001e40001d77983 */ /* 0x000ee80000300800 */
[----:B------:R0:W-:Y:S04]  /*da00*/  STL [R1+0x1dc], R0 ;  /* 0x0001dc0001007387 */ /* 0x0001e80000100800 */
[----:B0-----:R1:W5:Y:S04]  /*da10*/  LDL.LU R0, [R1+0x4d4] ;  /* 0x0004d40001007983 */ /* 0x0013680000300800 */
[----:B------:R-:W4:Y:S01]  /*da20*/  LDL.LU R200, [R1+0x1e0] ;  /* 0x0001e00001c87983 */ /* 0x000f220000300800 */
[----:B------:R-:W-:Y:S01]  /*da30*/  FADD R213, R204, R213 ;  /* 0x000000d5ccd57221 */ /* 0x000fe20000000000 */
        /* <DEDUP_REMOVED lines=24> */
[----:B--2---:R-:W-:Y:S01]  /*dbc0*/  FADD R214, R203, R214 ;  /* 0x000000d6cbd67221 */ /* 0x004fe20000000000 */
[----:B---3--:R-:W-:Y:S01]  /*dbd0*/  FADD R215, R202, R215 ;  /* 0x000000d7cad77221 */ /* 0x008fe20000000000 */
[----:B----4-:R-:W-:-:S05]  /*dbe0*/  FADD R200, R201, R200 ;  /* 0x000000c8c9c87221 */ /* 0x010fca0000000000 */
        /* <DEDUP_REMOVED lines=25> */
[----:B------:R-:W4:Y:S04]  /*dd80*/  LDL.LU R203, [R1+0x250] ;  /* 0x0002500001cb7983 */ /* 0x000f280000300800 */
[----:B------:R1:W-:Y:S04]  /*dd90*/  STL [R1+0x244], R10 ;  /* 0x0002440a01007387 */ /* 0x0003e80000100800 */
[----:B------:R-:W4:Y:S04]  /*dda0*/  LDL.LU R202, [R1+0x254] ;  /* 0x0002540001ca7983 */ /* 0x000f280000300800 */
[----:B------:R1:W-:Y:S04]  /*ddb0*/  STL [R1+0x248], R11 ;  /* 0x0002480b01007387 */ /* 0x0003e80000100800 */
[----:B------:R-:W4:Y:S04]  /*ddc0*/  LDL.LU R201, [R1+0x258] ;  /* 0x0002580001c97983 */ /* 0x000f280000300800 */
[----:B------:R1:W-:Y:S04]  /*ddd0*/  STL [R1+0x24c], R12 ;  /* 0x00024c0c01007387 */ /* 0x0003e80000100800 */
[----:B0-----:R-:W4:Y:S04]  /*dde0*/  LDL.LU R200, [R1+0x25c] ;  /* 0x00025c0001c87983 */ /* 0x001f280000300800 */
[----:B--2---:R-:W2:Y:S04]  /*ddf0*/  LDL.LU R215, [R1+0x260] ;  /* 0x0002600001d77983 */ /* 0x004ea80000300800 */
[----:B---3--:R-:W3:Y:S04]  /*de00*/  LDL.LU R214, [R1+0x264] ;  /* 0x0002640001d67983 */ /* 0x008ee80000300800 */
[----:B----4-:R-:W4:Y:S04]  /*de10*/  LDL.LU R213, [R1+0x268] ;  /* 0x0002680001d57983 */ /* 0x010f280000300800 */
        /* <DEDUP_REMOVED lines=24> */
[----:B------:R-:W-:Y:S01]  /*dfa0*/  FADD R203, R181, R203 ;  /* 0x000000cbb5cb7221 */ /* 0x000fe20000000000 */
[----:B------:R-:W-:-:S04]  /*dfb0*/  FADD R202, R182, R202 ;  /* 0x000000cab6ca7221 */ /* 0x000fc80000000000 */
[----:B------:R0:W-:Y:S01]  /*dfc0*/  STL [R1+0x250], R203 ;  /* 0x000250cb01007387 */ /* 0x0001e20000100800 */
[----:B------:R-:W-:-:S03]  /*dfd0*/  FADD R201, R183, R201 ;  /* 0x000000c9b7c97221 */ /* 0x000fc60000000000 */
[----:B------:R1:W-:Y:S01]  /*dfe0*/  STL [R1+0x254], R202 ;  /* 0x000254ca01007387 */ /* 0x0003e20000100800 */
[----:B------:R-:W-:-:S03]  /*dff0*/  FADD R200, R168, R200 ;  /* 0x000000c8a8c87221 */ /* 0x000fc60000000000 */
        /* <DEDUP_REMOVED lines=57> */
[----:B------:R-:W4:Y:S04]  /*e390*/  LDL.LU R201, [R1+0x2d4] ;  /* 0x0002d40001c97983 */ /* 0x000f280000300800 */
[----:B------:R1:W-:Y:S04]  /*e3a0*/  STL [R1+0x2c8], R12 ;  /* 0x0002c80c01007387 */ /* 0x0003e80000100800 */
[----:B--2---:R-:W2:Y:S04]  /*e3b0*/  LDL.LU R200, [R1+0x2d8] ;  /* 0x0002d80001c87983 */ /* 0x004ea80000300800 */
        /* <DEDUP_REMOVED lines=27> */
[----:B------:R-:W-:Y:S01]  /*e570*/  FADD R203, R148, R203 ;  /* 0x000000cb94cb7221 */ /* 0x000fe20000000000 */
[----:B------:R-:W-:-:S04]  /*e580*/  FADD R202, R149, R202 ;  /* 0x000000ca95ca7221 */ /* 0x000fc80000000000 */
        /* <DEDUP_REMOVED lines=334> */
[----:B------:R-:W-:Y:S01]  /*fa70*/  FADD R11, R30, R11 ;  /* 0x0000000b1e0b7221 */ /* 0x000fe20000000000 */
[----:B------:R-:W-:-:S05]  /*fa80*/  FADD R12, R12, R31 ;  /* 0x0000001f0c0c7221 */ /* 0x000fca0000000000 */
[----:B------:R1:W-:Y:S04]  /*fa90*/  STL [R1+0x4b8], R12 ;  /* 0x0004b80c01007387 */ /* 0x0003e80000100800 */
[----:B------:R1:W-:Y:S04]  /*faa0*/  STL [R1+0x4b0], R10 ;  /* 0x0004b00a01007387 */ /* 0x0003e80000100800 */
[----:B------:R1:W-:Y:S02]  /*fab0*/  STL [R1+0x4b4], R11 ;  /* 0x0004b40b01007387 */ /* 0x0003e40000100800 */
.L_x_29:
[----:B-1----:R-:W1:Y:S02]  /*fac0*/  LDC R10, c[0x0][0x28c] ;  /* 0x0000a300ff0a7b82 */ /* 0x002e640000000800 */
[----:B-1----:R-:W-:-:S13]  /*fad0*/  ISETP.GE.AND P0, PT, R10, 0x1, PT ;  /* 0x000000010a00780c */ /* 0x002fda0003f06270 */
[----:B------:R-:W-:Y:S05]  /*fae0*/  @!P0 BRA `(.L_x_30) ;  /* 0x0000000000488947 */ /* 0x000fea0003800000 */
[----:B------:R-:W-:-:S06]  /*faf0*/  UISETP.NE.AND UP0, UPT, UR57, 0x3, UPT ;  /* 0x000000033900788c */ /* 0x000fcc000bf05270 */
[----:B------:R-:W-:-:S13]  /*fb00*/  PLOP3.LUT P0, PT, PT, PT, UP0, 0x80, 0x0 ;  /* 0x000000000000781c */ /* 0x000fda0003f0f008 */
[----:B------:R-:W-:Y:S05]  /*fb10*/  @!P0 BRA `(.L_x_31) ;  /* 0x0000000000048947 */ /* 0x000fea0003800000 */
[----:B------:R-:W-:Y:S01]  /*fb20*/  BPT.TRAP 0x1 ;  /* 0x000000040000795c */ /* 0x000fe20000300000 */
.L_x_31:
[----:B------:R-:W-:-:S04]  /*fb30*/  UISETP.LT.AND UP0, UPT, UR60, 0x1, UPT ;  /* 0x000000013c00788c */ /* 0x000fc8000bf01270 */
[----:B------:R-:W-:Y:S02]  /*fb40*/  USEL UR10, UR60, 0x1, UP0 ;  /* 0x000000013c0a7887 */ /* 0x000fe40008000000 */
[----:B------:R-:W-:Y:S02]  /*fb50*/  UISETP.GT.U32.AND UP0, UPT, UR58, 0x1, UPT ;  /* 0x000000013a00788c */ /* 0x000fe4000bf04070 */
[----:B------:R-:W-:-:S04]  /*fb60*/  UIADD3 UR10, UR59, UR60, -UR10 ;  /* 0x0000003c3b0a7290 */ /* 0x000fc8000fffe80a */
[----:B------:R-:W-:Y:S01]  /*fb70*/  UIMAD.WIDE.U32 UR8, UR10, -0x55555555, URZ ;  /* 0xaaaaaaab0a0878a5 */ /* 0x000fe2000f8e003f */
[----:B------:R-:W-:-:S03]  /*fb80*/  PLOP3.LUT P0, PT, PT, PT, UP0, 0x80, 0x0 ;  /* 0x000000000000781c */ /* 0x000fc60003f0f008 */
[----:B------:R-:W-:-:S04]  /*fb90*/  USHF.R.U32.HI UR8, URZ, 0x3, UR9 ;  /* 0x000000033f087899 */ /* 0x000fc80008011609 */
[----:B------:R-:W-:-:S04]  /*fba0*/  UIMAD UR10, UR8, -0xc, UR10 ;  /* 0xfffffff4080a78a4 */ /* 0x000fc8000f8e020a */
[----:B------:R-:W-:-:S04]  /*fbb0*/  ULEA UR10, UR10, UR53, 0x3 ;  /* 0x000000350a0a7291 */ /* 0x000fc8000f8e183f */
[----:B------:R-:W-:-:S04]  /*fbc0*/  UIADD3 UR10, UR10, 0x60, URZ ;  /* 0x000000600a0a7890 */ /* 0x000fc8000fffe03f */
[----:B------:R-:W-:-:S09]  /*fbd0*/  UPRMT UR10, URZ, 0x654, UR10 ;  /* 0x000006543f0a7896 */ /* 0x000fd2000800000a */
[----:B------:R-:W-:Y:S01]  /*fbe0*/  SYNCS.ARRIVE.TRANS64.RED.A1T0 RZ, [UR10], RZ ;  /* 0x000000ffffff79a7 */ /* 0x000fe2000810040a */
[----:B------:R-:W-:Y:S05]  /*fbf0*/  @P0 BRA `(.L_x_30) ;  /* 0x0000000000040947 */ /* 0x000fea0003800000 */
[----:B------:R-:W-:Y:S01]  /*fc00*/  BPT.TRAP 0x1 ;  /* 0x000000040000795c */ /* 0x000fe20000300000 */
.L_x_30:
[----:B------:R-:W3:Y:S01]  /*fc10*/  LDL.LU R10, [R1+0x4cc] ;  /* 0x0004cc00010a7983 */ /* 0x000ee20000300800 */
[----:B------:R-:W1:Y:S01]  /*fc20*/  LDC R25, c[0x0][0x288] ;  /* 0x0000a200ff197b82 */ /* 0x000e620000000800 */
[----:B------:R-:W4:Y:S01]  /*fc30*/  S2R R31, SR_TID.X ;  /* 0x00000000001f7919 */ /* 0x000f220000002100 */
[----:B------:R-:W-:Y:S02]  /*fc40*/  UISETP.GE.U32.AND UP1, UPT, UR60, 0xc, UPT ;  /* 0x0000000c3c00788c */ /* 0x000fe4000bf26070 */
[----:B------:R-:W-:Y:S01]  /*fc50*/  UIADD3 UR59, UR60, UR59, URZ ;  /* 0x0000003b3c3b7290 */ /* 0x000fe2000fffe03f */
[----:B------:R-:W2:Y:S01]  /*fc60*/  LDL.LU R24, [R1+0x4c0] ;  /* 0x0004c00001187983 */ /* 0x000ea20000300800 */
[----:B------:R-:W-:Y:S01]  /*fc70*/  ULDC UR8, c[0x0][0x284] ;  /* 0x0000a10000087ab9 */ /* 0x000fe20000000800 */
[----:B------:R-:W-:Y:S02]  /*fc80*/  USHF.R.S32.HI UR11, URZ, 0x1f, UR61 ;  /* 0x0000001f3f0b7899 */ /* 0x000fe4000801143d */
[----:B------:R-:W2:Y:S01]  /*fc90*/  LDL.LU R29, [R1+0x4bc] ;  /* 0x0004bc00011d7983 */ /* 0x000ea20000300800 */
[----:B------:R-:W-:Y:S01]  /*fca0*/  UISETP.GT.U32.AND UP0, UPT, UR59, 0xb, UPT ;  /* 0x0000000b3b00788c */ /* 0x000fe2000bf04070 */
[----:B------:R-:W-:Y:S01]  /*fcb0*/  IMAD.MOV.U32 R206, RZ, RZ, -0x1 ;  /* 0xffffffffffce7424 */ /* 0x000fe200078e00ff */
[----:B------:R-:W-:-:S02]  /*fcc0*/  ULDC.64 UR12, c[0x0][0x5d0] ;  /* 0x00017400000c7ab9 */ /* 0x000fc40000000a00 */
[----:B------:R-:W-:Y:S02]  /*fcd0*/  UISETP.LT.U32.AND UP0, UPT, UR60, 0xc, UP0 ;  /* 0x0000000c3c00788c */ /* 0x000fe40008701070 */
[----:B------:R-:W-:-:S04]  /*fce0*/  UIMAD UR10, UR11, UR12, URZ ;  /* 0x0000000c0b0a72a4 */ /* 0x000fc8000f8e023f */
[----:B------:R-:W-:Y:S01]  /*fcf0*/  UIMAD UR10, UR61, UR13, UR10 ;  /* 0x0000000d3d0a72a4 */ /* 0x000fe2000f8e020a */
[--C-:B----4-:R-:W-:Y:S02]  /*fd00*/  SHF.R.U32.HI R11, RZ, 0x2, R31.reuse ;  /* 0x00000002ff0b7819 */ /* 0x110fe4000001161f */
[----:B0-----:R-:W-:Y:S02]  /*fd10*/  LOP3.LUT R12, R31, 0x60, RZ, 0xc0, !PT ;  /* 0x000000601f0c7812 */ /* 0x001fe400078ec0ff */
[----:B------:R-:W-:Y:S02]  /*fd20*/  SHF.R.U32.HI R26, RZ, 0x7, R31 ;  /* 0x00000007ff1a7819 */ /* 0x000fe4000001161f */
[----:B------:R-:W-:Y:S02]  /*fd30*/  LOP3.LUT R11, R11, 0x7, RZ, 0xc0, !PT ;  /* 0x000000070b0b7812 */ /* 0x000fe400078ec0ff */
[----:B------:R-:W-:Y:S02]  /*fd40*/  SHF.R.U32.HI R12, RZ, 0x1, R12 ;  /* 0x00000001ff0c7819 */ /* 0x000fe4000001160c */
[----:B------:R-:W-:-:S02]  /*fd50*/  LOP3.LUT R26, R26, 0x1, RZ, 0xc0, !PT ;  /* 0x000000011a1a7812 */ /* 0x000fc400078ec0ff */
[----:B------:R-:W-:-:S03]  /*fd60*/  LOP3.LUT R27, R31, 0x3, RZ, 0xc0, !PT ;  /* 0x000000031f1b7812 */ /* 0x000fc600078ec0ff */
[----:B------:R-:W-:Y:S02]  /*fd70*/  IMAD.SHL.U32 R30, R26, 0x40, RZ ;  /* 0x000000401a1e7824 */ /* 0x000fe400078e00ff */
[----:B-1----:R-:W-:-:S03]  /*fd80*/  IMAD R27, R27, -0x2, R25 ;  /* 0xfffffffe1b1b7824 */ /* 0x002fc600078e0219 */
[--C-:B------:R-:W-:Y:S02]  /*fd90*/  LOP3.LUT R30, R30, 0x40, R11.reuse, 0xe2, !PT ;  /* 0x000000401e1e7812 */ /* 0x100fe400078ee20b */
[----:B---3--:R-:W-:Y:S02]  /*fda0*/  R2UR UR14, R10 ;  /* 0x000000000a0e72ca */ /* 0x008fe400000e0000 */
[----:B------:R-:W-:-:S05]  /*fdb0*/  IADD3 R10, RZ, -R12, -R11 ;  /* 0x8000000cff0a7210 */ /* 0x000fca0007ffe80b */
[----:B------:R-:W-:Y:S02]  /*fdc0*/  IMAD R26, R26, -0x40, R10 ;  /* 0xffffffc01a1a7824 */ /* 0x000fe400078e020a */
[----:B--2---:R-:W-:Y:S02]  /*fdd0*/  IMAD R24, R24, 0xb0, RZ ;  /* 0x000000b018187824 */ /* 0x004fe400078e02ff */
[----:B------:R-:W-:-:S03]  /*fde0*/  IMAD R10, R29, 0x180, RZ ;  /* 0x000001801d0a7824 */ /* 0x000fc600078e02ff */
[----:B------:R-:W-:Y:S01]  /*fdf0*/  ISETP.GE.AND P0, PT, R24, R25, PT ;  /* 0x000000191800720c */ /* 0x000fe20003f06270 */
[----:B------:R-:W-:Y:S01]  /*fe00*/  IMAD.WIDE R54, R29, 0x180, RZ ;  /* 0x000001801d367825 */ /* 0x000fe200078e02ff */
[C---:B------:R-:W-:Y:S02]  /*fe10*/  IADD3 R26, -R10.reuse, UR8, R26 ;  /* 0x000000080a1a7c10 */ /* 0x040fe4000fffe11a */
[----:B------:R-:W-:Y:S01]  /*fe20*/  ISETP.GE.OR P0, PT, R10, UR8, P0 ;  /* 0x000000080a007c0c */ /* 0x000fe20008706670 */
[----:B------:R-:W-:Y:S01]  /*fe30*/  @UP1 UIMAD.WIDE.U32 UR8, UR59, -0x55555555, URZ ;  /* 0xaaaaaaab3b0818a5 */ /* 0x000fe2000f8e003f */
[----:B------:R-:W-:Y:S01]  /*fe40*/  LOP3.LUT R30, R54, R30, R12, 0xfe, !PT ;  /* 0x0000001e361e7212 */ /* 0x000fe200078efe0c */
[----:B------:R-:W-:Y:S02]  /*fe50*/  IMAD.SHL.U32 R25, R31, 0x2, RZ ;  /* 0x000000021f197824 */ /* 0x000fe400078e00ff */
[----:B------:R-:W-:Y:S01]  /*fe60*/  @UP1 USHF.R.U32.HI UR8, URZ, 0x3, UR9 ;  /* 0x000000033f081899 */ /* 0x000fe20008011609 */
[----:B------:R-:W-:Y:S01]  /*fe70*/  IMAD.IADD R27, R27, 0x1, -R24 ;  /* 0x000000011b1b7824 */ /* 0x000fe200078e0a18 */
[----:B------:R-:W-:Y:S01]  /*fe80*/  USEL UR9, URZ, 0x1, !UP0 ;  /* 0x000000013f097887 */ /* 0x000fe2000c000000 */
[----:B------:R-:W-:Y:S01]  /*fe90*/  LOP3.LUT R24, R24, 0x6, R25, 0xf8, !PT ;  /* 0x0000000618187812 */ /* 0x000fe200078ef819 */
[----:B------:R-:W-:Y:S01]  /*fea0*/  IMAD.U32 R10, RZ, RZ, UR12 ;  /* 0x0000000cff0a7e24 */ /* 0x000fe2000f8e00ff */
[----:B------:R-:W-:Y:S01]  /*feb0*/  ULDC.64 UR12, c[0x0][0x5c8] ;  /* 0x00017200000c7ab9 */ /* 0x000fe20000000a00 */
[----:B------:R-:W-:Y:S01]  /*fec0*/  ULOP3.LUT UR14, UR14, UR9, URZ, 0x3c, !UPT ;  /* 0x000000090e0e7292 */ /* 0x000fe2000f8e3c3f */
[----:B------:R-:W-:Y:S01]  /*fed0*/  SHF.R.S32.HI R25, RZ, 0x1f, R24 ;  /* 0x0000001fff197819 */ /* 0x000fe20000011418 */
[----:B------:R-:W-:-:S02]  /*fee0*/  IMAD R29, R55, UR12, RZ ;  /* 0x0000000c371d7c24 */ /* 0x000fc4000f8e02ff */
[----:B------:R-:W-:Y:S01]  /*fef0*/  @UP1 ULOP3.LUT UR14, UR14, 0x1, UR8, 0x78, !UPT ;  /* 0x000000010e0e1892 */ /* 0x000fe2000f8e7808 */
[----:B------:R-:W-:-:S05]  /*ff00*/  IMAD.WIDE.U32 R10, R10, UR61, R24 ;  /* 0x0000003d0a0a7c25 */ /* 0x000fca000f8e0018 */
[----:B------:R-:W-:Y:S02]  /*ff10*/  IMAD.U32 R12, RZ, RZ, UR14 ;  /* 0x0000000eff0c7e24 */ /* 0x000fe4000f8e00ff */
[----:B------:R-:W-:Y:S02]  /*ff20*/  VIADD R11, R11, UR10 ;  /* 0x0000000a0b0b7c36 */ /* 0x000fe40008000000 */
[C---:B------:R-:W-:Y:S01]  /*ff30*/  IMAD R29, R30.reuse, UR13, R29 ;  /* 0x0000000d1e1d7c24 */ /* 0x040fe2000f8e021d */
[----:B------:R0:W-:Y:S01]  /*ff40*/  STL [R1+0x4cc], R12 ;  /* 0x0004cc0c01007387 */ /* 0x0001e20000100800 */
[----:B------:R-:W-:Y:S01]  /*ff50*/  IMAD.WIDE.U32 R10, R30, UR12, R10 ;  /* 0x0000000c1e0a7c25 */ /* 0x000fe2000f8e000a */
[----:B------:R-:W-:Y:S06]  /*ff60*/  @P0 BRA `(.L_x_32) ;  /* 0x000001c800c00947 */ /* 0x000fec0003800000 */
[----:B------:R-:W-:Y:S01]  /*ff70*/  FSETP.NEU.AND P0, PT, RZ, UR5, PT ;  /* 0x00000005ff007c0b */ /* 0x000fe2000bf0d000 */
[----:B------:R-:W-:Y:S01]  /*ff80*/  BSSY B0, `(.L_x_32) ;  /* 0x0001cae000007945 */ /* 0x000fe20003800000 */
[----:B------:R-:W-:-:S11]  /*ff90*/  IMAD.IADD R29, R11, 0x1, R29 ;  /* 0x000000010b1d7824 */ /* 0x000fd600078e021d */
[----:B------:R-:W-:Y:S05]  /*ffa0*/  @!P0 BRA `(.L_x_33) ;  /* 0x0000011400688947 */ /* 0x000fea0003800000 */
[----:B------:R-:W-:Y:S01]  /*ffb0*/  ISETP.GE.AND P2, PT, R26, 0x9, PT ;  /* 0x000000091a00780c */ /* 0x000fe20003f46270 */
[----:B------:R-:W-:Y:S01]  /*ffc0*/  ULDC.64 UR8, c[0x0][0x5b8] ;  /* 0x00016e0000087ab9 */ /* 0x000fe20000000a00 */
[----:B------:R-:W2:Y:S01]  /*ffd0*/  LDL.LU R58, [R1+0xe0] ;  /* 0x0000e000013a7983 */ /* 0x000ea20000300800 */
[----:B0-----:R-:W-:Y:S01]  /*ffe0*/  IMAD.U32 R12, RZ, RZ, UR8 ;  /* 0x00000008ff0c7e24 */ /* 0x001fe2000f8e00ff */
[C---:B------:R-:W-:Y:S01]  /*fff0*/  ISETP.LT.OR P0, PT, R27.reuse, 0x1, !P2 ;  /* 0x000000011b00780c */ /* 0x040fe20005701670 */
[----:B------:R-:W-:Y:S01]  /*10000*/  UIMAD UR8, UR11, UR8, URZ ;  /* 0x000000080b0872a4 */ /* 0x000fe2000f8e023f */
[C---:B------:R-:W-:Y:S01]  /*10010*/  ISETP.LT.OR P5, PT, R27.reuse, 0x2, !P2 ;  /* 0x000000021b00780c */ /* 0x040fe200057a1670 */
[----:B------:R-:W-:Y:S01]  /*10020*/  IMAD.WIDE.U32 R24, R12, UR61, R24 ;  /* 0x0000003d0c187c25 */ /* 0x000fe2000f8e0018 */
[----:B------:R-:W-:Y:S01]  /*10030*/  ISETP.LT.OR P3, PT, R27, 0x9, !P2 ;  /* 0x000000091b00780c */ /* 0x000fe20005761670 */
[----:B------:R-:W-:Y:S01]  /*10040*/  UIMAD UR8, UR61, UR9, UR8 ;  /* 0x000000093d0872a4 */ /* 0x000fe2000f8e0208 */
[----:B------:R-:W-:Y:S01]  /*10050*/  LOP3.LUT R28, R28, 0xfffffffb, RZ, 0xc0, !PT ;  /* 0xfffffffb1c1c7812 */ /* 0x000fe200078ec0ff */
[----:B------:R-:W-:-:S06]  /*10060*/  ULDC.64 UR10, c[0x0][0x5a8] ;  /* 0x00016a00000a7ab9 */ /* 0x000fcc0000000a00 */
[----:B------:R-:W0:Y:S04]  /*10070*/  @!P0 LDC.64 R36, c[0x0][0x5c0] ;  /* 0x00017000ff248b82 */ /* 0x000e280000000a00 */
[----:B------:R-:W-:-:S04]  /*10080*/  @P3 LOP3.LUT R28, R28, 0x4, RZ, 0xfc, !PT ;  /* 0x000000041c1c3812 */ /* 0x000fc800078efcff */
[----:B------:R-:W1:Y:S01]  /*10090*/  @!P5 LDC.64 R34, c[0x0][0x5c0] ;  /* 0x00017000ff22db82 */ /* 0x000e620000000a00 */
[----:B------:R-:W-:-:S04]  /*100a0*/  LOP3.LUT R28, R28, 0xfffffffd, RZ, 0xc0, !PT ;  /* 0xfffffffd1c1c7812 */ /* 0x000fc800078ec0ff */
[----:B------:R-:W-:-:S03]  /*100b0*/  @P2 LOP3.LUT R28, R28, 0x2, RZ, 0xfc, !PT ;  /* 0x000000021c1c2812 */ /* 0x000fc600078efcff */
[----:B------:R-:W3:Y:S01]  /*100c0*/  @!P3 LDC.64 R32, c[0x0][0x5c0] ;  /* 0x00017000ff20bb82 */ /* 0x000ee20000000a00 */
[----:B0----5:R-:W-:-:S04]  /*100d0*/  @!P0 IADD3 R36, P1, P4, R10, R36, R3 ;  /* 0x000000240a248210 */ /* 0x021fc80007c3e003 */
[----:B------:R-:W-:Y:S02]  /*100e0*/  @!P0 IADD3.X R37, R29, R37, R4, P1, P4 ;  /* 0x000000251d258210 */ /* 0x000fe40000fe8404 */
[----:B-1----:R-:W-:-:S04]  /*100f0*/  @!P5 IADD3 R40, P1, P4, R10, R34, R3 ;  /* 0x000000220a28d210 */ /* 0x002fc80007c3e003 */
[----:B------:R-:W-:Y:S02]  /*10100*/  @!P5 IADD3.X R41, R29, R35, R4, P1, P4 ;  /* 0x000000231d29d210 */ /* 0x000fe40000fe8404 */
[----:B---3--:R-:W-:-:S04]  /*10110*/  @!P3 IADD3 R42, P1, P4, R10, R32, R3 ;  /* 0x000000200a2ab210 */ /* 0x008fc80007c3e003 */
[----:B------:R-:W-:Y:S02]  /*10120*/  @!P3 IADD3.X R43, R29, R33, R4, P1, P4 ;  /* 0x000000211d2bb210 */ /* 0x000fe40000fe8404 */
[----:B------:R-:W-:Y:S02]  /*10130*/  ISETP.LT.OR P4, PT, R27, 0xa, !P2 ;  /* 0x0000000a1b00780c */ /* 0x000fe40005781670 */
[----:B------:R-:W-:-:S11]  /*10140*/  ISETP.GE.AND P3, PT, R26, 0x1, PT ;  /* 0x000000011a00780c */ /* 0x000fd60003f66270 */
[----:B------:R-:W0:Y:S02]  /*10150*/  @!P4 LDC.64 R32, c[0x0][0x5c0] ;  /* 0x00017000ff20cb82 */ /* 0x000e240000000a00 */
[----:B0-----:R-:W-:Y:S01]  /*10160*/  @!P4 IADD3 R44, P1, P6, R10, R32, R3 ;  /* 0x000000200a2cc210 */ /* 0x001fe20007e3e003 */
[----:B------:R-:W-:-:S03]  /*10170*/  IMAD.MOV.U32 R32, RZ, RZ, R24 ;  /* 0x000000ffff207224 */ /* 0x000fc600078e0018 */
[----:B------:R-:W-:Y:S01]  /*10180*/  @!P4 IADD3.X R45, R29, R33, R4, P1, P6 ;  /* 0x000000211d2dc210 */ /* 0x000fe20000fec404 */
[----:B------:R-:W-:Y:S01]  /*10190*/  VIADD R33, R25, UR8 ;  /* 0x0000000819217c36 */ /* 0x000fe20008000000 */
[----:B------:R-:W-:Y:S02]  /*101a0*/  ULDC.64 UR8, c[0x0][0x5b0] ;  /* 0x00016c0000087ab9 */ /* 0x000fe40000000a00 */
[----:B------:R-:W-:Y:S02]  /*101b0*/  IMAD R12, R55, UR8, RZ ;  /* 0x00000008370c7c24 */ /* 0x000fe4000f8e02ff */
[----:B------:R-:W-:-:S04]  /*101c0*/  IMAD.WIDE.U32 R24, R30, UR8, R32 ;  /* 0x000000081e187c25 */ /* 0x000fc8000f8e0020 */
[----:B------:R-:W-:Y:S01]  /*101d0*/  IMAD R12, R30, UR9, R12 ;  /* 0x000000091e0c7c24 */ /* 0x000fe2000f8e020c */
[----:B------:R-:W-:-:S04]  /*101e0*/  IADD3 R24, P1, R24, UR10, RZ ;  /* 0x0000000a18187c10 */ /* 0x000fc8000ff3e0ff */
[--C-:B------:R-:W-:Y:S02]  /*101f0*/  IADD3.X R25, R25, UR11, R12.reuse, P1, !PT ;  /* 0x0000000b19197c10 */ /* 0x100fe40008ffe40c */
[----:B------:R-:W-:Y:S02]  /*10200*/  ISETP.LT.OR P1, PT, R27, 0x1, !P3 ;  /* 0x000000011b00780c */ /* 0x000fe40005f21670 */
[----:B------:R-:W-:-:S11]  /*10210*/  PRMT R12, RZ, 0x7610, R12 ;  /* 0x00007610ff0c7816 */ /* 0x000fd6000000000c */
[----:B------:R-:W3:Y:S02]  /*10220*/  @!P1 LDG.E.U8 R12, desc[UR6][R24.64] ;  /* 0x00000006180c9981 */ /* 0x000ee4000c1e1100 */
[----:B---3--:R-:W-:-:S04]  /*10230*/  LOP3.LUT R12, R12, 0xff, RZ, 0xc0, !PT ;  /* 0x000000ff0c0c7812 */ /* 0x008fc800078ec0ff */
[----:B------:R-:W-:-:S05]  /*10240*/  F2FP.F16.E4M3.UNPACK_B R12, R12 ;  /* 0x0000000cff0c723e */ /* 0x000fca00020006ff */
[----:B------:R-:W-:-:S05]  /*10250*/  HADD2.F32 R12, -RZ, R12.H0_H0 ;  /* 0x2000000cff0c7230 */ /* 0x000fca0000004100 */
[----:B------:R-:W-:-:S04]  /*10260*/  FMUL R12, R12, UR5 ;  /* 0x000000050c0c7c20 */ /* 0x000fc80008400000 */
[----:B------:R-:W-:Y:S02]  /*10270*/  FFMA R31, R13, UR4, R12 ;  /* 0x000000040d1f7c23 */ /* 0x000fe4000800000c */
[----:B------:R-:W0:Y:S03]  /*10280*/  @!P1 LDC.64 R12, c[0x0][0x5c0] ;  /* 0x00017000ff0c9b82 */ /* 0x000e260000000a00 */
[----:B------:R-:W-:Y:S02]  /*10290*/  F2FP.SATFINITE.E4M3.F32.PACK_AB_MERGE_C R31, RZ, R31, RZ ;  /* 0x0000001fff1f723e */ /* 0x000fe400048070ff */
[----:B0-----:R-:W-:-:S05]  /*102a0*/  @!P1 IADD3 R12, P6, R10, R12, RZ ;  /* 0x0000000c0a0c9210 */ /* 0x001fca0007fde0ff */
[----:B------:R-:W-:-:S05]  /*102b0*/  @!P1 IMAD.X R13, R29, 0x1, R13, P6 ;  /* 0x000000011d0d9824 */ /* 0x000fca00030e060d */
[----:B------:R0:W-:Y:S01]  /*102c0*/  @!P1 STG.E.U8 desc[UR6][R12.64], R31 ;  /* 0x0000001f0c009986 */ /* 0x0001e2000c101106 */
[----:B------:R-:W-:Y:S02]  /*102d0*/  ISETP.LT.OR P1, PT, R27, 0x2, !P3 ;  /* 0x000000021b00780c */ /* 0x000fe40005f21670 */
[----:B0-----:R-:W-:-:S11]  /*102e0*/  PRMT R31, RZ, 0x7610, R31 ;  /* 0x00007610ff1f7816 */ /* 0x001fd6000000001f */
[----:B------:R-:W0:Y:S01]  /*102f0*/  @!P1 LDC.64 R12, c[0x0][0x5c0] ;  /* 0x00017000ff0c9b82 */ /* 0x000e220000000a00 */
[----:B------:R-:W3:Y:S01]  /*10300*/  @!P1 LDG.E.U8 R31, desc[UR6][R24.64+0x1] ;  /* 0x00000106181f9981 */ /* 0x000ee2000c1e1100 */
[----:B0-----:R-:W-:-:S05]  /*10310*/  @!P1 IADD3 R12, P6, R10, R12, RZ ;  /* 0x0000000c0a0c9210 */ /* 0x001fca0007fde0ff */
[----:B------:R-:W-:Y:S01]  /*10320*/  @!P1 IMAD.X R13, R29, 0x1, R13, P6 ;  /* 0x000000011d0d9824 */ /* 0x000fe200030e060d */
[----:B---3--:R-:W-:-:S04]  /*10330*/  LOP3.LUT R31, R31, 0xff, RZ, 0xc0, !PT ;  /* 0x000000ff1f1f7812 */ /* 0x008fc800078ec0ff */
[----:B------:R-:W-:-:S05]  /*10340*/  F2FP.F16.E4M3.UNPACK_B R31, R31 ;  /* 0x0000001fff1f723e */ /* 0x000fca00020006ff */
[----:B------:R-:W-:-:S05]  /*10350*/  HADD2.F32 R31, -RZ, R31.H0_H0 ;  /* 0x2000001fff1f7230 */ /* 0x000fca0000004100 */
[----:B------:R-:W-:-:S04]  /*10360*/  FMUL R31, R31, UR5 ;  /* 0x000000051f1f7c20 */ /* 0x000fc80008400000 */
[----:B------:R-:W-:-:S05]  /*10370*/  FFMA R14, R14, UR4, R31 ;  /* 0x000000040e0e7c23 */ /* 0x000fca000800001f */
[----:B------:R-:W-:-:S05]  /*10380*/  F2FP.SATFINITE.E4M3.F32.PACK_AB_MERGE_C R14, RZ, R14, RZ ;  /* 0x0000000eff0e723e */ /* 0x000fca00048070ff */
[----:B------:R0:W-:Y:S02]  /*10390*/  @!P1 STG.E.U8 desc[UR6][R12.64+0x1], R14 ;  /* 0x0000010e0c009986 */ /* 0x0001e4000c101106 */
[----:B0-----:R-:W-:-:S05]  /*103a0*/  IADD3 R12, P1, R30, 0x8, RZ ;  /* 0x000000081e0c7810 */ /* 0x001fca0007f3e0ff */
[----:B------:R-:W-:-:S04]  /*103b0*/  IMAD.X R14, RZ, RZ, R55, P1 ;  /* 0x000000ffff0e7224 */ /* 0x000fc800008e0637 */
[----:B------:R-:W-:-:S04]  /*103c0*/  IMAD R14, R14, UR8, RZ ;  /* 0x000000080e0e7c24 */ /* 0x000fc8000f8e02ff */
[C---:B------:R-:W-:Y:S02]  /*103d0*/  IMAD R14, R12.reuse, UR9, R14 ;  /* 0x000000090c0e7c24 */ /* 0x040fe4000f8e020e */
[----:B------:R-:W-:-:S03]  /*103e0*/  IMAD.WIDE.U32 R12, R12, UR8, R32 ;  /* 0x000000080c0c7c25 */ /* 0x000fc6000f8e0020 */
[----:B------:R-:W-:-:S04]  /*103f0*/  IADD3 R12, P1, R12, UR10, RZ ;  /* 0x0000000a0c0c7c10 */ /* 0x000fc8000ff3e0ff */
[--C-:B------:R-:W-:Y:S02]  /*10400*/  IADD3.X R13, R13, UR11, R14.reuse, P1, !PT ;  /* 0x0000000b0d0d7c10 */ /* 0x100fe40008ffe40e */
[----:B------:R-:W-:-:S06]  /*10410*/  PRMT R14, RZ, 0x7610, R14 ;  /* 0x00007610ff0e7816 */ /* 0x000fcc000000000e */
[----:B------:R-:W3:Y:S01]  /*10420*/  @!P0 LDG.E.U8 R14, desc[UR6][R12.64] ;  /* 0x000000060c0e8981 */ /* 0x000ee2000c1e1100 */
[----:B------:R-:W-:-:S04]  /*10430*/  ISETP.GE.AND P2, PT, R26, 0x81, PT ;  /* 0x000000811a00780c */ /* 0x000fc80003f46270 */
[----:B------:R-:W-:Y:S02]  /*10440*/  ISETP.LT.OR P1, PT, R27, 0x1, !P2 ;  /* 0x000000011b00780c */ /* 0x000fe40005721670 */
[----:B---3--:R-:W-:-:S04]  /*10450*/  LOP3.LUT R14, R14, 0xff, RZ, 0xc0, !PT ;  /* 0x000000ff0e0e7812 */ /* 0x008fc800078ec0ff */
[----:B------:R-:W-:-:S05]  /*10460*/  F2FP.F16.E4M3.UNPACK_B R14, R14 ;  /* 0x0000000eff0e723e */ /* 0x000fca00020006ff */
[----:B------:R-:W-:-:S05]  /*10470*/  HADD2.F32 R14, -RZ, R14.H0_H0 ;  /* 0x2000000eff0e7230 */ /* 0x000fca0000004100 */
[----:B------:R-:W-:-:S04]  /*10480*/  FMUL R14, R14, UR5 ;  /* 0x000000050e0e7c20 */ /* 0x000fc80008400000 */
[----:B------:R-:W-:Y:S02]  /*10490*/  FFMA R31, R15, UR4, R14 ;  /* 0x000000040f1f7c23 */ /* 0x000fe4000800000e */
[----:B------:R-:W0:Y:S03]  /*104a0*/  @!P1 LDC.64 R14, c[0x0][0x5c0] ;  /* 0x00017000ff0e9b82 */ /* 0x000e260000000a00 */
[----:B------:R-:W-:-:S05]  /*104b0*/  F2FP.SATFINITE.E4M3.F32.PACK_AB_MERGE_C R31, RZ, R31, RZ ;  /* 0x0000001fff1f723e */ /* 0x000fca00048070ff */
[----:B------:R-:W-:Y:S01]  /*104c0*/  @!P0 STG.E.U8 desc[UR6][R36.64], R31 ;  /* 0x0000001f24008986 */ /* 0x000fe2000c101106 */
[----:B------:R-:W-:Y:S02]  /*104d0*/  ISETP.LT.OR P0, PT, R27, 0x2, !P2 ;  /* 0x000000021b00780c */ /* 0x000fe40005701670 */
[----:B0-----:R-:W-:-:S04]  /*104e0*/  @!P1 IADD3 R38, P3, P6, R10, R14, R7 ;  /* 0x0000000e0a269210 */ /* 0x001fc80007e7e007 */
[----:B------:R-:W-:-:S07]  /*104f0*/  @!P1 IADD3.X R39, R29, R15, R6, P3, P6 ;  /* 0x0000000f1d279210 */ /* 0x000fce0001fec406 */
[----:B------:R-:W0:Y:S02]  /*10500*/  @!P0 LDC.64 R14, c[0x0][0x5c0] ;  /* 0x00017000ff0e8b82 */ /* 0x000e240000000a00 */
[----:B0-----:R-:W-:Y:S02]  /*10510*/  @!P0 IADD3 R34, P3, P6, R10, R14, R7 ;  /* 0x0000000e0a228210 */ /* 0x001fe40007e7e007 */
[----:B------:R-:W-:-:S06]  /*10520*/  PRMT R14, RZ, 0x7610, R14 ;  /* 0x00007610ff0e7816 */ /* 0x000fcc000000000e */
[----:B------:R-:W3:Y:S01]  /*10530*/  @!P5 LDG.E.U8 R14, desc[UR6][R12.64+0x1] ;  /* 0x000001060c0ed981 */ /* 0x000ee2000c1e1100 */
[----:B------:R-:W-:Y:S02]  /*10540*/  @!P0 IADD3.X R35, R29, R15, R6, P3, P6 ;  /* 0x0000000f1d238210 */ /* 0x000fe40001fec406 */
        /* <DEDUP_REMOVED lines=8> */
[----:B------:R0:W-:Y:S02]  /*105d0*/  @!P5 STG.E.U8 desc[UR6][R40.64+0x1], R16 ;  /* 0x000001102800d986 */ /* 0x0001e4000c101106 */
[----:B0-----:R-:W-:-:S04]  /*105e0*/  @!P3 IADD3 R40, P5, P6, R10, R14, R7 ;  /* 0x0000000e0a28b210 */ /* 0x001fc80007ebe007 */
[----:B------:R-:W-:Y:S02]  /*105f0*/  @!P3 IADD3.X R41, R29, R15, R6, P5, P6 ;  /* 0x0000000f1d29b210 */ /* 0x000fe40002fec406 */
[----:B------:R-:W-:-:S04]  /*10600*/  ISETP.GE.AND P6, PT, R26, 0x1, PT ;  /* 0x000000011a00780c */ /* 0x000fc80003fc6270 */
[----:B------:R-:W-:Y:S02]  /*10610*/  ISETP.LT.OR P5, PT, R27, 0x9, !P6 ;  /* 0x000000091b00780c */ /* 0x000fe400077a1670 */
[----:B------:R-:W-:-:S11]  /*10620*/  PRMT R14, RZ, 0x7610, R14 ;  /* 0x00007610ff0e7816 */ /* 0x000fd6000000000e */
[----:B------:R-:W3:Y:S01]  /*10630*/  @!P5 LDG.E.U8 R14, desc[UR6][R24.64+0x8] ;  /* 0x00000806180ed981 */ /* 0x000ee2000c1e1100 */
[----:B------:R-:W-:Y:S02]  /*10640*/  PRMT R16, RZ, 0x7610, R16 ;  /* 0x00007610ff107816 */ /* 0x000fe40000000010 */
        /* <DEDUP_REMOVED lines=8> */
[----:B------:R-:W-:Y:S01]  /*106d0*/  @!P5 IMAD.X R15, R29, 0x1, R15, P6 ;  /* 0x000000011d0fd824 */ /* 0x000fe200030e060f */
[----:B------:R-:W-:-:S04]  /*106e0*/  ISETP.GE.AND P6, PT, R26, 0x1, PT ;  /* 0x000000011a00780c */ /* 0x000fc80003fc6270 */
[----:B------:R0:W-:Y:S01]  /*106f0*/  @!P5 STG.E.U8 desc[UR6][R14.64+0x8], R17 ;  /* 0x000008110e00d986 */ /* 0x0001e2000c101106 */
[----:B------:R-:W-:-:S13]  /*10700*/  ISETP.LT.OR P5, PT, R27, 0xa, !P6 ;  /* 0x0000000a1b00780c */ /* 0x000fda00077a1670 */
[----:B------:R-:W3:Y:S01]  /*10710*/  @!P5 LDG.E.U8 R16, desc[UR6][R24.64+0x9] ;  /* 0x000009061810d981 */ /* 0x000ee2000c1e1100 */
[----:B0-----:R-:W0:Y:S01]  /*10720*/  @!P5 LDC.64 R14, c[0x0][0x5c0] ;  /* 0x00017000ff0edb82 */ /* 0x001e220000000a00 */
[----:B------:R-:W-:Y:S02]  /*10730*/  ISETP.LT.OR P2, PT, R27, 0xa, !P2 ;  /* 0x0000000a1b00780c */ /* 0x000fe40005741670 */
[----:B0-----:R-:W-:-:S05]  /*10740*/  @!P5 IADD3 R14, P6, R10, R14, RZ ;  /* 0x0000000e0a0ed210 */ /* 0x001fca0007fde0ff */
[----:B------:R-:W-:Y:S01]  /*10750*/  @!P5 IMAD.X R15, R29, 0x1, R15, P6 ;  /* 0x000000011d0fd824 */ /* 0x000fe200030e060f */
[----:B------:R-:W-:-:S04]  /*10760*/  LOP3.LUT R0, R0, 0xfffffffd, RZ, 0xc0, !PT ;  /* 0xfffffffd00007812 */ /* 0x000fc800078ec0ff */
[----:B------:R-:W-:Y:S02]  /*10770*/  @P3 LOP3.LUT R0, R0, 0x2, RZ, 0xfc, !PT ;  /* 0x0000000200003812 */ /* 0x000fe400078efcff */
[----:B------:R-:W-:Y:S02]  /*10780*/  LOP3.LUT P3, RZ, R28, 0x4, RZ, 0xc0, !PT ;  /* 0x000000041cff7812 */ /* 0x000fe4000786c0ff */
[----:B---3--:R-:W-:-:S04]  /*10790*/  LOP3.LUT R16, R16, 0xff, RZ, 0xc0, !PT ;  /* 0x000000ff10107812 */ /* 0x008fc800078ec0ff */
[----:B------:R-:W-:-:S05]  /*107a0*/  F2FP.F16.E4M3.UNPACK_B R16, R16 ;  /* 0x00000010ff10723e */ /* 0x000fca00020006ff */
[----:B------:R-:W-:-:S05]  /*107b0*/  HADD2.F32 R16, -RZ, R16.H0_H0 ;  /* 0x20000010ff107230 */ /* 0x000fca0000004100 */
[----:B------:R-:W-:-:S04]  /*107c0*/  FMUL R16, R16, UR5 ;  /* 0x0000000510107c20 */ /* 0x000fc80008400000 */
[----:B------:R-:W-:-:S05]  /*107d0*/  FFMA R18, R18, UR4, R16 ;  /* 0x0000000412127c23 */ /* 0x000fca0008000010 */
[----:B------:R-:W-:-:S05]  /*107e0*/  F2FP.SATFINITE.E4M3.F32.PACK_AB_MERGE_C R18, RZ, R18, RZ ;  /* 0x00000012ff12723e */ /* 0x000fca00048070ff */
[----:B------:R0:W-:Y:S02]  /*107f0*/  @!P5 STG.E.U8 desc[UR6][R14.64+0x9], R18 ;  /* 0x000009120e00d986 */ /* 0x0001e4000c101106 */
[----:B0-----:R-:W0:Y:S02]  /*10800*/  @!P2 LDC.64 R14, c[0x0][0x5c0] ;  /* 0x00017000ff0eab82 */ /* 0x001e240000000a00 */
[----:B0-----:R-:W-:Y:S02]  /*10810*/  @!P2 IADD3 R36, P5, P6, R10, R14, R7 ;  /* 0x0000000e0a24a210 */ /* 0x001fe40007ebe007 */
[----:B------:R-:W-:-:S06]  /*10820*/  PRMT R14, RZ, 0x7610, R14 ;  /* 0x00007610ff0e7816 */ /* 0x000fcc000000000e */
[----:B------:R-:W3:Y:S01]  /*10830*/  @!P3 LDG.E.U8 R14, desc[UR6][R12.64+0x8] ;  /* 0x000008060c0eb981 */ /* 0x000ee2000c1e1100 */
[----:B------:R-:W-:Y:S02]  /*10840*/  LOP3.LUT R0, R0, 0xfffffffe, RZ, 0xc0, !PT ;  /* 0xfffffffe00007812 */ /* 0x000fe400078ec0ff */
[----:B------:R-:W-:Y:S02]  /*10850*/  @!P2 IADD3.X R37, R29, R15, R6, P5, P6 ;  /* 0x0000000f1d25a210 */ /* 0x000fe40002fec406 */
[----:B------:R-:W-:Y:S02]  /*10860*/  @P2 LOP3.LUT R0, R0, 0x1, RZ, 0xfc, !PT ;  /* 0x0000000100002812 */ /* 0x000fe400078efcff */
[----:B------:R-:W-:-:S04]  /*10870*/  ISETP.GE.AND P2, PT, R26, 0x101, PT ;  /* 0x000001011a00780c */ /* 0x000fc80003f46270 */
[----:B------:R-:W-:Y:S02]  /*10880*/  ISETP.LT.OR P2, PT, R27, 0x1, !P2 ;  /* 0x000000011b00780c */ /* 0x000fe40005741670 */
[----:B---3--:R-:W-:-:S04]  /*10890*/  LOP3.LUT R14, R14, 0xff, RZ, 0xc0, !PT ;  /* 0x000000ff0e0e7812 */ /* 0x008fc800078ec0ff */
[----:B------:R-:W-:-:S05]  /*108a0*/  F2FP.F16.E4M3.UNPACK_B R14, R14 ;  /* 0x0000000eff0e723e */ /* 0x000fca00020006ff */
[----:B------:R-:W-:-:S05]  /*108b0*/  HADD2.F32 R14, -RZ, R14.H0_H0 ;  /* 0x2000000eff0e7230 */ /* 0x000fca0000004100 */
[----:B------:R-:W-:-:S04]  /*108c0*/  FMUL R14, R14, UR5 ;  /* 0x000000050e0e7c20 */ /* 0x000fc80008400000 */
[----:B------:R-:W-:Y:S02]  /*108d0*/  FFMA R19, R19, UR4, R14 ;  /* 0x0000000413137c23 */ /* 0x000fe4000800000e */
[----:B------:R-:W0:Y:S02]  /*108e0*/  @!P2 LDC.64 R14, c[0x0][0x5c0] ;  /* 0x00017000ff0eab82 */ /* 0x000e240000000a00 */
[----:B0-----:R-:W-:-:S04]  /*108f0*/  @!P2 IADD3 R46, P5, P6, R10, R14, R9 ;  /* 0x0000000e0a2ea210 */ /* 0x001fc80007ebe009 */
[----:B------:R-:W-:Y:S02]  /*10900*/  @!P2 IADD3.X R47, R29, R15, R8, P5, P6 ;  /* 0x0000000f1d2fa210 */ /* 0x000fe40002fec408 */
[----:B------:R-:W-:-:S04]  /*10910*/  ISETP.GE.AND P6, PT, R26, 0x101, PT ;  /* 0x000001011a00780c */ /* 0x000fc80003fc6270 */
[----:B------:R-:W-:-:S13]  /*10920*/  ISETP.LT.OR P5, PT, R27, 0x2, !P6 ;  /* 0x000000021b00780c */ /* 0x000fda00077a1670 */
[----:B------:R-:W0:Y:S01]  /*10930*/  @!P5 LDC.64 R14, c[0x0][0x5c0] ;  /* 0x00017000ff0edb82 */ /* 0x000e220000000a00 */
[----:B------:R-:W-:-:S05]  /*10940*/  F2FP.SATFINITE.E4M3.F32.PACK_AB_MERGE_C R19, RZ, R19, RZ ;  /* 0x00000013ff13723e */ /* 0x000fca00048070ff */
[----:B------:R0:W-:Y:S02]  /*10950*/  @!P3 STG.E.U8 desc[UR6][R42.64+0x8], R19 ;  /* 0x000008132a00b986 */ /* 0x0001e4000c101106 */
[----:B0-----:R-:W-:Y:S02]  /*10960*/  @!P5 IADD3 R42, P3, P6, R10, R14, R9 ;  /* 0x0000000e0a2ad210 */ /* 0x001fe40007e7e009 */
[----:B------:R-:W-:-:S06]  /*10970*/  PRMT R14, RZ, 0x7610, R14 ;  /* 0x00007610ff0e7816 */ /* 0x000fcc000000000e */
[----:B------:R-:W3:Y:S01]  /*10980*/  @!P4 LDG.E.U8 R14, desc[UR6][R12.64+0x9] ;  /* 0x000009060c0ec981 */ /* 0x000ee2000c1e1100 */
[----:B------:R-:W-:Y:S02]  /*10990*/  @!P5 IADD3.X R43, R29, R15, R8, P3, P6 ;  /* 0x0000000f1d2bd210 */ /* 0x000fe40001fec408 */
[----:B---3--:R-:W-:-:S04]  /*109a0*/  LOP3.LUT R14, R14, 0xff, RZ, 0xc0, !PT ;  /* 0x000000ff0e0e7812 */ /* 0x008fc800078ec0ff */
[----:B------:R-:W-:-:S05]  /*109b0*/  F2FP.F16.E4M3.UNPACK_B R14, R14 ;  /* 0x0000000eff0e723e */ /* 0x000fca00020006ff */
[----:B------:R-:W-:-:S05]  /*109c0*/  HADD2.F32 R14, -RZ, R14.H0_H0 ;  /* 0x2000000eff0e7230 */ /* 0x000fca0000004100 */
[----:B------:R-:W-:-:S04]  /*109d0*/  FMUL R14, R14, UR5 ;  /* 0x000000050e0e7c20 */ /* 0x000fc80008400000 */
[----:B------:R-:W-:Y:S01]  /*109e0*/  FFMA R20, R20, UR4, R14 ;  /* 0x0000000414147c23 */ /* 0x000fe2000800000e */
[----:B------:R-:W-:-:S05]  /*109f0*/  IADD3 R14, P3, R30, 0x80, RZ ;  /* 0x000000801e0e7810 */ /* 0x000fca0007f7e0ff */
[----:B------:R-:W-:-:S04]  /*10a00*/  IMAD.X R16, RZ, RZ, R55, P3 ;  /* 0x000000ffff107224 */ /* 0x000fc800018e0637 */
[----:B------:R-:W-:-:S04]  /*10a10*/  IMAD R16, R16, UR8, RZ ;  /* 0x0000000810107c24 */ /* 0x000fc8000f8e02ff */
[C---:B------:R-:W-:Y:S02]  /*10a20*/  IMAD R16, R14.reuse, UR9, R16 ;  /* 0x000000090e107c24 */ /* 0x040fe4000f8e0210 */
[----:B------:R-:W-:-:S03]  /*10a30*/  IMAD.WIDE.U32 R14, R14, UR8, R32 ;  /* 0x000000080e0e7c25 */ /* 0x000fc6000f8e0020 */
[----:B------:R-:W-:Y:S02]  /*10a40*/  IADD3 R14, P3, R14, UR10, RZ ;  /* 0x0000000a0e0e7c10 */ /* 0x000fe4000ff7e0ff */
[----:B------:R-:W-:Y:S02]  /*10a50*/  F2FP.SATFINITE.E4M3.F32.PACK_AB_MERGE_C R20, RZ, R20, RZ ;  /* 0x00000014ff14723e */ /* 0x000fe400048070ff */
[--C-:B------:R-:W-:Y:S02]  /*10a60*/  IADD3.X R15, R15, UR11, R16.reuse, P3, !PT ;  /* 0x0000000b0f0f7c10 */ /* 0x100fe40009ffe410 */
[----:B------:R-:W-:Y:S01]  /*10a70*/  PRMT R16, RZ, 0x7610, R16 ;  /* 0x00007610ff107816 */ /* 0x000fe20000000010 */
[----:B------:R0:W-:Y:S05]  /*10a80*/  @!P4 STG.E.U8 desc[UR6][R44.64+0x9], R20 ;  /* 0x000009142c00c986 */ /* 0x0001ea000c101106 */
[----:B------:R-:W3:Y:S01]  /*10a90*/  @!P1 LDG.E.U8 R16, desc[UR6][R14.64] ;  /* 0x000000060e109981 */ /* 0x000ee2000c1e1100 */
[----:B------:R-:W-:-:S04]  /*10aa0*/  LOP3.LUT R0, R0, 0xfffffff7, RZ, 0xc0, !PT ;  /* 0xfffffff700007812 */ /* 0x000fc800078ec0ff */
[----:B------:R-:W-:Y:S02]  /*10ab0*/  @P2 LOP3.LUT R0, R0, 0x8, RZ, 0xfc, !PT ;  /* 0x0000000800002812 */ /* 0x000fe400078efcff */
[C---:B------:R-:W-:Y:S02]  /*10ac0*/  LOP3.LUT P2, RZ, R28.reuse, 0x2, RZ, 0xc0, !PT ;  /* 0x000000021cff7812 */ /* 0x040fe4000784c0ff */
[----:B------:R-:W-:-:S04]  /*10ad0*/  LOP3.LUT R28, R28, 0xfffffffe, RZ, 0xc0, !PT ;  /* 0xfffffffe1c1c7812 */ /* 0x000fc800078ec0ff */
        /* <DEDUP_REMOVED lines=11> */
[----:B0-----:R-:W-:Y:S02]  /*10b90*/  @!P6 IADD3 R44, P3, P4, R10, R16, R9 ;  /* 0x000000100a2ce210 */ /* 0x001fe40007c7e009 */
[----:B------:R-:W-:-:S06]  /*10ba0*/  PRMT R16, RZ, 0x7610, R16 ;  /* 0x00007610ff107816 */ /* 0x000fcc0000000010 */
[----:B------:R-:W3:Y:S01]  /*10bb0*/  @!P0 LDG.E.U8 R16, desc[UR6][R14.64+0x1] ;  /* 0x000001060e108981 */ /* 0x000ee2000c1e1100 */
[----:B------:R-:W-:Y:S02]  /*10bc0*/  ISETP.GE.AND P1, PT, R26, 0x89, PT ;  /* 0x000000891a00780c */ /* 0x000fe40003f26270 */
[----:B------:R-:W-:Y:S02]  /*10bd0*/  @!P6 IADD3.X R45, R29, R17, R8, P3, P4 ;  /* 0x000000111d2de210 */ /* 0x000fe40001fe8408 */
[----:B------:R-:W-:Y:S02]  /*10be0*/  ISETP.LT.OR P3, PT, R27, 0x1, !P1 ;  /* 0x000000011b00780c */ /* 0x000fe40004f61670 */
[----:B------:R-:W-:-:S04]  /*10bf0*/  LOP3.LUT R0, R0, 0xffffffef, RZ, 0xc0, !PT ;  /* 0xffffffef00007812 */ /* 0x000fc800078ec0ff */
[----:B------:R-:W-:-:S07]  /*10c00*/  @P6 LOP3.LUT R0, R0, 0x10, RZ, 0xfc, !PT ;  /* 0x0000001000006812 */ /* 0x000fce00078efcff */
[----:B------:R-:W-:Y:S02]  /*10c10*/  @!P3 IADD3 R20, P4, P6, R3, R10, R7 ;  /* 0x0000000a0314b210 */ /* 0x000fe40007e9e007 */
        /* <DEDUP_REMOVED lines=13> */
[----:B------:R-:W-:Y:S02]  /*10cf0*/  IADD3.X R17, R17, UR11, R18, P0, !PT ;  /* 0x0000000b11117c10 */ /* 0x000fe400087fe412 */
[----:B------:R-:W0:Y:S02]  /*10d00*/  @!P3 LDC.64 R18, c[0x0][0x5c0] ;  /* 0x00017000ff12bb82 */ /* 0x000e240000000a00 */
[----:B0-----:R-:W-:Y:S02]  /*10d10*/  @!P3 IADD3 R18, P0, R20, R18, RZ ;  /* 0x000000121412b210 */ /* 0x001fe40007f1e0ff */
[----:B------:R-:W-:-:S06]  /*10d20*/  PRMT R20, RZ, 0x7610, R20 ;  /* 0x00007610ff147816 */ /* 0x000fcc0000000014 */
[----:B------:R-:W3:Y:S01]  /*10d30*/  @!P3 LDG.E.U8 R20, desc[UR6][R16.64] ;  /* 0x000000061014b981 */ /* 0x000ee2000c1e1100 */
[----:B------:R-:W-:Y:S02]  /*10d40*/  ISETP.LT.OR P5, PT, R27, 0xa, !P5 ;  /* 0x0000000a1b00780c */ /* 0x000fe40006fa1670 */
[----:B------:R-:W-:-:S05]  /*10d50*/  @!P3 IADD3.X R21, R4, R29, R6, P4, P6 ;  /* 0x0000001d0415b210 */ /* 0x000fca00027ec406 */
[----:B------:R-:W-:Y:S01]  /*10d60*/  @!P3 IMAD.X R19, R21, 0x1, R19, P0 ;  /* 0x000000011513b824 */ /* 0x000fe200000e0613 */
[----:B------:R-:W-:-:S13]  /*10d70*/  ISETP.LT.OR P0, PT, R27, 0x2, !P1 ;  /* 0x000000021b00780c */ /* 0x000fda0004f01670 */
[----:B------:R-:W-:-:S04]  /*10d80*/  @!P0 IADD3 R31, P4, P6, R3, R10, R7 ;  /* 0x0000000a031f8210 */ /* 0x000fc80007e9e007 */
[----:B------:R-:W-:Y:S02]  /*10d90*/  @!P0 IADD3.X R38, R4, R29, R6, P4, P6 ;  /* 0x0000001d04268210 */ /* 0x000fe400027ec406 */
[----:B---3--:R-:W-:-:S04]  /*10da0*/  LOP3.LUT R20, R20, 0xff, RZ, 0xc0, !PT ;  /* 0x000000ff14147812 */ /* 0x008fc800078ec0ff */
[----:B------:R-:W-:-:S05]  /*10db0*/  F2FP.F16.E4M3.UNPACK_B R20, R20 ;  /* 0x00000014ff14723e */ /* 0x000fca00020006ff */
[----:B------:R-:W-:-:S05]  /*10dc0*/  HADD2.F32 R20, -RZ, R20.H0_H0 ;  /* 0x20000014ff147230 */ /* 0x000fca0000004100 */
[----:B------:R-:W-:-:S04]  /*10dd0*/  FMUL R20, R20, UR5 ;  /* 0x0000000514147c20 */ /* 0x000fc80008400000 */
[----:B------:R-:W-:Y:S01]  /*10de0*/  FFMA R23, R23, UR4, R20 ;  /* 0x0000000417177c23 */ /* 0x000fe20008000014 */
[----:B------:R-:W-:Y:S01]  /*10df0*/  LOP3.LUT R0, R0, 0xfffffffb, RZ, 0xc0, !PT ;  /* 0xfffffffb00007812 */ /* 0x000fe200078ec0ff */
[----:B------:R-:W0:Y:S03]  /*10e00*/  @!P0 LDC.64 R20, c[0x0][0x5c0] ;  /* 0x00017000ff148b82 */ /* 0x000e260000000a00 */
[----:B------:R-:W-:-:S05]  /*10e10*/  F2FP.SATFINITE.E4M3.F32.PACK_AB_MERGE_C R23, RZ, R23, RZ ;  /* 0x00000017ff17723e */ /* 0x000fca00048070ff */
[----:B------:R1:W-:Y:S02]  /*10e20*/  @!P3 STG.E.U8 desc[UR6][R18.64], R23 ;  /* 0x000000171200b986 */ /* 0x0003e4000c101106 */
[----:B-1----:R-:W1:Y:S02]  /*10e30*/  @!P5 LDC.64 R18, c[0x0][0x5c0] ;  /* 0x00017000ff12db82 */ /* 0x002e640000000a00 */
[----:B-1----:R-:W-:Y:S02]  /*10e40*/  @!P5 IADD3 R34, P4, P6, R10, R18, R9 ;  /* 0x000000120a22d210 */ /* 0x002fe40007e9e009 */
[----:B------:R-:W-:-:S06]  /*10e50*/  PRMT R18, RZ, 0x7610, R18 ;  /* 0x00007610ff127816 */ /* 0x000fcc0000000012 */
[----:B------:R-:W3:Y:S01]  /*10e60*/  @!P0 LDG.E.U8 R18, desc[UR6][R16.64+0x1] ;  /* 0x0000010610128981 */ /* 0x000ee2000c1e1100 */
[----:B------:R-:W-:Y:S02]  /*10e70*/  @P5 LOP3.LUT R0, R0, 0x4, RZ, 0xfc, !PT ;  /* 0x0000000400005812 */ /* 0x000fe400078efcff */
[----:B------:R-:W-:Y:S02]  /*10e80*/  @!P5 IADD3.X R35, R29, R19, R8, P4, P6 ;  /* 0x000000131d23d210 */ /* 0x000fe400027ec408 */
[----:B------:R-:W-:Y:S02]  /*10e90*/  ISETP.LT.OR P5, PT, R27, 0x11, !P2 ;  /* 0x000000111b00780c */ /* 0x000fe400057a1670 */
[----:B0-----:R-:W-:Y:S02]  /*10ea0*/  @!P0 IADD3 R20, P3, R31, R20, RZ ;  /* 0x000000141f148210 */ /* 0x001fe40007f7e0ff */
[----:B------:R-:W-:-:S03]  /*10eb0*/  LOP3.LUT P4, RZ, R0, 0x2, RZ, 0xc0, !PT ;  /* 0x0000000200ff7812 */ /* 0x000fc6000788c0ff */
[----:B------:R-:W-:Y:S01]  /*10ec0*/  @!P0 IMAD.X R21, R38, 0x1, R21, P3 ;  /* 0x0000000126158824 */ /* 0x000fe200018e0615 */
[----:B---3--:R-:W-:-:S04]  /*10ed0*/  LOP3.LUT R18, R18, 0xff, RZ, 0xc0, !PT ;  /* 0x000000ff12127812 */ /* 0x008fc800078ec0ff */
[----:B------:R-:W-:-:S05]  /*10ee0*/  F2FP.F16.E4M3.UNPACK_B R18, R18 ;  /* 0x00000012ff12723e */ /* 0x000fca00020006ff */
[----:B------:R-:W-:-:S05]  /*10ef0*/  HADD2.F32 R18, -RZ, R18.H0_H0 ;  /* 0x20000012ff127230 */ /* 0x000fca0000004100 */
[----:B------:R-:W-:-:S04]  /*10f00*/  FMUL R18, R18, UR5 ;  /* 0x0000000512127c20 */ /* 0x000fc80008400000 */
[----:B------:R-:W-:Y:S02]  /*10f10*/  FFMA R232, R232, UR4, R18 ;  /* 0x00000004e8e87c23 */ /* 0x000fe40008000012 */
[----:B------:R-:W0:Y:S03]  /*10f20*/  @!P5 LDC.64 R18, c[0x0][0x5c0] ;  /* 0x00017000ff12db82 */ /* 0x000e260000000a00 */
[----:B------:R-:W-:-:S05]  /*10f30*/  F2FP.SATFINITE.E4M3.F32.PACK_AB_MERGE_C R232, RZ, R232, RZ ;  /* 0x000000e8ffe8723e */ /* 0x000fca00048070ff */
[----:B------:R1:W-:Y:S01]  /*10f40*/  @!P0 STG.E.U8 desc[UR6][R20.64+0x1], R232 ;  /* 0x000001e814008986 */ /* 0x0003e2000c101106 */
[----:B0-----:R-:W-:Y:S02]  /*10f50*/  @!P5 IADD3 R52, P0, P3, R10, R18, R3 ;  /* 0x000000120a34d210 */ /* 0x001fe40007b1e003 */
[----:B------:R-:W-:-:S06]  /*10f60*/  PRMT R18, RZ, 0x7610, R18 ;  /* 0x00007610ff127816 */ /* 0x000fcc0000000012 */
[----:B------:R-:W3:Y:S01]  /*10f70*/  @!P4 LDG.E.U8 R18, desc[UR6][R14.64+0x8] ;  /* 0x000008060e12c981 */ /* 0x000ee2000c1e1100 */
[----:B------:R-:W-:Y:S02]  /*10f80*/  @!P5 IADD3.X R53, R29, R19, R4, P0, P3 ;  /* 0x000000131d35d210 */ /* 0x000fe400007e6404 */
[----:B------:R-:W-:Y:S02]  /*10f90*/  ISETP.LT.OR P5, PT, R27, 0x12, !P2 ;  /* 0x000000121b00780c */ /* 0x000fe400057a1670 */
[----:B------:R-:W-:Y:S02]  /*10fa0*/  LOP3.LUT P6, RZ, R0, 0x1, RZ, 0xc0, !PT ;  /* 0x0000000100ff7812 */ /* 0x000fe400078cc0ff */
        /* <DEDUP_REMOVED lines=16> */
[----:B------:R-:W-:-:S13]  /*110b0*/  ISETP.LT.OR P3, PT, R27, 0x9, !P1 ;  /* 0x000000091b00780c */ /* 0x000fda0004f61670 */
[----:B-1----:R-:W-:-:S04]  /*110c0*/  @!P3 IADD3 R20, P0, P4, R3, R10, R7 ;  /* 0x0000000a0314b210 */ /* 0x002fc80007c1e007 */
[----:B------:R-:W-:Y:S02]  /*110d0*/  @!P3 IADD3.X R21, R4, R29, R6, P0, P4 ;  /* 0x0000001d0415b210 */ /* 0x000fe400007e8406 */
        /* <DEDUP_REMOVED lines=8> */
[----:B0-----:R-:W-:Y:S02]  /*11160*/  @!P3 IADD3 R18, P0, R20, R18, RZ ;  /* 0x000000121412b210 */ /* 0x001fe40007f1e0ff */
[----:B------:R-:W-:-:S06]  /*11170*/  PRMT R20, RZ, 0x7610, R20 ;  /* 0x00007610ff147816 */ /* 0x000fcc0000000014 */
[----:B------:R-:W3:Y:S01]  /*11180*/  @!P3 LDG.E.U8 R20, desc[UR6][R16.64+0x8] ;  /* 0x000008061014b981 */ /* 0x000ee2000c1e1100 */
[----:B------:R-:W-:Y:S01]  /*11190*/  LOP3.LUT R22, R22, 0xefffffff, RZ, 0xc0, !PT ;  /* 0xefffffff16167812 */ /* 0x000fe200078ec0ff */
[----:B------:R-:W-:Y:S01]  /*111a0*/  @!P3 IMAD.X R19, R21, 0x1, R19, P0 ;  /* 0x000000011513b824 */ /* 0x000fe200000e0613 */
[C---:B------:R-:W-:Y:S02]  /*111b0*/  ISETP.LT.OR P0, PT, R27.reuse, 0xa, !P1 ;  /* 0x0000000a1b00780c */ /* 0x040fe40004f01670 */
[----:B------:R-:W-:Y:S02]  /*111c0*/  @P1 LOP3.LUT R22, R22, 0x10000000, RZ, 0xfc, !PT ;  /* 0x1000000016161812 */ /* 0x000fe400078efcff */
[----:B------:R-:W-:Y:S02]  /*111d0*/  ISETP.LT.OR P1, PT, R27, 0x1a, !P2 ;  /* 0x0000001a1b00780c */ /* 0x000fe40005721670 */
[----:B------:R-:W-:-:S07]  /*111e0*/  LOP3.LUT P5, RZ, R28, 0x1, RZ, 0xc0, !PT ;  /* 0x000000011cff7812 */ /* 0x000fce00078ac0ff */
[----:B------:R-:W-:-:S04]  /*111f0*/  @!P0 IADD3 R23, P4, P6, R3, R10, R7 ;  /* 0x0000000a03178210 */ /* 0x000fc80007e9e007 */
        /* <DEDUP_REMOVED lines=9> */
[----:B-1----:R-:W1:Y:S02]  /*11290*/  @!P1 LDC.64 R18, c[0x0][0x5c0] ;  /* 0x00017000ff129b82 */ /* 0x002e640000000a00 */
[----:B-1----:R-:W-:Y:S02]  /*112a0*/  @!P1 IADD3 R50, P4, P6, R10, R18, R3 ;  /* 0x000000120a329210 */ /* 0x002fe40007e9e003 */
[----:B------:R-:W-:-:S06]  /*112b0*/  PRMT R18, RZ, 0x7610, R18 ;  /* 0x00007610ff127816 */ /* 0x000fcc0000000012 */
[----:B------:R-:W3:Y:S01]  /*112c0*/  @!P0 LDG.E.U8 R18, desc[UR6][R16.64+0x9] ;  /* 0x0000090610128981 */ /* 0x000ee2000c1e1100 */
[----:B0-----:R-:W-:-:S05]  /*112d0*/  @!P0 IADD3 R20, P3, R23, R20, RZ ;  /* 0x0000001417148210 */ /* 0x001fca0007f7e0ff */
[----:B------:R-:W-:Y:S01]  /*112e0*/  @!P0 IMAD.X R21, R28, 0x1, R21, P3 ;  /* 0x000000011c158824 */ /* 0x000fe200018e0615 */
[----:B------:R-:W-:Y:S02]  /*112f0*/  @!P1 IADD3.X R51, R29, R19, R4, P4, P6 ;  /* 0x000000131d339210 */ /* 0x000fe400027ec404 */
[----:B------:R-:W-:Y:S02]  /*11300*/  LOP3.LUT P6, RZ, R0, 0x8, RZ, 0xc0, !PT ;  /* 0x0000000800ff7812 */ /* 0x000fe400078cc0ff */
[----:B---3--:R-:W-:-:S04]  /*11310*/  LOP3.LUT R18, R18, 0xff, RZ, 0xc0, !PT ;  /* 0x000000ff12127812 */ /* 0x008fc800078ec0ff */
[----:B------:R-:W-:-:S05]  /*11320*/  F2FP.F16.E4M3.UNPACK_B R18, R18 ;  /* 0x00000012ff12723e */ /* 0x000fca00020006ff */
[----:B------:R-:W-:-:S05]  /*11330*/  HADD2.F32 R18, -RZ, R18.H0_H0 ;  /* 0x20000012ff127230 */ /* 0x000fca0000004100 */
[----:B------:R-:W-:-:S04]  /*11340*/  FMUL R18, R18, UR5 ;  /* 0x0000000512127c20 */ /* 0x000fc80008400000 */
[----:B------:R-:W-:-:S05]  /*11350*/  FFMA R236, R236, UR4, R18 ;  /* 0x00000004ecec7c23 */ /* 0x000fca0008000012 */
[----:B------:R-:W-:-:S05]  /*11360*/  F2FP.SATFINITE.E4M3.F32.PACK_AB_MERGE_C R236, RZ, R236, RZ ;  /* 0x000000ecffec723e */ /* 0x000fca00048070ff */
[----:B------:R0:W-:Y:S01]  /*11370*/  @!P0 STG.E.U8 desc[UR6][R20.64+0x9], R236 ;  /* 0x000009ec14008986 */ /* 0x0001e2000c101106 */
[----:B------:R-:W-:-:S05]  /*11380*/  IADD3 R18, P0, R30, 0x100, RZ ;  /* 0x000001001e127810 */ /* 0x000fca0007f1e0ff */
[----:B0-----:R-:W-:-:S04]  /*11390*/  IMAD.X R20, RZ, RZ, R55, P0 ;  /* 0x000000ffff147224 */ /* 0x001fc800000e0637 */
[----:B------:R-:W-:-:S04]  /*113a0*/  IMAD R20, R20, UR8, RZ ;  /* 0x0000000814147c24 */ /* 0x000fc8000f8e02ff */
[C---:B------:R-:W-:Y:S02]  /*113b0*/  IMAD R20, R18.reuse, UR9, R20 ;  /* 0x0000000912147c24 */ /* 0x040fe4000f8e0214 */
[----:B------:R-:W-:-:S03]  /*113c0*/  IMAD.WIDE.U32 R18, R18, UR8, R32 ;  /* 0x0000000812127c25 */ /* 0x000fc6000f8e0020 */
[----:B------:R-:W-:-:S04]  /*113d0*/  IADD3 R18, P0, R18, UR10, RZ ;  /* 0x0000000a12127c10 */ /* 0x000fc8000ff1e0ff */
[--C-:B------:R-:W-:Y:S02]  /*113e0*/  IADD3.X R19, R19, UR11, R20.reuse, P0, !PT ;  /* 0x0000000b13137c10 */ /* 0x100fe400087fe414 */
[----:B------:R-:W-:-:S06]  /*113f0*/  PRMT R20, RZ, 0x7610, R20 ;  /* 0x00007610ff147816 */ /* 0x000fcc0000000014 */
[----:B------:R-:W3:Y:S01]  /*11400*/  @!P6 LDG.E.U8 R20, desc[UR6][R18.64] ;  /* 0x000000061214e981 */ /* 0x000ee2000c1e1100 */
        /* <DEDUP_REMOVED lines=12> */
[----:B------:R-:W-:-:S13]  /*114d0*/  ISETP.LT.OR P3, PT, R27, 0x12, !P2 ;  /* 0x000000121b00780c */ /* 0x000fda0005761670 */
[----:B------:R-:W0:Y:S01]  /*114e0*/  @!P3 LDC.64 R20, c[0x0][0x5c0] ;  /* 0x00017000ff14bb82 */ /* 0x000e220000000a00 */
[----:B------:R-:W-:-:S05]  /*114f0*/  F2FP.SATFINITE.E4M3.F32.PACK_AB_MERGE_C R237, RZ, R237, RZ ;  /* 0x000000edffed723e */ /* 0x000fca00048070ff */
[----:B------:R-:W-:Y:S01]  /*11500*/  @!P6 STG.E.U8 desc[UR6][R46.64], R237 ;  /* 0x000000ed2e00e986 */ /* 0x000fe2000c101106 */
[----:B0-----:R-:W-:Y:S02]  /*11510*/  @!P3 IADD3 R36, P0, P4, R10, R20, R7 ;  /* 0x000000140a24b210 */ /* 0x001fe40007c1e007 */
[----:B------:R-:W-:-:S06]  /*11520*/  PRMT R20, RZ, 0x7610, R20 ;  /* 0x00007610ff147816 */ /* 0x000fcc0000000014 */
[----:B------:R-:W3:Y:S01]  /*11530*/  @!P5 LDG.E.U8 R20, desc[UR6][R18.64+0x1] ;  /* 0x000001061214d981 */ /* 0x000ee2000c1e1100 */
[----:B------:R-:W-:-:S04]  /*11540*/  LOP3.LUT R22, R22, 0xdfffffff, RZ, 0xc0, !PT ;  /* 0xdfffffff16167812 */ /* 0x000fc800078ec0ff */
[----:B------:R-:W-:Y:S02]  /*11550*/  @P1 LOP3.LUT R22, R22, 0x20000000, RZ, 0xfc, !PT ;  /* 0x2000000016161812 */ /* 0x000fe400078efcff */
[----:B------:R-:W-:Y:S02]  /*11560*/  ISETP.LT.OR P1, PT, R27, 0x19, !P2 ;  /* 0x000000191b00780c */ /* 0x000fe40005721670 */
[----:B------:R-:W-:Y:S02]  /*11570*/  @!P3 IADD3.X R37, R29, R21, R6, P0, P4 ;  /* 0x000000151d25b210 */ /* 0x000fe400007e8406 */
[----:B------:R-:W-:-:S09]  /*11580*/  LOP3.LUT R0, R0, 0xfffffbff, RZ, 0xc0, !PT ;  /* 0xfffffbff00007812 */ /* 0x000fd200078ec0ff */
[----:B------:R-:W-:Y:S02]  /*11590*/  @P1 LOP3.LUT R0, R0, 0x400, RZ, 0xfc, !PT ;  /* 0x0000040000001812 */ /* 0x000fe400078efcff */
[----:B---3--:R-:W-:-:S04]  /*115a0*/  LOP3.LUT R20, R20, 0xff, RZ, 0xc0, !PT ;  /* 0x000000ff14147812 */ /* 0x008fc800078ec0ff */
[----:B------:R-:W-:-:S05]  /*115b0*/  F2FP.F16.E4M3.UNPACK_B R20, R20 ;  /* 0x00000014ff14723e */ /* 0x000fca00020006ff */
[----:B------:R-:W-:-:S05]  /*115c0*/  HADD2.F32 R20, -RZ, R20.H0_H0 ;  /* 0x20000014ff147230 */ /* 0x000fca0000004100 */
[----:B------:R-:W-:-:S04]  /*115d0*/  FMUL R20, R20, UR5 ;  /* 0x0000000514147c20 */ /* 0x000fc80008400000 */
[----:B--2---:R-:W-:Y:S02]  /*115e0*/  FFMA R20, R58, UR4, R20 ;  /* 0x000000043a147c23 */ /* 0x004fe40008000014 */
[----:B------:R-:W2:Y:S03]  /*115f0*/  LDL.LU R58, [R1+0xe4] ;  /* 0x0000e400013a7983 */ /* 0x000ea60000300800 */
[----:B------:R-:W-:Y:S01]  /*11600*/  F2FP.SATFINITE.E4M3.F32.PACK_AB_MERGE_C R20, RZ, R20, RZ ;  /* 0x00000014ff14723e */ /* 0x000fe200048070ff */
[----:B------:R-:W3:Y:S04]  /*11610*/  LDL.LU R59, [R1+0xe8] ;  /* 0x0000e800013b7983 */ /* 0x000ee80000300800 */
[----:B------:R0:W-:Y:S02]  /*11620*/  @!P5 STG.E.U8 desc[UR6][R42.64+0x1], R20 ;  /* 0x000001142a00d986 */ /* 0x0001e4000c101106 */
[----:B0-----:R-:W0:Y:S02]  /*11630*/  @!P1 LDC.64 R20, c[0x0][0x5c0] ;  /* 0x00017000ff149b82 */ /* 0x001e240000000a00 */
[----:B0-----:R-:W-:-:S04]  /*11640*/  @!P1 IADD3 R40, P0, P4, R10, R20, R7 ;  /* 0x000000140a289210 */ /* 0x001fc80007c1e007 */
[----:B------:R-:W-:Y:S02]  /*11650*/  @!P1 IADD3.X R41, R29, R21, R6, P0, P4 ;  /* 0x000000151d299210 */ /* 0x000fe400007e8406 */
[----:B------:R-:W-:-:S13]  /*11660*/  ISETP.LT.OR P1, PT, R27, 0x1a, !P2 ;  /* 0x0000001a1b00780c */ /* 0x000fda0005721670 */
[----:B------:R-:W0:Y:S02]  /*11670*/  @!P1 LDC.64 R20, c[0x0][0x5c0] ;  /* 0x00017000ff149b82 */ /* 0x000e240000000a00 */
[----:B0-----:R-:W-:-:S04]  /*11680*/  @!P1 IADD3 R46, P0, P4, R10, R20, R7 ;  /* 0x000000140a2e9210 */ /* 0x001fc80007c1e007 */
[----:B------:R-:W-:Y:S02]  /*11690*/  @!P1 IADD3.X R47, R29, R21, R6, P0, P4 ;  /* 0x000000151d2f9210 */ /* 0x000fe400007e8406 */
[----:B------:R-:W-:-:S05]  /*116a0*/  IADD3 R30, P0, R30, 0x108, RZ ;  /* 0x000001081e1e7810 */ /* 0x000fca0007f1e0ff */
[----:B------:R-:W-:Y:S01]  /*116b0*/  IMAD.X R20, RZ, RZ, R55, P0 ;  /* 0x000000ffff147224 */ /* 0x000fe200000e0637 */
[----:B------:R-:W-:-:S04]  /*116c0*/  ISETP.GE.AND P0, PT, R26, 0x109, PT ;  /* 0x000001091a00780c */ /* 0x000fc80003f06270 */
[----:B------:R-:W-:Y:S01]  /*116d0*/  ISETP.LT.OR P5, PT, R27, 0x1, !P0 ;  /* 0x000000011b00780c */ /* 0x000fe200047a1670 */
[----:B------:R-:W-:Y:S02]  /*116e0*/  IMAD R20, R20, UR8, RZ ;  /* 0x0000000814147c24 */ /* 0x000fe4000f8e02ff */
[----:B------:R-:W-:-:S04]  /*116f0*/  IMAD.WIDE.U32 R32, R30, UR8, R32 ;  /* 0x000000081e207c25 */ /* 0x000fc8000f8e0020 */
[----:B------:R-:W-:-:S06]  /*11700*/  IMAD R30, R30, UR9, R20 ;  /* 0x000000091e1e7c24 */ /* 0x000fcc000f8e0214 */
[----:B------:R-:W-:-:S04]  /*11710*/  @!P5 IADD3 R23, P4, P6, R3, R10, R9 ;  /* 0x0000000a0317d210 */ /* 0x000fc80007e9e009 */
[----:B------:R-:W-:Y:S02]  /*11720*/  @!P5 IADD3.X R28, R4, R29, R8, P4, P6 ;  /* 0x0000001d041cd210 */ /* 0x000fe400027ec408 */
[----:B------:R-:W-:-:S04]  /*11730*/  IADD3 R20, P4, R32, UR10, RZ ;  /* 0x0000000a20147c10 */ /* 0x000fc8000ff9e0ff */
[----:B------:R-:W-:Y:S02]  /*11740*/  IADD3.X R21, R33, UR11, R30, P4, !PT ;  /* 0x0000000b21157c10 */ /* 0x000fe4000a7fe41e */
[----:B------:R-:W0:Y:S02]  /*11750*/  @!P5 LDC.64 R30, c[0x0][0x5c0] ;  /* 0x00017000ff1edb82 */ /* 0x000e240000000a00 */
[----:B0-----:R-:W-:Y:S02]  /*11760*/  @!P5 IADD3 R30, P4, R23, R30, RZ ;  /* 0x0000001e171ed210 */ /* 0x001fe40007f9e0ff */
[----:B------:R-:W-:-:S06]  /*11770*/  PRMT R23, RZ, 0x7610, R23 ;  /* 0x00007610ff177816 */ /* 0x000fcc0000000017 */
[----:B------:R-:W4:Y:S01]  /*11780*/  @!P5 LDG.E.U8 R23, desc[UR6][R20.64] ;  /* 0x000000061417d981 */ /* 0x000f22000c1e1100 */
[----:B------:R-:W-:Y:S01]  /*11790*/  @!P5 IMAD.X R31, R28, 0x1, R31, P4 ;  /* 0x000000011c1fd824 */ /* 0x000fe200020e061f */
[----:B------:R-:W-:Y:S02]  /*117a0*/  ISETP.LT.OR P4, PT, R27, 0x2, !P0 ;  /* 0x000000021b00780c */ /* 0x000fe40004781670 */
[----:B------:R-:W-:Y:S02]  /*117b0*/  LOP3.LUT R22, R22, 0xbfffffff, RZ, 0xc0, !PT ;  /* 0xbfffffff16167812 */ /* 0x000fe400078ec0ff */
[----:B----4-:R-:W-:-:S09]  /*117c0*/  LOP3.LUT R23, R23, 0xff, RZ, 0xc0, !PT ;  /* 0x000000ff17177812 */ /* 0x010fd200078ec0ff */
[----:B------:R-:W0:Y:S01]  /*117d0*/  @!P4 LDC.64 R32, c[0x0][0x5c0] ;  /* 0x00017000ff20cb82 */ /* 0x000e220000000a00 */
[----:B------:R-:W-:-:S05]  /*117e0*/  F2FP.F16.E4M3.UNPACK_B R23, R23 ;  /* 0x00000017ff17723e */ /* 0x000fca00020006ff */
[----:B------:R-:W-:-:S05]  /*117f0*/  HADD2.F32 R23, -RZ, R23.H0_H0 ;  /* 0x20000017ff177230 */ /* 0x000fca0000004100 */
[----:B------:R-:W-:-:S04]  /*11800*/  FMUL R23, R23, UR5 ;  /* 0x0000000517177c20 */ /* 0x000fc80008400000 */
[----:B--2---:R-:W-:Y:S01]  /*11810*/  FFMA R23, R58, UR4, R23 ;  /* 0x000000043a177c23 */ /* 0x004fe20008000017 */
[----:B------:R-:W-:Y:S01]  /*11820*/  @P3 LOP3.LUT R22, R22, 0x40000000, RZ, 0xfc, !PT ;  /* 0x4000000016163812 */ /* 0x000fe200078efcff */
[----:B------:R-:W2:Y:S03]  /*11830*/  LDL.LU R58, [R1+0xec] ;  /* 0x0000ec00013a7983 */ /* 0x000ea60000300800 */
[----:B------:R-:W-:Y:S01]  /*11840*/  F2FP.SATFINITE.E4M3.F32.PACK_AB_MERGE_C R23, RZ, R23, RZ ;  /* 0x00000017ff17723e */ /* 0x000fe200048070ff */
[----:B------:R-:W4:Y:S04]  /*11850*/  LDL.LU R60, [R1+0xf0] ;  /* 0x0000f000013c7983 */ /* 0x000f280000300800 */
[----:B------:R1:W-:Y:S01]  /*11860*/  @!P5 STG.E.U8 desc[UR6][R30.64], R23 ;  /* 0x000000171e00d986 */ /* 0x0003e2000c101106 */
[----:B------:R-:W-:-:S02]  /*11870*/  ISETP.GE.AND P3, PT, R26, 0x101, PT ;  /* 0x000001011a00780c */ /* 0x000fc40003f66270 */
[----:B------:R-:W-:Y:S01]  /*11880*/  LOP3.LUT R0, R0, 0xfffffff7, RZ, 0xc0, !PT ;  /* 0xfffffff700007812 */ /* 0x000fe200078ec0ff */
[----:B------:R-:W4:Y:S01]  /*11890*/  LDL.LU R61, [R1+0xf4] ;  /* 0x0000f400013d7983 */ /* 0x000f220000300800 */
[----:B-1----:R-:W-:-:S06]  /*118a0*/  PRMT R23, RZ, 0x7610, R23 ;  /* 0x00007610ff177816 */ /* 0x002fcc0000000017 */
[----:B------:R-:W3:Y:S01]  /*118b0*/  @!P4 LDG.E.U8 R23, desc[UR6][R20.64+0x1] ;  /* 0x000001061417c981 */ /* 0x000ee2000c1e1100 */
[----:B------:R-:W-:-:S13]  /*118c0*/  ISETP.LT.OR P2, PT, R27, 0x11, !P3 ;  /* 0x000000111b00780c */ /* 0x000fda0005f41670 */
[----:B------:R-:W1:Y:S01]  /*118d0*/  @!P2 LDC.64 R30, c[0x0][0x5c0] ;  /* 0x00017000ff1eab82 */ /* 0x000e620000000a00 */
[----:B------:R-:W-:Y:S02]  /*118e0*/  @P1 LOP3.LUT R0, R0, 0x8, RZ, 0xfc, !PT ;  /* 0x0000000800001812 */ /* 0x000fe400078efcff */
[----:B------:R-:W-:Y:S02]  /*118f0*/  @!P4 IADD3 R28, P1, P6, R3, R10, R9 ;  /* 0x0000000a031cc210 */ /* 0x000fe40007e3e009 */
[----:B------:R-:W-:Y:S02]  /*11900*/  LOP3.LUT R0, R0, 0xfffff7ff, RZ, 0xc0, !PT ;  /* 0xfffff7ff00007812 */ /* 0x000fe400078ec0ff */
[----:B------:R-:W-:Y:S02]  /*11910*/  @!P4 IADD3.X R42, R4, R29, R8, P1, P6 ;  /* 0x0000001d042ac210 */ /* 0x000fe40000fec408 */
[----:B0-----:R-:W-:Y:S02]  /*11920*/  @!P4 IADD3 R32, P1, R28, R32, RZ ;  /* 0x000000201c20c210 */ /* 0x001fe40007f3e0ff */
[----:B------:R-:W-:-:S03]  /*11930*/  @P2 LOP3.LUT R0, R0, 0x800, RZ, 0xfc, !PT ;  /* 0x0000080000002812 */ /* 0x000fc600078efcff */
[----:B------:R-:W-:Y:S01]  /*11940*/  @!P4 IMAD.X R33, R42, 0x1, R33, P1 ;  /* 0x000000012a21c824 */ /* 0x000fe200008e0621 */
[----:B-1----:R-:W-:-:S04]  /*11950*/  @!P2 IADD3 R54, P5, P6, R10, R30, R9 ;  /* 0x0000001e0a36a210 */ /* 0x002fc80007ebe009 */
        /* <DEDUP_REMOVED lines=9> */
[----:B0-----:R-:W-:-:S06]  /*119f0*/  PRMT R23, RZ, 0x7610, R23 ;  /* 0x00007610ff177816 */ /* 0x001fcc0000000017 */
[----:B------:R-:W3:Y:S01]  /*11a00*/  @!P6 LDG.E.U8 R23, desc[UR6][R18.64+0x8] ;  /* 0x000008061217e981 */ /* 0x000ee2000c1e1100 */
[----:B------:R-:W-:Y:S02]  /*11a10*/  LOP3.LUT P1, RZ, R0, 0x4, RZ, 0xc0, !PT ;  /* 0x0000000400ff7812 */ /* 0x000fe4000782c0ff */
[----:B------:R-:W-:-:S13]  /*11a20*/  ISETP.LT.OR P2, PT, R27, 0x12, !P3 ;  /* 0x000000121b00780c */ /* 0x000fda0005f41670 */
[----:B------:R-:W0:Y:S01]  /*11a30*/  @!P2 LDC.64 R30, c[0x0][0x5c0] ;  /* 0x00017000ff1eab82 */ /* 0x000e220000000a00 */
[----:B------:R-:W-:-:S04]  /*11a40*/  LOP3.LUT R0, R0, 0xfffffffd, RZ, 0xc0, !PT ;  /* 0xfffffffd00007812 */ /* 0x000fc800078ec0ff */
[----:B------:R-:W-:Y:S02]  /*11a50*/  @P2 LOP3.LUT R0, R0, 0x2, RZ, 0xfc, !PT ;  /* 0x0000000200002812 */ /* 0x000fe400078efcff */
[----:B0-----:R-:W-:Y:S02]  /*11a60*/  @!P2 IADD3 R42, P4, P5, R10, R30, R9 ;  /* 0x0000001e0a2aa210 */ /* 0x001fe40007d9e009 */
[----:B---3--:R-:W-:-:S04]  /*11a70*/  LOP3.LUT R23, R23, 0xff, RZ, 0xc0, !PT ;  /* 0x000000ff17177812 */ /* 0x008fc800078ec0ff */
[----:B------:R-:W-:-:S05]  /*11a80*/  F2FP.F16.E4M3.UNPACK_B R23, R23 ;  /* 0x00000017ff17723e */ /* 0x000fca00020006ff */
[----:B------:R-:W-:-:S05]  /*11a90*/  HADD2.F32 R23, -RZ, R23.H0_H0 ;  /* 0x20000017ff177230 */ /* 0x000fca0000004100 */
[----:B------:R-:W-:-:S04]  /*11aa0*/  FMUL R23, R23, UR5 ;  /* 0x0000000517177c20 */ /* 0x000fc80008400000 */
[----:B--2---:R-:W-:-:S05]  /*11ab0*/  FFMA R23, R58, UR4, R23 ;  /* 0x000000043a177c23 */ /* 0x004fca0008000017 */
[----:B------:R-:W-:-:S05]  /*11ac0*/  F2FP.SATFINITE.E4M3.F32.PACK_AB_MERGE_C R23, RZ, R23, RZ ;  /* 0x00000017ff17723e */ /* 0x000fca00048070ff */
[----:B------:R0:W-:Y:S02]  /*11ad0*/  @!P6 STG.E.U8 desc[UR6][R44.64+0x8], R23 ;  /* 0x000008172c00e986 */ /* 0x0001e4000c101106 */
[----:B0-----:R-:W-:-:S06]  /*11ae0*/  PRMT R23, RZ, 0x7610, R23 ;  /* 0x00007610ff177816 */ /* 0x001fcc0000000017 */
[----:B------:R-:W2:Y:S01]  /*11af0*/  @!P1 LDG.E.U8 R23, desc[UR6][R18.64+0x9] ;  /* 0x0000090612179981 */ /* 0x000ea2000c1e1100 */
[----:B------:R-:W-:Y:S02]  /*11b00*/  @!P2 IADD3.X R43, R29, R31, R8, P4, P5 ;  /* 0x0000001f1d2ba210 */ /* 0x000fe400027ea408 */
[----:B------:R-:W-:-:S13]  /*11b10*/  ISETP.LT.OR P2, PT, R27, 0x19, !P3 ;  /* 0x000000191b00780c */ /* 0x000fda0005f41670 */
[----:B------:R-:W0:Y:S01]  /*11b20*/  @!P2 LDC.64 R30, c[0x0][0x5c0] ;  /* 0x00017000ff1eab82 */ /* 0x000e220000000a00 */
[----:B------:R-:W-:Y:S02]  /*11b30*/  ISETP.LT.OR P3, PT, R27, 0x1a, !P3 ;  /* 0x0000001a1b00780c */ /* 0x000fe40005f61670 */
[----:B0-----:R-:W-:-:S04]  /*11b40*/  @!P2 IADD3 R58, P4, P5, R10, R30, R9 ;  /* 0x0000001e0a3aa210 */ /* 0x001fc80007d9e009 */
[----:B------:R-:W-:-:S07]  /*11b50*/  @!P2 IADD3.X R59, R29, R31, R8, P4, P5 ;  /* 0x0000001f1d3ba210 */ /* 0x000fce00027ea408 */
[----:B------:R-:W0:Y:S02]  /*11b60*/  @!P3 LDC.64 R30, c[0x0][0x5c0] ;  /* 0x00017000ff1ebb82 */ /* 0x000e240000000a00 */
[----:B0-----:R-:W-:-:S04]  /*11b70*/  @!P3 IADD3 R44, P4, P5, R10, R30, R9 ;  /* 0x0000001e0a2cb210 */ /* 0x001fc80007d9e009 */
[----:B------:R-:W-:Y:S02]  /*11b80*/  @!P3 IADD3.X R45, R29, R31, R8, P4, P5 ;  /* 0x0000001f1d2db210 */ /* 0x000fe400027ea408 */
[----:B------:R-:W-:-:S13]  /*11b90*/  ISETP.LT.OR P5, PT, R27, 0x9, !P0 ;  /* 0x000000091b00780c */ /* 0x000fda00047a1670 */
[----:B------:R-:W0:Y:S01]  /*11ba0*/  @!P5 LDC.64 R30, c[0x0][0x5c0] ;  /* 0x00017000ff1edb82 */ /* 0x000e220000000a00 */
[----:B--2---:R-:W-:-:S04]  /*11bb0*/  LOP3.LUT R23, R23, 0xff, RZ, 0xc0, !PT ;  /* 0x000000ff17177812 */ /* 0x004fc800078ec0ff */
[----:B------:R-:W-:-:S05]  /*11bc0*/  F2FP.F16.E4M3.UNPACK_B R23, R23 ;  /* 0x00000017ff17723e */ /* 0x000fca00020006ff */
[----:B------:R-:W-:-:S05]  /*11bd0*/  HADD2.F32 R23, -RZ, R23.H0_H0 ;  /* 0x20000017ff177230 */ /* 0x000fca0000004100 */
[----:B------:R-:W-:-:S04]  /*11be0*/  FMUL R23, R23, UR5 ;  /* 0x0000000517177c20 */ /* 0x000fc80008400000 */
[----:B----4-:R-:W-:Y:S02]  /*11bf0*/  FFMA R23, R60, UR4, R23 ;  /* 0x000000043c177c23 */ /* 0x010fe40008000017 */
[----:B------:R-:W2:Y:S03]  /*11c00*/  LDL.LU R60, [R1+0xf8] ;  /* 0x0000f800013c7983 */ /* 0x000ea60000300800 */
[----:B------:R-:W-:Y:S01]  /*11c10*/  F2FP.SATFINITE.E4M3.F32.PACK_AB_MERGE_C R23, RZ, R23, RZ ;  /* 0x00000017ff17723e */ /* 0x000fe200048070ff */
[----:B------:R-:W3:Y:S04]  /*11c20*/  LDL.LU R64, [R1+0xfc] ;  /* 0x0000fc0001407983 */ /* 0x000ee80000300800 */
[----:B------:R1:W-:Y:S01]  /*11c30*/  @!P1 STG.E.U8 desc[UR6][R34.64+0x9], R23 ;  /* 0x0000091722009986 */ /* 0x0003e2000c101106 */
[----:B------:R-:W-:-:S03]  /*11c40*/  LOP3.LUT R0, R0, 0xffffefff, RZ, 0xc0, !PT ;  /* 0xffffefff00007812 */ /* 0x000fc600078ec0ff */
[----:B------:R-:W4:Y:S01]  /*11c50*/  LDL.LU R65, [R1+0x100] ;  /* 0x0001000001417983 */ /* 0x000f220000300800 */
[----:B-1----:R-:W-:-:S04]  /*11c60*/  @!P5 IADD3 R23, P4, P6, R3, R10, R9 ;  /* 0x0000000a0317d210 */ /* 0x002fc80007e9e009 */
[----:B------:R-:W-:Y:S02]  /*11c70*/  @!P5 IADD3.X R28, R4, R29, R8, P4, P6 ;  /* 0x0000001d041cd210 */ /* 0x000fe400027ec408 */
[----:B0-----:R-:W-:Y:S02]  /*11c80*/  @!P5 IADD3 R30, P4, R23, R30, RZ ;  /* 0x0000001e171ed210 */ /* 0x001fe40007f9e0ff */
[----:B------:R-:W-:-:S06]  /*11c90*/  PRMT R23, RZ, 0x7610, R23 ;  /* 0x00007610ff177816 */ /* 0x000fcc0000000017 */
[----:B------:R-:W2:Y:S01]  /*11ca0*/  @!P5 LDG.E.U8 R23, desc[UR6][R20.64+0x8] ;  /* 0x000008061417d981 */ /* 0x000ea2000c1e1100 */
[----:B------:R-:W-:Y:S01]  /*11cb0*/  @!P5 IMAD.X R31, R28, 0x1, R31, P4 ;  /* 0x000000011c1fd824 */ /* 0x000fe200020e061f */
[----:B------:R-:W-:Y:S02]  /*11cc0*/  ISETP.LT.OR P4, PT, R27, 0xa, !P0 ;  /* 0x0000000a1b00780c */ /* 0x000fe40004781670 */
[----:B------:R-:W-:Y:S02]  /*11cd0*/  @P2 LOP3.LUT R0, R0, 0x1000, RZ, 0xfc, !PT ;  /* 0x0000100000002812 */ /* 0x000fe400078efcff */
[----:B------:R-:W-:Y:S02]  /*11ce0*/  LOP3.LUT P2, RZ, R22, 0x80000000, RZ, 0xc0, !PT ;  /* 0x8000000016ff7812 */ /* 0x000fe4000784c0ff */
[----:B--2---:R-:W-:-:S07]  /*11cf0*/  LOP3.LUT R23, R23, 0xff, RZ, 0xc0, !PT ;  /* 0x000000ff17177812 */ /* 0x004fce00078ec0ff */
[----:B------:R-:W0:Y:S01]  /*11d00*/  @!P4 LDC.64 R32, c[0x0][0x5c0] ;  /* 0x00017000ff20cb82 */ /* 0x000e220000000a00 */
[----:B------:R-:W-:-:S05]  /*11d10*/  F2FP.F16.E4M3.UNPACK_B R23, R23 ;  /* 0x00000017ff17723e */ /* 0x000fca00020006ff */
[----:B------:R-:W-:-:S05]  /*11d20*/  HADD2.F32 R23, -RZ, R23.H0_H0 ;  /* 0x20000017ff177230 */ /* 0x000fca0000004100 */
[----:B------:R-:W-:-:S04]  /*11d30*/  FMUL R23, R23, UR5 ;  /* 0x0000000517177c20 */ /* 0x000fc80008400000 */
[----:B------:R-:W-:-:S05]  /*11d40*/  FFMA R23, R61, UR4, R23 ;  /* 0x000000043d177c23 */ /* 0x000fca0008000017 */
[----:B------:R-:W-:-:S05]  /*11d50*/  F2FP.SATFINITE.E4M3.F32.PACK_AB_MERGE_C R23, RZ, R23, RZ ;  /* 0x00000017ff17723e */ /* 0x000fca00048070ff */
[----:B------:R1:W-:Y:S02]  /*11d60*/  @!P5 STG.E.U8 desc[UR6][R30.64+0x8], R23 ;  /* 0x000008171e00d986 */ /* 0x0003e4000c101106 */
[----:B-1----:R-:W-:-:S06]  /*11d70*/  PRMT R23, RZ, 0x7610, R23 ;  /* 0x00007610ff177816 */ /* 0x002fcc0000000017 */
[----:B------:R-:W2:Y:S01]  /*11d80*/  @!P4 LDG.E.U8 R23, desc[UR6][R20.64+0x9] ;  /* 0x000009061417c981 */ /* 0x000ea2000c1e1100 */
[----:B------:R-:W-:-:S04]  /*11d90*/  @!P4 IADD3 R28, P1, P6, R3, R10, R9 ;  /* 0x0000000a031cc210 */ /* 0x000fc80007e3e009 */
[----:B------:R-:W-:Y:S02]  /*11da0*/  @!P4 IADD3.X R34, R4, R29, R8, P1, P6 ;  /* 0x0000001d0422c210 */ /* 0x000fe40000fec408 */
[----:B------:R-:W-:Y:S02]  /*11db0*/  ISETP.LT.OR P1, PT, R27, 0x21, !P2 ;  /* 0x000000211b00780c */ /* 0x000fe40005721670 */
[----:B------:R-:W-:-:S11]  /*11dc0*/  LOP3.LUT R22, R22, 0xf7ffffff, RZ, 0xc0, !PT ;  /* 0xf7ffffff16167812 */ /* 0x000fd600078ec0ff */
[----:B------:R-:W1:Y:S01]  /*11dd0*/  @!P1 LDC.64 R30, c[0x0][0x5c0] ;  /* 0x00017000ff1e9b82 */ /* 0x000e620000000a00 */
[----:B------:R-:W-:Y:S02]  /*11de0*/  @P0 LOP3.LUT R22, R22, 0x8000000, RZ, 0xfc, !PT ;  /* 0x0800000016160812 */ /* 0x000fe400078efcff */
[----:B0-----:R-:W-:-:S05]  /*11df0*/  @!P4 IADD3 R32, P0, R28, R32, RZ ;  /* 0x000000201c20c210 */ /* 0x001fca0007f1e0ff */
[----:B------:R-:W-:Y:S01]  /*11e00*/  @!P4 IMAD.X R33, R34, 0x1, R33, P0 ;  /* 0x000000012221c824 */ /* 0x000fe200000e0621 */
[----:B------:R-:W-:Y:S02]  /*11e10*/  ISETP.LT.OR P0, PT, R27, 0x22, !P2 ;  /* 0x000000221b00780c */ /* 0x000fe40005701670 */
[----:B-1----:R-:W-:-:S04]  /*11e20*/  @!P1 IADD3 R62, P5, P6, R10, R30, R3 ;  /* 0x0000001e0a3e9210 */ /* 0x002fc80007ebe003 */
[----:B------:R-:W-:-:S07]  /*11e30*/  @!P1 IADD3.X R63, R29, R31, R4, P5, P6 ;  /* 0x0000001f1d3f9210 */ /* 0x000fce0002fec404 */
[----:B------:R-:W0:Y:S01]  /*11e40*/  @!P0 LDC.64 R30, c[0x0][0x5c0] ;  /* 0x00017000ff1e8b82 */ /* 0x000e220000000a00 */
[----:B------:R-:W-:Y:S02]  /*11e50*/  ISETP.GE.AND P1, PT, R26, 0x1, PT ;  /* 0x000000011a00780c */ /* 0x000fe40003f26270 */
[----:B--2---:R-:W-:-:S04]  /*11e60*/  LOP3.LUT R23, R23, 0xff, RZ, 0xc0, !PT ;  /* 0x000000ff17177812 */ /* 0x004fc800078ec0ff */
[----:B------:R-:W-:-:S05]  /*11e70*/  F2FP.F16.E4M3.UNPACK_B R23, R23 ;  /* 0x00000017ff17723e */ /* 0x000fca00020006ff */
[----:B------:R-:W-:-:S05]  /*11e80*/  HADD2.F32 R23, -RZ, R23.H0_H0 ;  /* 0x20000017ff177230 */ /* 0x000fca0000004100 */
[----:B------:R-:W-:-:S04]  /*11e90*/  FMUL R23, R23, UR5 ;  /* 0x0000000517177c20 */ /* 0x000fc80008400000 */
[----:B------:R-:W-:-:S05]  /*11ea0*/  FFMA R23, R60, UR4, R23 ;  /* 0x000000043c177c23 */ /* 0x000fca0008000017 */
[----:B------:R-:W-:-:S05]  /*11eb0*/  F2FP.SATFINITE.E4M3.F32.PACK_AB_MERGE_C R23, RZ, R23, RZ ;  /* 0x00000017ff17723e */ /* 0x000fca00048070ff */
[----:B------:R1:W-:Y:S01]  /*11ec0*/  @!P4 STG.E.U8 desc[UR6][R32.64+0x9], R23 ;  /* 0x000009172000c986 */ /* 0x0003e2000c101106 */
[----:B0-----:R-:W-:-:S04]  /*11ed0*/  @!P0 IADD3 R60, P4, P5, R10, R30, R3 ;  /* 0x0000001e0a3c8210 */ /* 0x001fc80007d9e003 */
[----:B------:R-:W-:Y:S02]  /*11ee0*/  @!P0 IADD3.X R61, R29, R31, R4, P4, P5 ;  /* 0x0000001f1d3d8210 */ /* 0x000fe400027ea404 */
[----:B------:R-:W-:Y:S02]  /*11ef0*/  ISETP.LT.OR P4, PT, R27, 0x11, !P1 ;  /* 0x000000111b00780c */ /* 0x000fe40004f81670 */
[----:B-1----:R-:W-:-:S11]  /*11f00*/  PRMT R23, RZ, 0x7610, R23 ;  /* 0x00007610ff177816 */ /* 0x002fd60000000017 */
[----:B------:R-:W2:Y:S01]  /*11f10*/  @!P4 LDG.E.U8 R23, desc[UR6][R24.64+0x10] ;  /* 0x000010061817c981 */ /* 0x000ea2000c1e1100 */
[----:B------:R-:W0:Y:S02]  /*11f20*/  @!P4 LDC.64 R30, c[0x0][0x5c0] ;  /* 0x00017000ff1ecb82 */ /* 0x000e240000000a00 */
[----:B0-----:R-:W-:-:S05]  /*11f30*/  @!P4 IADD3 R30, P5, R10, R30, RZ ;  /* 0x0000001e0a1ec210 */ /* 0x001fca0007fbe0ff */
[----:B------:R-:W-:Y:S01]  /*11f40*/  @!P4 IMAD.X R31, R29, 0x1, R31, P5 ;  /* 0x000000011d1fc824 */ /* 0x000fe200028e061f */
[----:B--2---:R-:W-:-:S04]  /*11f50*/  LOP3.LUT R23, R23, 0xff, RZ, 0xc0, !PT ;  /* 0x000000ff17177812 */ /* 0x004fc800078ec0ff */
[----:B------:R-:W-:-:S05]  /*11f60*/  F2FP.F16.E4M3.UNPACK_B R23, R23 ;  /* 0x00000017ff17723e */ /* 0x000fca00020006ff */
[----:B------:R-:W-:-:S05]  /*11f70*/  HADD2.F32 R23, -RZ, R23.H0_H0 ;  /* 0x20000017ff177230 */ /* 0x000fca0000004100 */
[----:B------:R-:W-:-:S04]  /*11f80*/  FMUL R23, R23, UR5 ;  /* 0x0000000517177c20 */ /* 0x000fc80008400000 */
[----:B---3--:R-:W-:Y:S01]  /*11f90*/  FFMA R23, R64, UR4, R23 ;  /* 0x0000000440177c23 */ /* 0x008fe20008000017 */
[----:B------:R-:W-:Y:S01]  /*11fa0*/  LOP3.LUT R0, R0, 0xffffffef, RZ, 0xc0, !PT ;  /* 0xffffffef00007812 */ /* 0x000fe200078ec0ff */
[----:B------:R-:W2:Y:S03]  /*11fb0*/  LDL.LU R64, [R1+0x104] ;  /* 0x0001040001407983 */ /* 0x000ea60000300800 */
[----:B------:R-:W-:Y:S01]  /*11fc0*/  F2FP.SATFINITE.E4M3.F32.PACK_AB_MERGE_C R23, RZ, R23, RZ ;  /* 0x00000017ff17723e */ /* 0x000fe200048070ff */
[----:B------:R-:W3:Y:S04]  /*11fd0*/  LDL.LU R68, [R1+0x108] ;  /* 0x0001080001447983 */ /* 0x000ee80000300800 */
[----:B------:R0:W-:Y:S01]  /*11fe0*/  @!P4 STG.E.U8 desc[UR6][R30.64+0x10], R23 ;  /* 0x000010171e00c986 */ /* 0x0001e2000c101106 */
[----:B------:R-:W-:-:S02]  /*11ff0*/  ISETP.LT.OR P4, PT, R27, 0x12, !P1 ;  /* 0x000000121b00780c */ /* 0x000fc40004f81670 */
[----:B------:R-:W-:Y:S01]  /*12000*/  @P3 LOP3.LUT R0, R0, 0x10, RZ, 0xfc, !PT ;  /* 0x0000001000003812 */ /* 0x000fe200078efcff */
[----:B------:R-:W3:Y:S01]  /*12010*/  LDL.LU R69, [R1+0x10c] ;  /* 0x00010c0001457983 */ /* 0x000ee20000300800 */
[----:B0-----:R-:W-:-:S09]  /*12020*/  PRMT R23, RZ, 0x7610, R23 ;  /* 0x00007610ff177816 */ /* 0x001fd20000000017 */
[----:B------:R-:W0:Y:S01]  /*12030*/  @!P4 LDC.64 R30, c[0x0][0x5c0] ;  /* 0x00017000ff1ecb82 */ /* 0x000e220000000a00 */
[----:B------:R-:W4:Y:S01]  /*12040*/  @!P4 LDG.E.U8 R23, desc[UR6][R24.64+0x11] ;  /* 0x000011061817c981 */ /* 0x000f22000c1e1100 */
[----:B------:R-:W-:Y:S02]  /*12050*/  ISETP.LT.OR P3, PT, R27, 0x11, !P2 ;  /* 0x000000111b00780c */ /* 0x000fe40005761670 */
[----:B0-----:R-:W-:-:S05]  /*12060*/  @!P4 IADD3 R30, P5, R10, R30, RZ ;  /* 0x0000001e0a1ec210 */ /* 0x001fca0007fbe0ff */
[----:B------:R-:W-:Y:S01]  /*12070*/  @!P4 IMAD.X R31, R29, 0x1, R31, P5 ;  /* 0x000000011d1fc824 */ /* 0x000fe200028e061f */
[----:B----4-:R-:W-:-:S04]  /*12080*/  LOP3.LUT R23, R23, 0xff, RZ, 0xc0, !PT ;  /* 0x000000ff17177812 */ /* 0x010fc800078ec0ff */
[----:B------:R-:W-:-:S05]  /*12090*/  F2FP.F16.E4M3.UNPACK_B R23, R23 ;  /* 0x00000017ff17723e */ /* 0x000fca00020006ff */
[----:B------:R-:W-:-:S05]  /*120a0*/  HADD2.F32 R23, -RZ, R23.H0_H0 ;  /* 0x20000017ff177230 */ /* 0x000fca0000004100 */
[----:B------:R-:W-:-:S04]  /*120b0*/  FMUL R23, R23, UR5 ;  /* 0x0000000517177c20 */ /* 0x000fc80008400000 */
[----:B------:R-:W-:-:S05]  /*120c0*/  FFMA R23, R65, UR4, R23 ;  /* 0x0000000441177c23 */ /* 0x000fca0008000017 */
[----:B------:R-:W-:-:S05]  /*120d0*/  F2FP.SATFINITE.E4M3.F32.PACK_AB_MERGE_C R23, RZ, R23, RZ ;  /* 0x00000017ff17723e */ /* 0x000fca00048070ff */
[----:B------:R0:W-:Y:S02]  /*120e0*/  @!P4 STG.E.U8 desc[UR6][R30.64+0x11], R23 ;  /* 0x000011171e00c986 */ /* 0x0001e4000c101106 */
[----:B0-----:R-:W-:-:S06]  /*120f0*/  PRMT R23, RZ, 0x7610, R23 ;  /* 0x00007610ff177816 */ /* 0x001fcc0000000017 */
[----:B------:R-:W4:Y:S01]  /*12100*/  @!P3 LDG.E.U8 R23, desc[UR6][R12.64+0x10] ;  /* 0x000010060c17b981 */ /* 0x000f22000c1e1100 */
[----:B------:R-:W-:-:S13]  /*12110*/  ISETP.LT.OR P0, PT, R27, 0x29, !P2 ;  /* 0x000000291b00780c */ /* 0x000fda0005701670 */
[----:B------:R-:W0:Y:S01]  /*12120*/  @!P0 LDC.64 R30, c[0x0][0x5c0] ;  /* 0x00017000ff1e8b82 */ /* 0x000e220000000a00 */
[----:B------:R-:W-:Y:S02]  /*12130*/  ISETP.LT.OR P6, PT, R27, 0x2a, !P2 ;  /* 0x0000002a1b00780c */ /* 0x000fe400057c1670 */
[----:B0-----:R-:W-:-:S04]  /*12140*/  @!P0 IADD3 R66, P4, P5, R10, R30, R3 ;  /* 0x0000001e0a428210 */ /* 0x001fc80007d9e003 */
[----:B------:R-:W-:-:S07]  /*12150*/  @!P0 IADD3.X R67, R29, R31, R4, P4, P5 ;  /* 0x0000001f1d438210 */ /* 0x000fce00027ea404 */
[----:B------:R-:W0:Y:S01]  /*12160*/  @!P6 LDC.64 R30, c[0x0][0x5c0] ;  /* 0x00017000ff1eeb82 */ /* 0x000e220000000a00 */
[----:B----4-:R-:W-:-:S04]  /*12170*/  LOP3.LUT R23, R23, 0xff, RZ, 0xc0, !PT ;  /* 0x000000ff17177812 */ /* 0x010fc800078ec0ff */
[----:B------:R-:W-:-:S05]  /*12180*/  F2FP.F16.E4M3.UNPACK_B R23, R23 ;  /* 0x00000017ff17723e */ /* 0x000fca00020006ff */
[----:B------:R-:W-:-:S05]  /*12190*/  HADD2.F32 R23, -RZ, R23.H0_H0 ;  /* 0x20000017ff177230 */ /* 0x000fca0000004100 */
[----:B------:R-:W-:-:S04]  /*121a0*/  FMUL R23, R23, UR5 ;  /* 0x0000000517177c20 */ /* 0x000fc80008400000 */
[----:B--2---:R-:W-:Y:S01]  /*121b0*/  FFMA R23, R64, UR4, R23 ;  /* 0x0000000440177c23 */ /* 0x004fe20008000017 */
[----:B0-----:R-:W-:-:S04]  /*121c0*/  @!P6 IADD3 R64, P4, P5, R10, R30, R3 ;  /* 0x0000001e0a40e210 */ /* 0x001fc80007d9e003 */
[----:B------:R-:W-:Y:S02]  /*121d0*/  @!P6 IADD3.X R65, R29, R31, R4, P4, P5 ;  /* 0x0000001f1d41e210 */ /* 0x000fe400027ea404 */
[----:B------:R-:W-:Y:S02]  /*121e0*/  ISETP.LT.OR P6, PT, R27, 0x12, !P2 ;  /* 0x000000121b00780c */ /* 0x000fe400057c1670 */
[----:B------:R-:W-:-:S05]  /*121f0*/  F2FP.SATFINITE.E4M3.F32.PACK_AB_MERGE_C R23, RZ, R23, RZ ;  /* 0x00000017ff17723e */ /* 0x000fca00048070ff */
[----:B------:R0:W-:Y:S02]  /*12200*/  @!P3 STG.E.U8 desc[UR6][R52.64+0x10], R23 ;  /* 0x000010173400b986 */ /* 0x0001e4000c101106 */
[----:B0-----:R-:W-:-:S06]  /*12210*/  PRMT R23, RZ, 0x7610, R23 ;  /* 0x00007610ff177816 */ /* 0x001fcc0000000017 */
[----:B------:R-:W2:Y:S01]  /*12220*/  @!P6 LDG.E.U8 R23, desc[UR6][R12.64+0x11] ;  /* 0x000011060c17e981 */ /* 0x000ea2000c1e1100 */
[----:B------:R-:W-:-:S04]  /*12230*/  ISETP.GE.AND P0, PT, R26, 0x81, PT ;  /* 0x000000811a00780c */ /* 0x000fc80003f06270 */
[----:B------:R-:W-:-:S13]  /*12240*/  ISETP.LT.OR P3, PT, R27, 0x21, !P0 ;  /* 0x000000211b00780c */ /* 0x000fda0004761670 */
[----:B------:R-:W0:Y:S02]  /*12250*/  @!P3 LDC.64 R30, c[0x0][0x5c0] ;  /* 0x00017000ff1ebb82 */ /* 0x000e240000000a00 */
[----:B0-----:R-:W-:-:S04]  /*12260*/  @!P3 IADD3 R52, P4, P5, R10, R30, R7 ;  /* 0x0000001e0a34b210 */ /* 0x001fc80007d9e007 */
[----:B------:R-:W-:Y:S02]  /*12270*/  @!P3 IADD3.X R53, R29, R31, R6, P4, P5 ;  /* 0x0000001f1d35b210 */ /* 0x000fe400027ea406 */
[----:B--2---:R-:W-:-:S04]  /*12280*/  LOP3.LUT R23, R23, 0xff, RZ, 0xc0, !PT ;  /* 0x000000ff17177812 */ /* 0x004fc800078ec0ff */
[----:B------:R-:W-:-:S05]  /*12290*/  F2FP.F16.E4M3.UNPACK_B R23, R23 ;  /* 0x00000017ff17723e */ /* 0x000fca00020006ff */
[----:B------:R-:W-:-:S05]  /*122a0*/  HADD2.F32 R23, -RZ, R23.H0_H0 ;  /* 0x20000017ff177230 */ /* 0x000fca0000004100 */
[----:B------:R-:W-:-:S04]  /*122b0*/  FMUL R23, R23, UR5 ;  /* 0x0000000517177c20 */ /* 0x000fc80008400000 */
[----:B---3--:R-:W-:Y:S02]  /*122c0*/  FFMA R23, R68, UR4, R23 ;  /* 0x0000000444177c23 */ /* 0x008fe40008000017 */
[----:B------:R-:W2:Y:S03]  /*122d0*/  LDL.LU R68, [R1+0x110] ;  /* 0x0001100001447983 */ /* 0x000ea60000300800 */
[----:B------:R-:W-:Y:S01]  /*122e0*/  F2FP.SATFINITE.E4M3.F32.PACK_AB_MERGE_C R23, RZ, R23, RZ ;  /* 0x00000017ff17723e */ /* 0x000fe200048070ff */
[----:B------:R-:W3:Y:S04]  /*122f0*/  LDL.LU R70, [R1+0x114] ;  /* 0x0001140001467983 */ /* 0x000ee80000300800 */
[----:B------:R0:W-:Y:S01]  /*12300*/  @!P6 STG.E.U8 desc[UR6][R48.64+0x11], R23 ;  /* 0x000011173000e986 */ /* 0x0001e2000c101106 */
[----:B------:R-:W-:-:S02]  /*12310*/  ISETP.LT.OR P6, PT, R27, 0x22, !P0 ;  /* 0x000000221b00780c */ /* 0x000fc400047c1670 */
[----:B------:R-:W-:Y:S01]  /*12320*/  LOP3.LUT R0, R0, 0xfffffeff, RZ, 0xc0, !PT ;  /* 0xfffffeff00007812 */ /* 0x000fe200078ec0ff */
[----:B------:R-:W4:Y:S10]  /*12330*/  LDL.LU R73, [R1+0x118] ;  /* 0x0001180001497983 */ /* 0x000f340000300800 */
[----:B------:R-:W1:Y:S01]  /*12340*/  @!P6 LDC.64 R30, c[0x0][0x5c0] ;  /* 0x00017000ff1eeb82 */ /* 0x000e620000000a00 */
[----:B0-----:R-:W-:Y:S01]  /*12350*/  PRMT R23, RZ, 0x7610, R23 ;  /* 0x00007610ff177816 */ /* 0x001fe20000000017 */
[----:B------:R-:W4:Y:S01]  /*12360*/  LDL.LU R72, [R1+0x11c] ;  /* 0x00011c0001487983 */ /* 0x000f220000300800 */
[----:B------:R-:W-:-:S03]  /*12370*/  @P3 LOP3.LUT R0, R0, 0x100, RZ, 0xfc, !PT ;  /* 0x0000010000003812 */ /* 0x000fc600078efcff */
[----:B------:R-:W4:Y:S01]  /*12380*/  LDL.LU R76, [R1+0x120] ;  /* 0x00012000014c7983 */ /* 0x000f220000300800 */
[----:B-1----:R-:W-:-:S03]  /*12390*/  @!P6 IADD3 R48, P4, P5, R10, R30, R7 ;  /* 0x0000001e0a30e210 */ /* 0x002fc60007d9e007 */
[----:B------:R-:W4:Y:S01]  /*123a0*/  LDL.LU R77, [R1+0x124] ;  /* 0x00012400014d7983 */ /* 0x000f220000300800 */
[----:B------:R-:W-:Y:S02]  /*123b0*/  @!P6 IADD3.X R49, R29, R31, R6, P4, P5 ;  /* 0x0000001f1d31e210 */ /* 0x000fe400027ea406 */
[----:B------:R-:W-:-:S13]  /*123c0*/  ISETP.LT.OR P4, PT, R27, 0x19, !P1 ;  /* 0x000000191b00780c */ /* 0x000fda0004f81670 */
        /* <DEDUP_REMOVED lines=8> */
[----:B------:R-:W-:-:S05]  /*12450*/  FFMA R23, R69, UR4, R23 ;  /* 0x0000000445177c23 */ /* 0x000fca0008000017 */
[----:B------:R-:W-:-:S05]  /*12460*/  F2FP.SATFINITE.E4M3.F32.PACK_AB_MERGE_C R23, RZ, R23, RZ ;  /* 0x00000017ff17723e */ /* 0x000fca00048070ff */
[----:B------:R0:W-:Y:S01]  /*12470*/  @!P4 STG.E.U8 desc[UR6][R30.64+0x18], R23 ;  /* 0x000018171e00c986 */ /* 0x0001e2000c101106 */
[----:B------:R-:W-:Y:S02]  /*12480*/  ISETP.LT.OR P4, PT, R27, 0x1a, !P1 ;  /* 0x0000001a1b00780c */ /* 0x000fe40004f81670 */
[----:B0-----:R-:W-:-:S11]  /*12490*/  PRMT R23, RZ, 0x7610, R23 ;  /* 0x00007610ff177816 */ /* 0x001fd60000000017 */
[----:B------:R-:W0:Y:S01]  /*124a0*/  @!P4 LDC.64 R30, c[0x0][0x5c0] ;  /* 0x00017000ff1ecb82 */ /* 0x000e220000000a00 */
[----:B------:R-:W2:Y:S01]  /*124b0*/  @!P4 LDG.E.U8 R23, desc[UR6][R24.64+0x19] ;  /* 0x000019061817c981 */ /* 0x000ea2000c1e1100 */
[----:B------:R-:W-:Y:S02]  /*124c0*/  ISETP.LT.OR P1, PT, R27, 0x19, !P2 ;  /* 0x000000191b00780c */ /* 0x000fe40005721670 */
[----:B0-----:R-:W-:-:S05]  /*124d0*/  @!P4 IADD3 R30, P5, R10, R30, RZ ;  /* 0x0000001e0a1ec210 */ /* 0x001fca0007fbe0ff */
[----:B------:R-:W-:Y:S01]  /*124e0*/  @!P4 IMAD.X R31, R29, 0x1, R31, P5 ;  /* 0x000000011d1fc824 */ /* 0x000fe200028e061f */
[----:B------:R-:W-:Y:S02]  /*124f0*/  LOP3.LUT R0, R0, 0xffffff7f, RZ, 0xc0, !PT ;  /* 0xffffff7f00007812 */ /* 0x000fe400078ec0ff */
[----:B--2---:R-:W-:-:S04]  /*12500*/  LOP3.LUT R23, R23, 0xff, RZ, 0xc0, !PT ;  /* 0x000000ff17177812 */ /* 0x004fc800078ec0ff */
[----:B------:R-:W-:-:S05]  /*12510*/  F2FP.F16.E4M3.UNPACK_B R23, R23 ;  /* 0x00000017ff17723e */ /* 0x000fca00020006ff */
[----:B------:R-:W-:-:S05]  /*12520*/  HADD2.F32 R23, -RZ, R23.H0_H0 ;  /* 0x20000017ff177230 */ /* 0x000fca0000004100 */
[----:B------:R-:W-:-:S04]  /*12530*/  FMUL R23, R23, UR5 ;  /* 0x0000000517177c20 */ /* 0x000fc80008400000 */
[----:B------:R-:W-:-:S05]  /*12540*/  FFMA R23, R68, UR4, R23 ;  /* 0x0000000444177c23 */ /* 0x000fca0008000017 */
[----:B------:R-:W-:-:S05]  /*12550*/  F2FP.SATFINITE.E4M3.F32.PACK_AB_MERGE_C R23, RZ, R23, RZ ;  /* 0x00000017ff17723e */ /* 0x000fca00048070ff */
[----:B------:R0:W-:Y:S02]  /*12560*/  @!P4 STG.E.U8 desc[UR6][R30.64+0x19], R23 ;  /* 0x000019171e00c986 */ /* 0x0001e4000c101106 */
[----:B0-----:R-:W-:-:S06]  /*12570*/  PRMT R23, RZ, 0x7610, R23 ;  /* 0x00007610ff177816 */ /* 0x001fcc0000000017 */
[----:B------:R-:W2:Y:S01]  /*12580*/  @!P1 LDG.E.U8 R23, desc[UR6][R12.64+0x18] ;  /* 0x000018060c179981 */ /* 0x000ea2000c1e1100 */
[----:B------:R-:W-:Y:S02]  /*12590*/  @P6 LOP3.LUT R0, R0, 0x80, RZ, 0xfc, !PT ;  /* 0x0000008000006812 */ /* 0x000fe400078efcff */
[----:B------:R-:W-:-:S13]  /*125a0*/  ISETP.LT.OR P6, PT, R27, 0x29, !P0 ;  /* 0x000000291b00780c */ /* 0x000fda00047c1670 */
[----:B------:R-:W0:Y:S01]  /*125b0*/  @!P6 LDC.64 R30, c[0x0][0x5c0] ;  /* 0x00017000ff1eeb82 */ /* 0x000e220000000a00 */
[----:B------:R-:W-:-:S04]  /*125c0*/  LOP3.LUT R0, R0, 0xfffeffff, RZ, 0xc0, !PT ;  /* 0xfffeffff00007812 */ /* 0x000fc800078ec0ff */
[----:B------:R-:W-:Y:S02]  /*125d0*/  @P6 LOP3.LUT R0, R0, 0x10000, RZ, 0xfc, !PT ;  /* 0x0001000000006812 */ /* 0x000fe400078efcff */
[----:B0-----:R-:W-:-:S04]  /*125e0*/  @!P6 IADD3 R68, P4, P5, R10, R30, R7 ;  /* 0x0000001e0a44e210 */ /* 0x001fc80007d9e007 */
[----:B------:R-:W-:Y:S02]  /*125f0*/  @!P6 IADD3.X R69, R29, R31, R6, P4, P5 ;  /* 0x0000001f1d45e210 */ /* 0x000fe400027ea406 */
[----:B------:R-:W-:-:S13]  /*12600*/  ISETP.LT.OR P6, PT, R27, 0x2a, !P0 ;  /* 0x0000002a1b00780c */ /* 0x000fda00047c1670 */
[----:B------:R-:W0:Y:S01]  /*12610*/  @!P6 LDC.64 R30, c[0x0][0x5c0] ;  /* 0x00017000ff1eeb82 */ /* 0x000e220000000a00 */
[----:B------:R-:W-:-:S04]  /*12620*/  LOP3.LUT R0, R0, 0xffff7fff, RZ, 0xc0, !PT ;  /* 0xffff7fff00007812 */ /* 0x000fc800078ec0ff */
[----:B------:R-:W-:Y:S02]  /*12630*/  @P6 LOP3.LUT R0, R0, 0x8000, RZ, 0xfc, !PT ;  /* 0x0000800000006812 */ /* 0x000fe400078efcff */
[----:B--2---:R-:W-:-:S04]  /*12640*/  LOP3.LUT R23, R23, 0xff, RZ, 0xc0, !PT ;  /* 0x000000ff17177812 */ /* 0x004fc800078ec0ff */
[----:B------:R-:W-:-:S05]  /*12650*/  F2FP.F16.E4M3.UNPACK_B R23, R23 ;  /* 0x00000017ff17723e */ /* 0x000fca00020006ff */
[----:B------:R-:W-:-:S05]  /*12660*/  HADD2.F32 R23, -RZ, R23.H0_H0 ;  /* 0x20000017ff177230 */ /* 0x000fca0000004100 */
[----:B------:R-:W-:-:S04]  /*12670*/  FMUL R23, R23, UR5 ;  /* 0x0000000517177c20 */ /* 0x000fc80008400000 */
[----:B---3--:R-:W-:Y:S01]  /*12680*/  FFMA R23, R70, UR4, R23 ;  /* 0x0000000446177c23 */ /* 0x008fe20008000017 */
        /* <DEDUP_REMOVED lines=9> */
[----:B------:R-:W0:Y:S01]  /*12720*/  @!P1 LDC.64 R30, c[0x0][0x5c0] ;  /* 0x00017000ff1e9b82 */ /* 0x000e220000000a00 */
[----:B------:R-:W-:-:S04]  /*12730*/  LOP3.LUT R0, R0, 0xfffffdff, RZ, 0xc0, !PT ;  /* 0xfffffdff00007812 */ /* 0x000fc800078ec0ff */
[----:B------:R-:W-:Y:S02]  /*12740*/  @P1 LOP3.LUT R0, R0, 0x200, RZ, 0xfc, !PT ;  /* 0x0000020000001812 */ /* 0x000fe400078efcff */
[----:B0-----:R-:W-:-:S04]  /*12750*/  @!P1 IADD3 R56, P4, P5, R10, R30, R9 ;  /* 0x0000001e0a389210 */ /* 0x001fc80007d9e009 */
[----:B------:R-:W-:Y:S02]  /*12760*/  @!P1 IADD3.X R57, R29, R31, R8, P4, P5 ;  /* 0x0000001f1d399210 */ /* 0x000fe400027ea408 */
[----:B------:R-:W-:Y:S02]  /*12770*/  LOP3.LUT P1, RZ, R22, 0x20000000, RZ, 0xc0, !PT ;  /* 0x2000000016ff7812 */ /* 0x000fe4000782c0ff */
[----:B--2---:R-:W-:-:S04]  /*12780*/  LOP3.LUT R23, R23, 0xff, RZ, 0xc0, !PT ;  /* 0x000000ff17177812 */ /* 0x004fc800078ec0ff */
[----:B------:R-:W-:-:S05]  /*12790*/  F2FP.F16.E4M3.UNPACK_B R23, R23 ;  /* 0x00000017ff17723e */ /* 0x000fca00020006ff */
[----:B------:R-:W-:-:S05]  /*127a0*/  HADD2.F32 R23, -RZ, R23.H0_H0 ;  /* 0x20000017ff177230 */ /* 0x000fca0000004100 */
[----:B------:R-:W-:-:S04]  /*127b0*/  FMUL R23, R23, UR5 ;  /* 0x0000000517177c20 */ /* 0x000fc80008400000 */
[----:B----4-:R-:W-:-:S05]  /*127c0*/  FFMA R23, R73, UR4, R23 ;  /* 0x0000000449177c23 */ /* 0x010fca0008000017 */
[----:B------:R-:W-:-:S05]  /*127d0*/  F2FP.SATFINITE.E4M3.F32.PACK_AB_MERGE_C R23, RZ, R23, RZ ;  /* 0x00000017ff17723e */ /* 0x000fca00048070ff */
[----:B------:R0:W-:Y:S02]  /*127e0*/  @!P6 STG.E.U8 desc[UR6][R50.64+0x19], R23 ;  /* 0x000019173200e986 */ /* 0x0001e4000c101106 */
[----:B0-----:R-:W-:-:S06]  /*127f0*/  PRMT R23, RZ, 0x7610, R23 ;  /* 0x00007610ff177816 */ /* 0x001fcc0000000017 */
[----:B------:R-:W2:Y:S01]  /*12800*/  @!P1 LDG.E.U8 R23, desc[UR6][R14.64+0x10] ;  /* 0x000010060e179981 */ /* 0x000ea2000c1e1100 */
[----:B------:R-:W-:Y:S02]  /*12810*/  LOP3.LUT P3, RZ, R22, 0x40000000, RZ, 0xc0, !PT ;  /* 0x4000000016ff7812 */ /* 0x000fe4000786c0ff */
[----:B------:R-:W-:-:S13]  /*12820*/  ISETP.LT.OR P6, PT, R27, 0x22, !P0 ;  /* 0x000000221b00780c */ /* 0x000fda00047c1670 */
[----:B------:R-:W0:Y:S01]  /*12830*/  @!P6 LDC.64 R30, c[0x0][0x5c0] ;  /* 0x00017000ff1eeb82 */ /* 0x000e220000000a00 */
[----:B------:R-:W-:-:S04]  /*12840*/  LOP3.LUT R0, R0, 0xffffffbf, RZ, 0xc0, !PT ;  /* 0xffffffbf00007812 */ /* 0x000fc800078ec0ff */
[----:B------:R-:W-:Y:S02]  /*12850*/  @P6 LOP3.LUT R0, R0, 0x40, RZ, 0xfc, !PT ;  /* 0x0000004000006812 */ /* 0x000fe400078efcff */
[----:B0-----:R-:W-:Y:S02]  /*12860*/  @!P6 IADD3 R50, P4, P5, R10, R30, R9 ;  /* 0x0000001e0a32e210 */ /* 0x001fe40007d9e009 */
        /* <DEDUP_REMOVED lines=15> */
[----:B------:R-:W0:Y:S01]  /*12960*/  @!P0 LDC.64 R30, c[0x0][0x5c0] ;  /* 0x00017000ff1e8b82 */ /* 0x000e220000000a00 */
[----:B------:R-:W-:Y:S02]  /*12970*/  LOP3.LUT P1, RZ, R22, 0x10000000, RZ, 0xc0, !PT ;  /* 0x1000000016ff7812 */ /* 0x000fe4000782c0ff */
        /* <DEDUP_REMOVED lines=8> */
[----:B------:R-:W-:Y:S02]  /*12a00*/  FFMA R23, R76, UR4, R23 ;  /* 0x000000044c177c23 */ /* 0x000fe40008000017 */
        /* <DEDUP_REMOVED lines=14> */
[----:B--2---:R-:W-:-:S09]  /*12af0*/  LOP3.LUT R23, R23, 0xff, RZ, 0xc0, !PT ;  /* 0x000000ff17177812 */ /* 0x004fd200078ec0ff */
        /* <DEDUP_REMOVED lines=9> */
[----:B------:R-:W-:-:S04]  /*12b90*/  LOP3.LUT R0, R0, 0xffffffdf, RZ, 0xc0, !PT ;  /* 0xffffffdf00007812 */ /* 0x000fc800078ec0ff */
[----:B------:R-:W-:Y:S02]  /*12ba0*/  @P0 LOP3.LUT R0, R0, 0x20, RZ, 0xfc, !PT ;  /* 0x0000002000000812 */ /* 0x000fe400078efcff */
[----:B------:R-:W-:-:S13]  /*12bb0*/  ISETP.LT.OR P0, PT, R27, 0x31, !P2 ;  /* 0x000000311b00780c */ /* 0x000fda0005701670 */
[----:B------:R-:W1:Y:S01]  /*12bc0*/  @!P0 LDC.64 R30, c[0x0][0x5c0] ;  /* 0x00017000ff1e8b82 */ /* 0x000e620000000a00 */
[----:B------:R-:W-:-:S04]  /*12bd0*/  @!P3 IADD3 R28, P5, P6, R3, R10, R7 ;  /* 0x0000000a031cb210 */ /* 0x000fc80007ebe007 */
[----:B------:R-:W-:Y:S02]  /*12be0*/  @!P3 IADD3.X R34, R4, R29, R6, P5, P6 ;  /* 0x0000001d0422b210 */ /* 0x000fe40002fec406 */
[----:B0-----:R-:W-:-:S05]  /*12bf0*/  @!P3 IADD3 R32, P4, R28, R32, RZ ;  /* 0x000000201c20b210 */ /* 0x001fca0007f9e0ff */
[----:B------:R-:W-:Y:S01]  /*12c00*/  @!P3 IMAD.X R33, R34, 0x1, R33, P4 ;  /* 0x000000012221b824 */ /* 0x000fe200020e0621 */
[----:B-1----:R-:W-:-:S04]  /*12c10*/  @!P0 IADD3 R80, P5, P6, R10, R30, R3 ;  /* 0x0000001e0a508210 */ /* 0x002fc80007ebe003 */
[----:B------:R-:W-:Y:S02]  /*12c20*/  @!P0 IADD3.X R81, R29, R31, R4, P5, P6 ;  /* 0x0000001f1d518210 */ /* 0x000fe40002fec404 */
[----:B------:R-:W-:Y:S02]  /*12c30*/  LOP3.LUT P5, RZ, R0, 0x400, RZ, 0xc0, !PT ;  /* 0x0000040000ff7812 */ /* 0x000fe400078ac0ff */
        /* <DEDUP_REMOVED lines=9> */
[----:B------:R-:W-:Y:S02]  /*12cd0*/  LOP3.LUT P6, RZ, R0, 0x8, RZ, 0xc0, !PT ;  /* 0x0000000800ff7812 */ /* 0x000fe400078cc0ff */
[----:B------:R-:W-:-:S13]  /*12ce0*/  ISETP.LT.OR P0, PT, R27, 0x32, !P2 ;  /* 0x000000321b00780c */ /* 0x000fda0005701670 */
[----:B------:R-:W0:Y:S02]  /*12cf0*/  @!P0 LDC.64 R30, c[0x0][0x5c0] ;  /* 0x00017000ff1e8b82 */ /* 0x000e240000000a00 */
[----:B0-----:R-:W-:Y:S02]  /*12d00*/  @!P0 IADD3 R76, P3, P4, R10, R30, R3 ;  /* 0x0000001e0a4c8210 */ /* 0x001fe40007c7e003 */
[----:B--2---:R-:W-:-:S04]  /*12d10*/  LOP3.LUT R23, R23, 0xff, RZ, 0xc0, !PT ;  /* 0x000000ff17177812 */ /* 0x004fc800078ec0ff */
[----:B------:R-:W-:-:S05]  /*12d20*/  F2FP.F16.E4M3.UNPACK_B R23, R23 ;  /* 0x00000017ff17723e */ /* 0x000fca00020006ff */
[----:B------:R-:W-:-:S05]  /*12d30*/  HADD2.F32 R23, -RZ, R23.H0_H0 ;  /* 0x20000017ff177230 */ /* 0x000fca0000004100 */
[----:B------:R-:W-:-:S04]  /*12d40*/  FMUL R23, R23, UR5 ;  /* 0x0000000517177c20 */ /* 0x000fc80008400000 */
[----:B---3--:R-:W-:Y:S01]  /*12d50*/  FFMA R23, R79, UR4, R23 ;  /* 0x000000044f177c23 */ /* 0x008fe20008000017 */
[----:B------:R-:W-:Y:S01]  /*12d60*/  @!P0 IADD3.X R77, R29, R31, R4, P3, P4 ;  /* 0x0000001f1d4d8210 */ /* 0x000fe20001fe8404 */
[----:B------:R-:W2:Y:S03]  /*12d70*/  LDL.LU R79, [R1+0x134] ;  /* 0x00013400014f7983 */ /* 0x000ea60000300800 */
[----:B------:R-:W-:-:S05]  /*12d80*/  F2FP.SATFINITE.E4M3.F32.PACK_AB_MERGE_C R23, RZ, R23, RZ ;  /* 0x00000017ff17723e */ /* 0x000fca00048070ff */
[----:B------:R0:W-:Y:S02]  /*12d90*/  @!P5 STG.E.U8 desc[UR6][R40.64+0x18], R23 ;  /* 0x000018172800d986 */ /* 0x0001e4000c101106 */
[----:B0-----:R-:W-:-:S06]  /*12da0*/  PRMT R23, RZ, 0x7610, R23 ;  /* 0x00007610ff177816 */ /* 0x001fcc0000000017 */
[----:B------:R-:W3:Y:S01]  /*12db0*/  @!P6 LDG.E.U8 R23, desc[UR6][R14.64+0x19] ;  /* 0x000019060e17e981 */ /* 0x000ee2000c1e1100 */
        /* <DEDUP_REMOVED lines=10> */
[----:B---3--:R-:W-:-:S04]  /*12e60*/  LOP3.LUT R23, R23, 0xff, RZ, 0xc0, !PT ;  /* 0x000000ff17177812 */ /* 0x008fc800078ec0ff */
[----:B------:R-:W-:-:S05]  /*12e70*/  F2FP.F16.E4M3.UNPACK_B R23, R23 ;  /* 0x00000017ff17723e */ /* 0x000fca00020006ff */
[----:B------:R-:W-:-:S05]  /*12e80*/  HADD2.F32 R23, -RZ, R23.H0_H0 ;  /* 0x20000017ff177230 */ /* 0x000fca0000004100 */
[----:B------:R-:W-:-:S04]  /*12e90*/  FMUL R23, R23, UR5 ;  /* 0x0000000517177c20 */ /* 0x000fc80008400000 */
[----:B----4-:R-:W-:Y:S02]  /*12ea0*/  FFMA R23, R78, UR4, R23 ;  /* 0x000000044e177c23 */ /* 0x010fe40008000017 */
[----:B------:R-:W3:Y:S03]  /*12eb0*/  LDL.LU R78, [R1+0x138] ;  /* 0x00013800014e7983 */ /* 0x000ee60000300800 */
[----:B------:R-:W-:Y:S01]  /*12ec0*/  F2FP.SATFINITE.E4M3.F32.PACK_AB_MERGE_C R23, RZ, R23, RZ ;  /* 0x00000017ff17723e */ /* 0x000fe200048070ff */
[----:B------:R-:W4:Y:S04]  /*12ed0*/  LDL.LU R88, [R1+0x13c] ;  /* 0x00013c0001587983 */ /* 0x000f280000300800 */
[----:B------:R1:W-:Y:S01]  /*12ee0*/  @!P6 STG.E.U8 desc[UR6][R46.64+0x19], R23 ;  /* 0x000019172e00e986 */ /* 0x0003e2000c101106 */
[----:B------:R-:W-:-:S02]  /*12ef0*/  LOP3.LUT P0, RZ, R22, 0x8000000, RZ, 0xc0, !PT ;  /* 0x0800000016ff7812 */ /* 0x000fc4000780c0ff */
[----:B------:R-:W-:Y:S01]  /*12f00*/  LOP3.LUT R0, R0, 0xfffffbff, RZ, 0xc0, !PT ;  /* 0xfffffbff00007812 */ /* 0x000fe200078ec0ff */
[----:B------:R-:W4:Y:S01]  /*12f10*/  LDL.LU R90, [R1+0x140] ;  /* 0x00014000015a7983 */ /* 0x000f220000300800 */
[----:B-1----:R-:W-:-:S03]  /*12f20*/  @!P4 IADD3 R23, P3, P5, R3, R10, R7 ;  /* 0x0000000a0317c210 */ /* 0x002fc60007d7e007 */
[----:B------:R-:W4:Y:S01]  /*12f30*/  LDL.LU R91, [R1+0x144] ;  /* 0x00014400015b7983 */ /* 0x000f220000300800 */
[----:B------:R-:W-:Y:S02]  /*12f40*/  @!P4 IADD3.X R28, R4, R29, R6, P3, P5 ;  /* 0x0000001d041cc210 */ /* 0x000fe40001fea406 */
[----:B0-----:R-:W-:Y:S02]  /*12f50*/  @!P4 IADD3 R30, P3, R23, R30, RZ ;  /* 0x0000001e171ec210 */ /* 0x001fe40007f7e0ff */
[----:B------:R-:W-:-:S06]  /*12f60*/  PRMT R23, RZ, 0x7610, R23 ;  /* 0x00007610ff177816 */ /* 0x000fcc0000000017 */
[----:B------:R-:W2:Y:S01]  /*12f70*/  @!P4 LDG.E.U8 R23, desc[UR6][R16.64+0x18] ;  /* 0x000018061017c981 */ /* 0x000ea2000c1e1100 */
[----:B------:R-:W-:Y:S01]  /*12f80*/  @!P4 IMAD.X R31, R28, 0x1, R31, P3 ;  /* 0x000000011c1fc824 */ /* 0x000fe200018e061f */
[----:B------:R-:W-:Y:S02]  /*12f90*/  ISETP.LT.OR P3, PT, R27, 0x1a, !P1 ;  /* 0x0000001a1b00780c */ /* 0x000fe40004f61670 */
[----:B------:R-:W-:Y:S02]  /*12fa0*/  LOP3.LUT R22, R22, 0xfbffffff, RZ, 0xc0, !PT ;  /* 0xfbffffff16167812 */ /* 0x000fe400078ec0ff */
        /* <DEDUP_REMOVED lines=10> */
[----:B------:R-:W-:-:S04]  /*13050*/  @P2 LOP3.LUT R22, R22, 0x4000000, RZ, 0xfc, !PT ;  /* 0x0400000016162812 */ /* 0x000fc800078efcff */
[----:B------:R-:W-:-:S04]  /*13060*/  LOP3.LUT R22, R22, 0xfdffffff, RZ, 0xc0, !PT ;  /* 0xfdffffff16167812 */ /* 0x000fc800078ec0ff */
[----:B------:R-:W-:Y:S02]  /*13070*/  @P1 LOP3.LUT R22, R22, 0x2000000, RZ, 0xfc, !PT ;  /* 0x0200000016161812 */ /* 0x000fe400078efcff */
[----:B------:R-:W-:-:S04]  /*13080*/  ISETP.GE.AND P1, PT, R26, 0x81, PT ;  /* 0x000000811a00780c */ /* 0x000fc80003f26270 */
[----:B------:R-:W-:-:S13]  /*13090*/  ISETP.LT.OR P2, PT, R27, 0x31, !P1 ;  /* 0x000000311b00780c */ /* 0x000fda0004f41670 */
[----:B------:R-:W1:Y:S01]  /*130a0*/  @!P2 LDC.64 R30, c[0x0][0x5c0] ;  /* 0x00017000ff1eab82 */ /* 0x000e620000000a00 */
[----:B------:R-:W-:Y:S02]  /*130b0*/  @!P3 IADD3 R28, P5, P6, R3, R10, R7 ;  /* 0x0000000a031cb210 */ /* 0x000fe40007ebe007 */
[----:B------:R-:W-:Y:S02]  /*130c0*/  @P2 LOP3.LUT R0, R0, 0x400, RZ, 0xfc, !PT ;  /* 0x0000040000002812 */ /* 0x000fe400078efcff */
        /* <DEDUP_REMOVED lines=10> */
[----:B---3--:R-:W-:-:S05]  /*13170*/  FFMA R23, R78, UR4, R23 ;  /* 0x000000044e177c23 */ /* 0x008fca0008000017 */
        /* <DEDUP_REMOVED lines=36> */
[----:B------:R-:W-:Y:S02]  /*133c0*/  FFMA R23, R90, UR4, R23 ;  /* 0x000000045a177c23 */ /* 0x000fe40008000017 */
[----:B------:R-:W2:Y:S03]  /*133d0*/  LDL.LU R90, [R1+0x148] ;  /* 0x00014800015a7983 */ /* 0x000ea60000300800 */
[----:B------:R-:W-:-:S05]  /*133e0*/  F2FP.SATFINITE.E4M3.F32.PACK_AB_MERGE_C R23, RZ, R23, RZ ;  /* 0x00000017ff17723e */ /* 0x000fca00048070ff */
[----:B------:R1:W-:Y:S02]  /*133f0*/  @!P2 STG.E.U8 desc[UR6][R42.64+0x11], R23 ;  /* 0x000011172a00a986 */ /* 0x0003e4000c101106 */
[----:B-1----:R-:W-:-:S04]  /*13400*/  @!P4 IADD3 R23, P3, P5, R3, R10, R9 ;  /* 0x0000000a0317c210 */ /* 0x002fc80007d7e009 */
[----:B------:R-:W-:Y:S02]  /*13410*/  @!P4 IADD3.X R28, R4, R29, R8, P3, P5 ;  /* 0x0000001d041cc210 */ /* 0x000fe40001fea408 */
[----:B0-----:R-:W-:Y:S02]  /*13420*/  @!P4 IADD3 R30, P3, R23, R30, RZ ;  /* 0x0000001e171ec210 */ /* 0x001fe40007f7e0ff */
[----:B------:R-:W-:-:S06]  /*13430*/  PRMT R23, RZ, 0x7610, R23 ;  /* 0x00007610ff177816 */ /* 0x000fcc0000000017 */
[----:B------:R-:W3:Y:S01]  /*13440*/  @!P4 LDG.E.U8 R23, desc[UR6][R20.64+0x10] ;  /* 0x000010061417c981 */ /* 0x000ee2000c1e1100 */
[----:B------:R-:W-:Y:S01]  /*13450*/  @!P4 IMAD.X R31, R28, 0x1, R31, P3 ;  /* 0x000000011c1fc824 */ /* 0x000fe200018e061f */
[----:B------:R-:W-:Y:S02]  /*13460*/  ISETP.LT.OR P3, PT, R27, 0x12, !P0 ;  /* 0x000000121b00780c */ /* 0x000fe40004761670 */
[----:B------:R-:W-:Y:S02]  /*13470*/  LOP3.LUT R0, R0, 0xfffff7ff, RZ, 0xc0, !PT ;  /* 0xfffff7ff00007812 */ /* 0x000fe400078ec0ff */
[----:B---3--:R-:W-:-:S09]  /*13480*/  LOP3.LUT R23, R23, 0xff, RZ, 0xc0, !PT ;  /* 0x000000ff17177812 */ /* 0x008fd200078ec0ff */
[----:B------:R-:W0:Y:S01]  /*13490*/  @!P3 LDC.64 R32, c[0x0][0x5c0] ;  /* 0x00017000ff20bb82 */ /* 0x000e220000000a00 */
[----:B------:R-:W-:-:S05]  /*134a0*/  F2FP.F16.E4M3.UNPACK_B R23, R23 ;  /* 0x00000017ff17723e */ /* 0x000fca00020006ff */
[----:B------:R-:W-:-:S05]  /*134b0*/  HADD2.F32 R23, -RZ, R23.H0_H0 ;  /* 0x20000017ff177230 */ /* 0x000fca0000004100 */
[----:B------:R-:W-:-:S04]  /*134c0*/  FMUL R23, R23, UR5 ;  /* 0x0000000517177c20 */ /* 0x000fc80008400000 */
[----:B------:R-:W-:Y:S01]  /*134d0*/  FFMA R23, R91, UR4, R23 ;  /* 0x000000045b177c23 */ /* 0x000fe20008000017 */
[----:B------:R-:W-:Y:S01]  /*134e0*/  ISETP.GE.AND P2, PT, R26, 0x101, PT ;  /* 0x000001011a00780c */ /* 0x000fe20003f46270 */
[----:B------:R-:W3:Y:S03]  /*134f0*/  LDL.LU R91, [R1+0x14c] ;  /* 0x00014c00015b7983 */ /* 0x000ee60000300800 */
[----:B------:R-:W-:-:S05]  /*13500*/  F2FP.SATFINITE.E4M3.F32.PACK_AB_MERGE_C R23, RZ, R23, RZ ;  /* 0x00000017ff17723e */ /* 0x000fca00048070ff */
[----:B------:R1:W-:Y:S02]  /*13510*/  @!P4 STG.E.U8 desc[UR6][R30.64+0x10], R23 ;  /* 0x000010171e00c986 */ /* 0x0003e4000c101106 */
[----:B-1----:R-:W-:-:S06]  /*13520*/  PRMT R23, RZ, 0x7610, R23 ;  /* 0x00007610ff177816 */ /* 0x002fcc0000000017 */
[----:B------:R-:W4:Y:S01]  /*13530*/  @!P3 LDG.E.U8 R23, desc[UR6][R20.64+0x11] ;  /* 0x000011061417b981 */ /* 0x000f22000c1e1100 */
[----:B------:R-:W-:Y:S02]  /*13540*/  @P1 LOP3.LUT R0, R0, 0x800, RZ, 0xfc, !PT ;  /* 0x0000080000001812 */ /* 0x000fe400078efcff */
[----:B------:R-:W-:-:S13]  /*13550*/  ISETP.LT.OR P1, PT, R27, 0x31, !P2 ;  /* 0x000000311b00780c */ /* 0x000fda0005721670 */
[----:B------:R-:W1:Y:S01]  /*13560*/  @!P1 LDC.64 R30, c[0x0][0x5c0] ;  /* 0x00017000ff1e9b82 */ /* 0x000e620000000a00 */
        /* <DEDUP_REMOVED lines=9> */
[----:B----4-:R-:W-:-:S04]  /*13600*/  LOP3.LUT R23, R23, 0xff, RZ, 0xc0, !PT ;  /* 0x000000ff17177812 */ /* 0x010fc800078ec0ff */
[----:B------:R-:W-:-:S05]  /*13610*/  F2FP.F16.E4M3.UNPACK_B R23, R23 ;  /* 0x00000017ff17723e */ /* 0x000fca00020006ff */
[----:B------:R-:W-:-:S05]  /*13620*/  HADD2.F32 R23, -RZ, R23.H0_H0 ;  /* 0x20000017ff177230 */ /* 0x000fca0000004100 */
[----:B------:R-:W-:-:S04]  /*13630*/  FMUL R23, R23, UR5 ;  /* 0x0000000517177c20 */ /* 0x000fc80008400000 */
[----:B--2---:R-:W-:Y:S01]  /*13640*/  FFMA R23, R90, UR4, R23 ;  /* 0x000000045a177c23 */ /* 0x004fe20008000017 */
[----:B------:R-:W-:Y:S01]  /*13650*/  LOP3.LUT P1, RZ, R0, 0x10, RZ, 0xc0, !PT ;  /* 0x0000001000ff7812 */ /* 0x000fe2000782c0ff */
[----:B------:R-:W2:Y:S03]  /*13660*/  LDL.LU R90, [R1+0x150] ;  /* 0x00015000015a7983 */ /* 0x000ea60000300800 */
[----:B------:R-:W-:-:S05]  /*13670*/  F2FP.SATFINITE.E4M3.F32.PACK_AB_MERGE_C R23, RZ, R23, RZ ;  /* 0x00000017ff17723e */ /* 0x000fca00048070ff */
[----:B------:R0:W-:Y:S02]  /*13680*/  @!P3 STG.E.U8 desc[UR6][R32.64+0x11], R23 ;  /* 0x000011172000b986 */ /* 0x0001e4000c101106 */
[----:B0-----:R-:W-:-:S06]  /*13690*/  PRMT R23, RZ, 0x7610, R23 ;  /* 0x00007610ff177816 */ /* 0x001fcc0000000017 */
[----:B------:R-:W4:Y:S01]  /*136a0*/  @!P5 LDG.E.U8 R23, desc[UR6][R18.64+0x18] ;  /* 0x000018061217d981 */ /* 0x000f22000c1e1100 */
[----:B------:R-:W-:-:S04]  /*136b0*/  ISETP.GE.AND P6, PT, R26, 0x101, PT ;  /* 0x000001011a00780c */ /* 0x000fc80003fc6270 */
[----:B------:R-:W-:-:S13]  /*136c0*/  ISETP.LT.OR P2, PT, R27, 0x32, !P6 ;  /* 0x000000321b00780c */ /* 0x000fda0007741670 */
[----:B------:R-:W0:Y:S01]  /*136d0*/  @!P2 LDC.64 R30, c[0x0][0x5c0] ;  /* 0x00017000ff1eab82 */ /* 0x000e220000000a00 */
[----:B------:R-:W-:-:S04]  /*136e0*/  LOP3.LUT R0, R0, 0xfffffffd, RZ, 0xc0, !PT ;  /* 0xfffffffd00007812 */ /* 0x000fc800078ec0ff */
[----:B------:R-:W-:Y:S02]  /*136f0*/  @P2 LOP3.LUT R0, R0, 0x2, RZ, 0xfc, !PT ;  /* 0x0000000200002812 */ /* 0x000fe400078efcff */
[----:B0-----:R-:W-:Y:S02]  /*13700*/  @!P2 IADD3 R110, P3, P4, R10, R30, R9 ;  /* 0x0000001e0a6ea210 */ /* 0x001fe40007c7e009 */
[----:B----4-:R-:W-:-:S04]  /*13710*/  LOP3.LUT R23, R23, 0xff, RZ, 0xc0, !PT ;  /* 0x000000ff17177812 */ /* 0x010fc800078ec0ff */
[----:B------:R-:W-:-:S05]  /*13720*/  F2FP.F16.E4M3.UNPACK_B R23, R23 ;  /* 0x00000017ff17723e */ /* 0x000fca00020006ff */
[----:B------:R-:W-:-:S05]  /*13730*/  HADD2.F32 R23, -RZ, R23.H0_H0 ;  /* 0x20000017ff177230 */ /* 0x000fca0000004100 */
[----:B------:R-:W-:-:S04]  /*13740*/  FMUL R23, R23, UR5 ;  /* 0x0000000517177c20 */ /* 0x000fc80008400000 */
[----:B---3--:R-:W-:Y:S01]  /*13750*/  FFMA R23, R91, UR4, R23 ;  /* 0x000000045b177c23 */ /* 0x008fe20008000017 */
[----:B------:R-:W-:Y:S01]  /*13760*/  @!P2 IADD3.X R111, R29, R31, R8, P3, P4 ;  /* 0x0000001f1d6fa210 */ /* 0x000fe20001fe8408 */
[----:B------:R-:W3:Y:S03]  /*13770*/  LDL.LU R91, [R1+0x154] ;  /* 0x00015400015b7983 */ /* 0x000ee60000300800 */
        /* <DEDUP_REMOVED lines=12> */
[----:B------:R-:W-:Y:S02]  /*13840*/  ISETP.LT.OR P4, PT, R27, 0x19, !P0 ;  /* 0x000000191b00780c */ /* 0x000fe40004781670 */
[----:B------:R-:W-:-:S11]  /*13850*/  LOP3.LUT R0, R0, 0xfeffffff, RZ, 0xc0, !PT ;  /* 0xfeffffff00007812 */ /* 0x000fd600078ec0ff */
[----:B------:R-:W0:Y:S01]  /*13860*/  @!P4 LDC.64 R30, c[0x0][0x5c0] ;  /* 0x00017000ff1ecb82 */ /* 0x000e220000000a00 */
[----:B------:R-:W-:-:S04]  /*13870*/  @P2 LOP3.LUT R0, R0, 0x1000000, RZ, 0xfc, !PT ;  /* 0x0100000000002812 */ /* 0x000fc800078efcff */
[----:B------:R-:W-:-:S04]  /*13880*/  LOP3.LUT R0, R0, 0xffffefff, RZ, 0xc0, !PT ;  /* 0xffffefff00007812 */ /* 0x000fc800078ec0ff */
[----:B------:R-:W-:Y:S02]  /*13890*/  @P5 LOP3.LUT R0, R0, 0x1000, RZ, 0xfc, !PT ;  /* 0x0000100000005812 */ /* 0x000fe400078efcff */
[----:B----4-:R-:W-:-:S04]  /*138a0*/  LOP3.LUT R23, R23, 0xff, RZ, 0xc0, !PT ;  /* 0x000000ff17177812 */ /* 0x010fc800078ec0ff */
[----:B------:R-:W-:-:S05]  /*138b0*/  F2FP.F16.E4M3.UNPACK_B R23, R23 ;  /* 0x00000017ff17723e */ /* 0x000fca00020006ff */
[----:B------:R-:W-:-:S05]  /*138c0*/  HADD2.F32 R23, -RZ, R23.H0_H0 ;  /* 0x20000017ff177230 */ /* 0x000fca0000004100 */
[----:B------:R-:W-:-:S04]  /*138d0*/  FMUL R23, R23, UR5 ;  /* 0x0000000517177c20 */ /* 0x000fc80008400000 */
[----:B--2---:R-:W-:Y:S02]  /*138e0*/  FFMA R23, R90, UR4, R23 ;  /* 0x000000045a177c23 */ /* 0x004fe40008000017 */
[----:B------:R-:W2:Y:S03]  /*138f0*/  LDL.LU R90, [R1+0x158] ;  /* 0x00015800015a7983 */ /* 0x000ea60000300800 */
[----:B------:R-:W-:-:S05]  /*13900*/  F2FP.SATFINITE.E4M3.F32.PACK_AB_MERGE_C R23, RZ, R23, RZ ;  /* 0x00000017ff17723e */ /* 0x000fca00048070ff */
[----:B------:R1:W-:Y:S02]  /*13910*/  @!P1 STG.E.U8 desc[UR6][R44.64+0x19], R23 ;  /* 0x000019172c009986 */ /* 0x0003e4000c101106 */
[----:B-1----:R-:W-:-:S04]  /*13920*/  @!P4 IADD3 R23, P3, P5, R3, R10, R9 ;  /* 0x0000000a0317c210 */ /* 0x002fc80007d7e009 */
[----:B------:R-:W-:Y:S02]  /*13930*/  @!P4 IADD3.X R28, R4, R29, R8, P3, P5 ;  /* 0x0000001d041cc210 */ /* 0x000fe40001fea408 */
[----:B0-----:R-:W-:Y:S02]  /*13940*/  @!P4 IADD3 R30, P3, R23, R30, RZ ;  /* 0x0000001e171ec210 */ /* 0x001fe40007f7e0ff */
[----:B------:R-:W-:-:S06]  /*13950*/  PRMT R23, RZ, 0x7610, R23 ;  /* 0x00007610ff177816 */ /* 0x000fcc0000000017 */
[----:B------:R-:W4:Y:S01]  /*13960*/  @!P4 LDG.E.U8 R23, desc[UR6][R20.64+0x18] ;  /* 0x000018061417c981 */ /* 0x000f22000c1e1100 */
[----:B------:R-:W-:Y:S01]  /*13970*/  @!P4 IMAD.X R31, R28, 0x1, R31, P3 ;  /* 0x000000011c1fc824 */ /* 0x000fe200018e061f */
[----:B------:R-:W-:Y:S02]  /*13980*/  ISETP.LT.OR P3, PT, R27, 0x1a, !P0 ;  /* 0x0000001a1b00780c */ /* 0x000fe40004761670 */
[----:B------:R-:W-:Y:S02]  /*13990*/  LOP3.LUT P2, RZ, R22, 0x4000000, RZ, 0xc0, !PT ;  /* 0x0400000016ff7812 */ /* 0x000fe4000784c0ff */
[----:B----4-:R-:W-:-:S09]  /*139a0*/  LOP3.LUT R23, R23, 0xff, RZ, 0xc0, !PT ;  /* 0x000000ff17177812 */ /* 0x010fd200078ec0ff */
[----:B------:R-:W0:Y:S01]  /*139b0*/  @!P3 LDC.64 R32, c[0x0][0x5c0] ;  /* 0x00017000ff20bb82 */ /* 0x000e220000000a00 */
[----:B------:R-:W-:-:S05]  /*139c0*/  F2FP.F16.E4M3.UNPACK_B R23, R23 ;  /* 0x00000017ff17723e */ /* 0x000fca00020006ff */
[----:B------:R-:W-:-:S05]  /*139d0*/  HADD2.F32 R23, -RZ, R23.H0_H0 ;  /* 0x20000017ff177230 */ /* 0x000fca0000004100 */
[----:B------:R-:W-:-:S04]  /*139e0*/  FMUL R23, R23, UR5 ;  /* 0x0000000517177c20 */ /* 0x000fc80008400000 */
[----:B---3--:R-:W-:Y:S01]  /*139f0*/  FFMA R23, R91, UR4, R23 ;  /* 0x000000045b177c23 */ /* 0x008fe20008000017 */
[----:B------:R-:W-:Y:S01]  /*13a00*/  ISETP.LT.OR P1, PT, R27, 0x41, !P2 ;  /* 0x000000411b00780c */ /* 0x000fe20005721670 */
[----:B------:R-:W3:Y:S03]  /*13a10*/  LDL.LU R91, [R1+0x15c] ;  /* 0x00015c00015b7983 */ /* 0x000ee60000300800 */
[----:B------:R-:W-:-:S05]  /*13a20*/  F2FP.SATFINITE.E4M3.F32.PACK_AB_MERGE_C R23, RZ, R23, RZ ;  /* 0x00000017ff17723e */ /* 0x000fca00048070ff */
[----:B------:R1:W-:Y:S02]  /*13a30*/  @!P4 STG.E.U8 desc[UR6][R30.64+0x18], R23 ;  /* 0x000018171e00c986 */ /* 0x0003e4000c101106 */
[----:B-1----:R-:W-:Y:S02]  /*13a40*/  PRMT R23, RZ, 0x7610, R23 ;  /* 0x00007610ff177816 */ /* 0x002fe40000000017 */
[----:B------:R-:W1:Y:S04]  /*13a50*/  @!P1 LDC.64 R30, c[0x0][0x5c0] ;  /* 0x00017000ff1e9b82 */ /* 0x000e680000000a00 */
[----:B------:R-:W4:Y:S01]  /*13a60*/  @!P3 LDG.E.U8 R23, desc[UR6][R20.64+0x19] ;  /* 0x000019061417b981 */ /* 0x000f22000c1e1100 */
[----:B------:R-:W-:-:S04]  /*13a70*/  LOP3.LUT R22, R22, 0xfeffffff, RZ, 0xc0, !PT ;  /* 0xfeffffff16167812 */ /* 0x000fc800078ec0ff */
[----:B------:R-:W-:Y:S02]  /*13a80*/  @P0 LOP3.LUT R22, R22, 0x1000000, RZ, 0xfc, !PT ;  /* 0x0100000016160812 */ /* 0x000fe400078efcff */
[----:B------:R-:W-:Y:S02]  /*13a90*/  ISETP.LT.OR P0, PT, R27, 0x42, !P2 ;  /* 0x000000421b00780c */ /* 0x000fe40005701670 */
[----:B------:R-:W-:-:S04]  /*13aa0*/  @!P3 IADD3 R28, P5, P6, R3, R10, R9 ;  /* 0x0000000a031cb210 */ /* 0x000fc80007ebe009 */
[----:B------:R-:W-:Y:S02]  /*13ab0*/  @!P3 IADD3.X R34, R4, R29, R8, P5, P6 ;  /* 0x0000001d0422b210 */ /* 0x000fe40002fec408 */
[----:B-1----:R-:W-:-:S04]  /*13ac0*/  @!P1 IADD3 R120, P5, P6, R10, R30, R3 ;  /* 0x0000001e0a789210 */ /* 0x002fc80007ebe003 */
[----:B------:R-:W-:Y:S02]  /*13ad0*/  @!P1 IADD3.X R121, R29, R31, R4, P5, P6 ;  /* 0x0000001f1d799210 */ /* 0x000fe40002fec404 */
[----:B------:R-:W1:Y:S01]  /*13ae0*/  @!P0 LDC.64 R30, c[0x0][0x5c0] ;  /* 0x00017000ff1e8b82 */ /* 0x000e620000000a00 */
[----:B0-----:R-:W-:-:S05]  /*13af0*/  @!P3 IADD3 R32, P4, R28, R32, RZ ;  /* 0x000000201c20b210 */ /* 0x001fca0007f9e0ff */
[----:B------:R-:W-:Y:S01]  /*13b00*/  @!P3 IMAD.X R33, R34, 0x1, R33, P4 ;  /* 0x000000012221b824 */ /* 0x000fe200020e0621 */
[----:B------:R-:W-:Y:S02]  /*13b10*/  ISETP.GE.AND P1, PT, R26, 0x1, PT ;  /* 0x000000011a00780c */ /* 0x000fe40003f26270 */
[----:B----4-:R-:W-:-:S04]  /*13b20*/  LOP3.LUT R23, R23, 0xff, RZ, 0xc0, !PT ;  /* 0x000000ff17177812 */ /* 0x010fc800078ec0ff */
[----:B------:R-:W-:-:S05]  /*13b30*/  F2FP.F16.E4M3.UNPACK_B R23, R23 ;  /* 0x00000017ff17723e */ /* 0x000fca00020006ff */
[----:B------:R-:W-:-:S05]  /*13b40*/  HADD2.F32 R23, -RZ, R23.H0_H0 ;  /* 0x20000017ff177230 */ /* 0x000fca0000004100 */
[----:B------:R-:W-:-:S04]  /*13b50*/  FMUL R23, R23, UR5 ;  /* 0x0000000517177c20 */ /* 0x000fc80008400000 */
[----:B--2---:R-:W-:Y:S02]  /*13b60*/  FFMA R23, R90, UR4, R23 ;  /* 0x000000045a177c23 */ /* 0x004fe40008000017 */
[----:B------:R-:W2:Y:S03]  /*13b70*/  LDL.LU R90, [R1+0x160] ;  /* 0x00016000015a7983 */ /* 0x000ea60000300800 */
[----:B------:R-:W-:-:S05]  /*13b80*/  F2FP.SATFINITE.E4M3.F32.PACK_AB_MERGE_C R23, RZ, R23, RZ ;  /* 0x00000017ff17723e */ /* 0x000fca00048070ff */
[----:B------:R0:W-:Y:S01]  /*13b90*/  @!P3 STG.E.U8 desc[UR6][R32.64+0x19], R23 ;  /* 0x000019172000b986 */ /* 0x0001e2000c101106 */
[----:B-1----:R-:W-:-:S04]  /*13ba0*/  @!P0 IADD3 R114, P3, P4, R10, R30, R3 ;  /* 0x0000001e0a728210 */ /* 0x002fc80007c7e003 */
[----:B------:R-:W-:Y:S02]  /*13bb0*/  @!P0 IADD3.X R115, R29, R31, R4, P3, P4 ;  /* 0x0000001f1d738210 */ /* 0x000fe40001fe8404 */
[----:B------:R-:W-:Y:S02]  /*13bc0*/  ISETP.LT.OR P3, PT, R27, 0x21, !P1 ;  /* 0x000000211b00780c */ /* 0x000fe40004f61670 */
[----:B0-----:R-:W-:-:S11]  /*13bd0*/  PRMT R23, RZ, 0x7610, R23 ;  /* 0x00007610ff177816 */ /* 0x001fd60000000017 */
[----:B------:R-:W4:Y:S01]  /*13be0*/  @!P3 LDG.E.U8 R23, desc[UR6][R24.64+0x20] ;  /* 0x000020061817b981 */ /* 0x000f22000c1e1100 */
[----:B------:R-:W0:Y:S02]  /*13bf0*/  @!P3 LDC.64 R30, c[0x0][0x5c0] ;  /* 0x00017000ff1ebb82 */ /* 0x000e240000000a00 */
[----:B0-----:R-:W-:-:S05]  /*13c00*/  @!P3 IADD3 R30, P4, R10, R30, RZ ;  /* 0x0000001e0a1eb210 */ /* 0x001fca0007f9e0ff */
[----:B------:R-:W-:Y:S01]  /*13c10*/  @!P3 IMAD.X R31, R29, 0x1, R31, P4 ;  /* 0x000000011d1fb824 */ /* 0x000fe200020e061f */
[----:B----4-:R-:W-:-:S04]  /*13c20*/  LOP3.LUT R23, R23, 0xff, RZ, 0xc0, !PT ;  /* 0x000000ff17177812 */ /* 0x010fc800078ec0ff */
[----:B------:R-:W-:-:S05]  /*13c30*/  F2FP.F16.E4M3.UNPACK_B R23, R23 ;  /* 0x00000017ff17723e */ /* 0x000fca00020006ff */
[----:B------:R-:W-:-:S05]  /*13c40*/  HADD2.F32 R23, -RZ, R23.H0_H0 ;  /* 0x20000017ff177230 */ /* 0x000fca0000004100 */
[----:B------:R-:W-:-:S04]  /*13c50*/  FMUL R23, R23, UR5 ;  /* 0x0000000517177c20 */ /* 0x000fc80008400000 */
[----:B---3--:R-:W-:Y:S01]  /*13c60*/  FFMA R23, R91, UR4, R23 ;  /* 0x000000045b177c23 */ /* 0x008fe20008000017 */
[----:B------:R-:W-:Y:S01]  /*13c70*/  ISETP.LT.OR P6, PT, R27, 0x21, !P2 ;  /* 0x000000211b00780c */ /* 0x000fe200057c1670 */
[----:B------:R-:W3:Y:S03]  /*13c80*/  LDL.LU R91, [R1+0x164] ;  /* 0x00016400015b7983 */ /* 0x000ee60000300800 */
[----:B------:R-:W-:-:S05]  /*13c90*/  F2FP.SATFINITE.E4M3.F32.PACK_AB_MERGE_C R23, RZ, R23, RZ ;  /* 0x00000017ff17723e */ /* 0x000fca00048070ff */
[----:B------:R0:W-:Y:S01]  /*13ca0*/  @!P3 STG.E.U8 desc[UR6][R30.64+0x20], R23 ;  /* 0x000020171e00b986 */ /* 0x0001e2000c101106 */
[----:B------:R-:W-:Y:S02]  /*13cb0*/  ISETP.LT.OR P3, PT, R27, 0x22, !P1 ;  /* 0x000000221b00780c */ /* 0x000fe40004f61670 */
[----:B0-----:R-:W-:-:S11]  /*13cc0*/  PRMT R23, RZ, 0x7610, R23 ;  /* 0x00007610ff177816 */ /* 0x001fd60000000017 */
[----:B------:R-:W0:Y:S01]  /*13cd0*/  @!P3 LDC.64 R30, c[0x0][0x5c0] ;  /* 0x00017000ff1ebb82 */ /* 0x000e220000000a00 */
[----:B------:R-:W4:Y:S01]  /*13ce0*/  @!P3 LDG.E.U8 R23, desc[UR6][R24.64+0x21] ;  /* 0x000021061817b981 */ /* 0x000f22000c1e1100 */
[----:B0-----:R-:W-:-:S05]  /*13cf0*/  @!P3 IADD3 R30, P4, R10, R30, RZ ;  /* 0x0000001e0a1eb210 */ /* 0x001fca0007f9e0ff */
[----:B------:R-:W-:Y:S01]  /*13d00*/  @!P3 IMAD.X R31, R29, 0x1, R31, P4 ;  /* 0x000000011d1fb824 */ /* 0x000fe200020e061f */
        /* <DEDUP_REMOVED lines=20> */
[----:B---3--:R-:W-:Y:S01]  /*13e50*/  FFMA R23, R91, UR4, R23 ;  /* 0x000000045b177c23 */ /* 0x008fe20008000017 */
[----:B0-----:R-:W-:Y:S01]  /*13e60*/  @!P5 IADD3 R54, P3, P4, R10, R30, R3 ;  /* 0x0000001e0a36d210 */ /* 0x001fe20007c7e003 */
[----:B------:R-:W3:Y:S03]  /*13e70*/  LDL.LU R91, [R1+0x16c] ;  /* 0x00016c00015b7983 */ /* 0x000ee60000300800 */
[----:B------:R-:W-:-:S05]  /*13e80*/  F2FP.SATFINITE.E4M3.F32.PACK_AB_MERGE_C R23, RZ, R23, RZ ;  /* 0x00000017ff17723e */ /* 0x000fca00048070ff */
[----:B------:R0:W-:Y:S01]  /*13e90*/  @!P6 STG.E.U8 desc[UR6][R62.64+0x20], R23 ;  /* 0x000020173e00e986 */ /* 0x0001e2000c101106 */
[----:B------:R-:W-:Y:S02]  /*13ea0*/  ISETP.LT.OR P6, PT, R27, 0x22, !P2 ;  /* 0x000000221b00780c */ /* 0x000fe400057c1670 */
[----:B0-----:R-:W-:-:S11]  /*13eb0*/  PRMT R23, RZ, 0x7610, R23 ;  /* 0x00007610ff177816 */ /* 0x001fd60000000017 */
[----:B------:R-:W4:Y:S01]  /*13ec0*/  @!P6 LDG.E.U8 R23, desc[UR6][R12.64+0x21] ;  /* 0x000021060c17e981 */ /* 0x000f22000c1e1100 */
[----:B------:R-:W-:Y:S02]  /*13ed0*/  ISETP.GE.AND P0, PT, R26, 0x81, PT ;  /* 0x000000811a00780c */ /* 0x000fe40003f06270 */
[----:B------:R-:W-:Y:S02]  /*13ee0*/  @!P5 IADD3.X R55, R29, R31, R4, P3, P4 ;  /* 0x0000001f1d37d210 */ /* 0x000fe40001fe8404 */
[----:B------:R-:W-:-:S13]  /*13ef0*/  ISETP.LT.OR P5, PT, R27, 0x41, !P0 ;  /* 0x000000411b00780c */ /* 0x000fda00047a1670 */
[----:B------:R-:W0:Y:S01]  /*13f00*/  @!P5 LDC.64 R30, c[0x0][0x5c0] ;  /* 0x00017000ff1edb82 */ /* 0x000e220000000a00 */
[----:B------:R-:W-:-:S04]  /*13f10*/  LOP3.LUT R0, R0, 0xfffffffb, RZ, 0xc0, !PT ;  /* 0xfffffffb00007812 */ /* 0x000fc800078ec0ff */
[----:B------:R-:W-:Y:S02]  /*13f20*/  @P5 LOP3.LUT R0, R0, 0x4, RZ, 0xfc, !PT ;  /* 0x0000000400005812 */ /* 0x000fe400078efcff */
[----:B0-----:R-:W-:-:S04]  /*13f30*/  @!P5 IADD3 R58, P3, P4, R10, R30, R7 ;  /* 0x0000001e0a3ad210 */ /* 0x001fc80007c7e007 */
[----:B------:R-:W-:Y:S02]  /*13f40*/  @!P5 IADD3.X R59, R29, R31, R6, P3, P4 ;  /* 0x0000001f1d3bd210 */ /* 0x000fe40001fe8406 */
[----:B------:R-:W-:-:S13]  /*13f50*/  ISETP.LT.OR P5, PT, R27, 0x42, !P0 ;  /* 0x000000421b00780c */ /* 0x000fda00047a1670 */
[----:B------:R-:W0:Y:S02]  /*13f60*/  @!P5 LDC.64 R30, c[0x0][0x5c0] ;  /* 0x00017000ff1edb82 */ /* 0x000e240000000a00 */
[----:B0-----:R-:W-:-:S04]  /*13f70*/  @!P5 IADD3 R46, P3, P4, R10, R30, R7 ;  /* 0x0000001e0a2ed210 */ /* 0x001fc80007c7e007 */
[----:B------:R-:W-:Y:S02]  /*13f80*/  @!P5 IADD3.X R47, R29, R31, R6, P3, P4 ;  /* 0x0000001f1d2fd210 */ /* 0x000fe40001fe8406 */
[----:B------:R-:W-:-:S13]  /*13f90*/  ISETP.LT.OR P3, PT, R27, 0x29, !P1 ;  /* 0x000000291b00780c */ /* 0x000fda0004f61670 */
[----:B------:R-:W0:Y:S01]  /*13fa0*/  @!P3 LDC.64 R30, c[0x0][0x5c0] ;  /* 0x00017000ff1ebb82 */ /* 0x000e220000000a00 */
[----:B----4-:R-:W-:-:S04]  /*13fb0*/  LOP3.LUT R23, R23, 0xff, RZ, 0xc0, !PT ;  /* 0x000000ff17177812 */ /* 0x010fc800078ec0ff */
[----:B------:R-:W-:-:S05]  /*13fc0*/  F2FP.F16.E4M3.UNPACK_B R23, R23 ;  /* 0x00000017ff17723e */ /* 0x000fca00020006ff */
[----:B------:R-:W-:-:S05]  /*13fd0*/  HADD2.F32 R23, -RZ, R23.H0_H0 ;  /* 0x20000017ff177230 */ /* 0x000fca0000004100 */
[----:B------:R-:W-:-:S04]  /*13fe0*/  FMUL R23, R23, UR5 ;  /* 0x0000000517177c20 */ /* 0x000fc80008400000 */
[----:B--2---:R-:W-:Y:S01]  /*13ff0*/  FFMA R23, R90, UR4, R23 ;  /* 0x000000045a177c23 */ /* 0x004fe20008000017 */
[----:B0-----:R-:W-:Y:S01]  /*14000*/  @!P3 IADD3 R30, P4, R10, R30, RZ ;  /* 0x0000001e0a1eb210 */ /* 0x001fe20007f9e0ff */
[----:B------:R-:W2:Y:S03]  /*14010*/  LDL.LU R90, [R1+0x170] ;  /* 0x00017000015a7983 */ /* 0x000ea60000300800 */
[----:B------:R-:W-:-:S05]  /*14020*/  F2FP.SATFINITE.E4M3.F32.PACK_AB_MERGE_C R23, RZ, R23, RZ ;  /* 0x00000017ff17723e */ /* 0x000fca00048070ff */
[----:B------:R0:W-:Y:S02]  /*14030*/  @!P6 STG.E.U8 desc[UR6][R60.64+0x21], R23 ;  /* 0x000021173c00e986 */ /* 0x0001e4000c101106 */
[----:B0-----:R-:W-:-:S06]  /*14040*/  PRMT R23, RZ, 0x7610, R23 ;  /* 0x00007610ff177816 */ /* 0x001fcc0000000017 */
[----:B------:R-:W4:Y:S01]  /*14050*/  @!P3 LDG.E.U8 R23, desc[UR6][R24.64+0x28] ;  /* 0x000028061817b981 */ /* 0x000f22000c1e1100 */
[----:B------:R-:W-:Y:S01]  /*14060*/  @!P3 IMAD.X R31, R29, 0x1, R31, P4 ;  /* 0x000000011d1fb824 */ /* 0x000fe200020e061f */
[----:B----4-:R-:W-:-:S04]  /*14070*/  LOP3.LUT R23, R23, 0xff, RZ, 0xc0, !PT ;  /* 0x000000ff17177812 */ /* 0x010fc800078ec0ff */
[----:B------:R-:W-:-:S05]  /*14080*/  F2FP.F16.E4M3.UNPACK_B R23, R23 ;  /* 0x00000017ff17723e */ /* 0x000fca00020006ff */
[----:B------:R-:W-:-:S05]  /*14090*/  HADD2.F32 R23, -RZ, R23.H0_H0 ;  /* 0x20000017ff177230 */ /* 0x000fca0000004100 */
[----:B------:R-:W-:-:S04]  /*140a0*/  FMUL R23, R23, UR5 ;  /* 0x0000000517177c20 */ /* 0x000fc80008400000 */
[----:B---3--:R-:W-:Y:S02]  /*140b0*/  FFMA R23, R91, UR4, R23 ;  /* 0x000000045b177c23 */ /* 0x008fe40008000017 */
[----:B------:R-:W3:Y:S03]  /*140c0*/  LDL.LU R91, [R1+0x174] ;  /* 0x00017400015b7983 */ /* 0x000ee60000300800 */
[----:B------:R-:W-:-:S05]  /*140d0*/  F2FP.SATFINITE.E4M3.F32.PACK_AB_MERGE_C R23, RZ, R23, RZ ;  /* 0x00000017ff17723e */ /* 0x000fca00048070ff */
[----:B------:R0:W-:Y:S01]  /*140e0*/  @!P3 STG.E.U8 desc[UR6][R30.64+0x28], R23 ;  /* 0x000028171e00b986 */ /* 0x0001e2000c101106 */
[----:B------:R-:W-:Y:S02]  /*140f0*/  ISETP.LT.OR P3, PT, R27, 0x2a, !P1 ;  /* 0x0000002a1b00780c */ /* 0x000fe40004f61670 */
[----:B0-----:R-:W-:-:S11]  /*14100*/  PRMT R23, RZ, 0x7610, R23 ;  /* 0x00007610ff177816 */ /* 0x001fd60000000017 */
        /* <DEDUP_REMOVED lines=14> */
[----:B------:R-:W4:Y:S02]  /*141f0*/  @!P1 LDG.E.U8 R23, desc[UR6][R12.64+0x28] ;  /* 0x000028060c179981 */ /* 0x000f24000c1e1100 */
[----:B----4-:R-:W-:-:S04]  /*14200*/  LOP3.LUT R23, R23, 0xff, RZ, 0xc0, !PT ;  /* 0x000000ff17177812 */ /* 0x010fc800078ec0ff */
[----:B------:R-:W-:-:S05]  /*14210*/  F2FP.F16.E4M3.UNPACK_B R23, R23 ;  /* 0x00000017ff17723e */ /* 0x000fca00020006ff */
[----:B------:R-:W-:-:S05]  /*14220*/  HADD2.F32 R23, -RZ, R23.H0_H0 ;  /* 0x20000017ff177230 */ /* 0x000fca0000004100 */
[----:B------:R-:W-:-:S04]  /*14230*/  FMUL R23, R23, UR5 ;  /* 0x0000000517177c20 */ /* 0x000fc80008400000 */
[----:B---3--:R-:W-:Y:S01]  /*14240*/  FFMA R23, R91, UR4, R23 ;  /* 0x000000045b177c23 */ /* 0x008fe20008000017 */
[----:B------:R-:W-:Y:S01]  /*14250*/  LOP3.LUT R0, R0, 0xfffffffe, RZ, 0xc0, !PT ;  /* 0xfffffffe00007812 */ /* 0x000fe200078ec0ff */
[----:B------:R-:W3:Y:S03]  /*14260*/  LDL.LU R91, [R1+0x17c] ;  /* 0x00017c00015b7983 */ /* 0x000ee60000300800 */
[----:B------:R-:W-:-:S05]  /*14270*/  F2FP.SATFINITE.E4M3.F32.PACK_AB_MERGE_C R23, RZ, R23, RZ ;  /* 0x00000017ff17723e */ /* 0x000fca00048070ff */
[----:B------:R0:W-:Y:S01]  /*14280*/  @!P1 STG.E.U8 desc[UR6][R66.64+0x28], R23 ;  /* 0x0000281742009986 */ /* 0x0001e2000c101106 */
[----:B------:R-:W-:Y:S02]  /*14290*/  ISETP.LT.OR P1, PT, R27, 0x2a, !P2 ;  /* 0x0000002a1b00780c */ /* 0x000fe40005721670 */
[----:B0-----:R-:W-:-:S11]  /*142a0*/  PRMT R23, RZ, 0x7610, R23 ;  /* 0x00007610ff177816 */ /* 0x001fd60000000017 */
[----:B------:R-:W4:Y:S01]  /*142b0*/  @!P1 LDG.E.U8 R23, desc[UR6][R12.64+0x29] ;  /* 0x000029060c179981 */ /* 0x000f22000c1e1100 */
[----:B------:R-:W-:Y:S02]  /*142c0*/  @P5 LOP3.LUT R0, R0, 0x1, RZ, 0xfc, !PT ;  /* 0x0000000100005812 */ /* 0x000fe400078efcff */
[----:B------:R-:W-:-:S13]  /*142d0*/  ISETP.LT.OR P5, PT, R27, 0x49, !P0 ;  /* 0x000000491b00780c */ /* 0x000fda00047a1670 */
[----:B------:R-:W0:Y:S01]  /*142e0*/  @!P5 LDC.64 R30, c[0x0][0x5c0] ;  /* 0x00017000ff1edb82 */ /* 0x000e220000000a00 */
[----:B------:R-:W-:-:S04]  /*142f0*/  LOP3.LUT R0, R0, 0xdfffffff, RZ, 0xc0, !PT ;  /* 0xdfffffff00007812 */ /* 0x000fc800078ec0ff */
[----:B------:R-:W-:Y:S02]  /*14300*/  @P5 LOP3.LUT R0, R0, 0x20000000, RZ, 0xfc, !PT ;  /* 0x2000000000005812 */ /* 0x000fe400078efcff */
[----:B0-----:R-:W-:-:S04]  /*14310*/  @!P5 IADD3 R38, P3, P4, R10, R30, R7 ;  /* 0x0000001e0a26d210 */ /* 0x001fc80007c7e007 */
[----:B------:R-:W-:Y:S02]  /*14320*/  @!P5 IADD3.X R39, R29, R31, R6, P3, P4 ;  /* 0x0000001f1d27d210 */ /* 0x000fe40001fe8406 */
[----:B------:R-:W-:Y:S02]  /*14330*/  LOP3.LUT P5, RZ, R0, 0x100, RZ, 0xc0, !PT ;  /* 0x0000010000ff7812 */ /* 0x000fe400078ac0ff */
[----:B----4-:R-:W-:-:S04]  /*14340*/  LOP3.LUT R23, R23, 0xff, RZ, 0xc0, !PT ;  /* 0x000000ff17177812 */ /* 0x010fc800078ec0ff */
[----:B------:R-:W-:-:S05]  /*14350*/  F2FP.F16.E4M3.UNPACK_B R23, R23 ;  /* 0x00000017ff17723e */ /* 0x000fca00020006ff */
[----:B------:R-:W-:-:S05]  /*14360*/  HADD2.F32 R23, -RZ, R23.H0_H0 ;  /* 0x20000017ff177230 */ /* 0x000fca0000004100 */
[----:B------:R-:W-:-:S04]  /*14370*/  FMUL R23, R23, UR5 ;  /* 0x0000000517177c20 */ /* 0x000fc80008400000 */
[----:B--2---:R-:W-:Y:S01]  /*14380*/  FFMA R23, R90, UR4, R23 ;  /* 0x000000045a177c23 */ /* 0x004fe20008000017 */
[----:B------:R-:W-:Y:S01]  /*14390*/  ISETP.LT.OR P0, PT, R27, 0x4a, !P0 ;  /* 0x0000004a1b00780c */ /* 0x000fe20004701670 */
[----:B------:R-:W2:Y:S03]  /*143a0*/  LDL.LU R90, [R1+0x180] ;  /* 0x00018000015a7983 */ /* 0x000ea60000300800 */
[----:B------:R-:W-:-:S05]  /*143b0*/  F2FP.SATFINITE.E4M3.F32.PACK_AB_MERGE_C R23, RZ, R23, RZ ;  /* 0x00000017ff17723e */ /* 0x000fca00048070ff */
[----:B------:R0:W-:Y:S04]  /*143c0*/  @!P1 STG.E.U8 desc[UR6][R64.64+0x29], R23 ;  /* 0x0000291740009986 */ /* 0x0001e8000c101106 */
[----:B------:R-:W1:Y:S01]  /*143d0*/  @!P0 LDC.64 R30, c[0x0][0x5c0] ;  /* 0x00017000ff1e8b82 */ /* 0x000e620000000a00 */
[----:B0-----:R-:W-:-:S06]  /*143e0*/  PRMT R23, RZ, 0x7610, R23 ;  /* 0x00007610ff177816 */ /* 0x001fcc0000000017 */
[----:B------:R-:W4:Y:S01]  /*143f0*/  @!P5 LDG.E.U8 R23, desc[UR6][R14.64+0x20] ;  /* 0x000020060e17d981 */ /* 0x000f22000c1e1100 */
[----:B------:R-:W-:Y:S02]  /*14400*/  LOP3.LUT R0, R0, 0xefffffff, RZ, 0xc0, !PT ;  /* 0xefffffff00007812 */ /* 0x000fe400078ec0ff */
[----:B------:R-:W-:Y:S02]  /*14410*/  ISETP.GE.AND P6, PT, R26, 0x101, PT ;  /* 0x000001011a00780c */ /* 0x000fe40003fc6270 */
[----:B------:R-:W-:Y:S02]  /*14420*/  @P0 LOP3.LUT R0, R0, 0x10000000, RZ, 0xfc, !PT ;  /* 0x1000000000000812 */ /* 0x000fe400078efcff */
[----:B-1----:R-:W-:-:S04]  /*14430*/  @!P0 IADD3 R34, P3, P4, R10, R30, R7 ;  /* 0x0000001e0a228210 */ /* 0x002fc80007c7e007 */
[----:B------:R-:W-:Y:S02]  /*14440*/  @!P0 IADD3.X R35, R29, R31, R6, P3, P4 ;  /* 0x0000001f1d238210 */ /* 0x000fe40001fe8406 */
[----:B------:R-:W-:-:S13]  /*14450*/  ISETP.LT.OR P0, PT, R27, 0x41, !P6 ;  /* 0x000000411b00780c */ /* 0x000fda0007701670 */
[----:B------:R-:W0:Y:S01]  /*14460*/  @!P0 LDC.64 R30, c[0x0][0x5c0] ;  /* 0x00017000ff1e8b82 */ /* 0x000e220000000a00 */
[----:B------:R-:W-:-:S04]  /*14470*/  LOP3.LUT R0, R0, 0xffffbfff, RZ, 0xc0, !PT ;  /* 0xffffbfff00007812 */ /* 0x000fc800078ec0ff */
[----:B------:R-:W-:Y:S02]  /*14480*/  @P0 LOP3.LUT R0, R0, 0x4000, RZ, 0xfc, !PT ;  /* 0x0000400000000812 */ /* 0x000fe400078efcff */
[----:B0-----:R-:W-:-:S04]  /*14490*/  @!P0 IADD3 R44, P3, P4, R10, R30, R9 ;  /* 0x0000001e0a2c8210 */ /* 0x001fc80007c7e009 */
[----:B------:R-:W-:Y:S02]  /*144a0*/  @!P0 IADD3.X R45, R29, R31, R8, P3, P4 ;  /* 0x0000001f1d2d8210 */ /* 0x000fe40001fe8408 */
[----:B------:R-:W-:Y:S02]  /*144b0*/  LOP3.LUT P0, RZ, R0, 0x80, RZ, 0xc0, !PT ;  /* 0x0000008000ff7812 */ /* 0x000fe4000780c0ff */
[----:B------:R-:W-:-:S13]  /*144c0*/  ISETP.LT.OR P1, PT, R27, 0x42, !P6 ;  /* 0x000000421b00780c */ /* 0x000fda0007721670 */
[----:B------:R-:W0:Y:S01]  /*144d0*/  @!P1 LDC.64 R30, c[0x0][0x5c0] ;  /* 0x00017000ff1e9b82 */ /* 0x000e220000000a00 */
        /* <DEDUP_REMOVED lines=8> */
[----:B------:R1:W-:Y:S02]  /*14560*/  @!P5 STG.E.U8 desc[UR6][R52.64+0x20], R23 ;  /* 0x000020173400d986 */ /* 0x0003e4000c101106 */
[----:B-1----:R-:W-:-:S06]  /*14570*/  PRMT R23, RZ, 0x7610, R23 ;  /* 0x00007610ff177816 */ /* 0x002fcc0000000017 */
[----:B------:R-:W4:Y:S01]  /*14580*/  @!P0 LDG.E.U8 R23, desc[UR6][R14.64+0x21] ;  /* 0x000021060e178981 */ /* 0x000f22000c1e1100 */
[----:B0-----:R-:W-:Y:S02]  /*14590*/  @!P1 IADD3 R36, P3, P4, R10, R30, R9 ;  /* 0x0000001e0a249210 */ /* 0x001fe40007c7e009 */
[----:B------:R-:W-:Y:S02]  /*145a0*/  @P1 LOP3.LUT R0, R0, 0x2000, RZ, 0xfc, !PT ;  /* 0x0000200000001812 */ /* 0x000fe400078efcff */
[----:B------:R-:W-:Y:S02]  /*145b0*/  @!P1 IADD3.X R37, R29, R31, R8, P3, P4 ;  /* 0x0000001f1d259210 */ /* 0x000fe40001fe8408 */
[----:B------:R-:W-:-:S13]  /*145c0*/  ISETP.LT.OR P1, PT, R27, 0x49, !P6 ;  /* 0x000000491b00780c */ /* 0x000fda0007721670 */
[----:B------:R-:W0:Y:S01]  /*145d0*/  @!P1 LDC.64 R30, c[0x0][0x5c0] ;  /* 0x00017000ff1e9b82 */ /* 0x000e220000000a00 */
[----:B------:R-:W-:Y:S02]  /*145e0*/  ISETP.LT.OR P5, PT, R27, 0x4a, !P6 ;  /* 0x0000004a1b00780c */ /* 0x000fe400077a1670 */
[----:B0-----:R-:W-:-:S04]  /*145f0*/  @!P1 IADD3 R42, P3, P4, R10, R30, R9 ;  /* 0x0000001e0a2a9210 */ /* 0x001fc80007c7e009 */
[----:B------:R-:W-:-:S07]  /*14600*/  @!P1 IADD3.X R43, R29, R31, R8, P3, P4 ;  /* 0x0000001f1d2b9210 */ /* 0x000fce0001fe8408 */
[----:B------:R-:W0:Y:S01]  /*14610*/  @!P5 LDC.64 R30, c[0x0][0x5c0] ;  /* 0x00017000ff1edb82 */ /* 0x000e220000000a00 */
[----:B------:R-:W-:-:S04]  /*14620*/  LOP3.LUT R2, R2, 0xfffffffd, RZ, 0xc0, !PT ;  /* 0xfffffffd02027812 */ /* 0x000fc800078ec0ff */
[----:B------:R-:W-:Y:S02]  /*14630*/  @P1 LOP3.LUT R2, R2, 0x2, RZ, 0xfc, !PT ;  /* 0x0000000202021812 */ /* 0x000fe400078efcff */
[----:B------:R-:W-:Y:S02]  /*14640*/  LOP3.LUT P1, RZ, R22, 0x2000000, RZ, 0xc0, !PT ;  /* 0x0200000016ff7812 */ /* 0x000fe4000782c0ff */
[----:B0-----:R-:W-:-:S04]  /*14650*/  @!P5 IADD3 R40, P3, P4, R10, R30, R9 ;  /* 0x0000001e0a28d210 */ /* 0x001fc80007c7e009 */
[----:B------:R-:W-:Y:S02]  /*14660*/  @!P5 IADD3.X R41, R29, R31, R8, P3, P4 ;  /* 0x0000001f1d29d210 */ /* 0x000fe40001fe8408 */
[----:B------:R-:W-:-:S13]  /*14670*/  ISETP.LT.OR P4, PT, R27, 0x21, !P1 ;  /* 0x000000211b00780c */ /* 0x000fda0004f81670 */
[----:B------:R-:W0:Y:S01]  /*14680*/  @!P4 LDC.64 R30, c[0x0][0x5c0] ;  /* 0x00017000ff1ecb82 */ /* 0x000e220000000a00 */
[----:B------:R-:W-:-:S04]  /*14690*/  LOP3.LUT R0, R0, 0xfffffeff, RZ, 0xc0, !PT ;  /* 0xfffffeff00007812 */ /* 0x000fc800078ec0ff */
[----:B------:R-:W-:Y:S02]  /*146a0*/  @P5 LOP3.LUT R0, R0, 0x100, RZ, 0xfc, !PT ;  /* 0x0000010000005812 */ /* 0x000fe400078efcff */
[----:B------:R-:W-:Y:S02]  /*146b0*/  @!P4 IADD3 R28, P3, P5, R3, R10, R7 ;  /* 0x0000000a031cc210 */ /* 0x000fe40007d7e007 */
[----:B----4-:R-:W-:-:S04]  /*146c0*/  LOP3.LUT R23, R23, 0xff, RZ, 0xc0, !PT ;  /* 0x000000ff17177812 */ /* 0x010fc800078ec0ff */
[----:B------:R-:W-:-:S05]  /*146d0*/  F2FP.F16.E4M3.UNPACK_B R23, R23 ;  /* 0x00000017ff17723e */ /* 0x000fca00020006ff */
[----:B------:R-:W-:-:S05]  /*146e0*/  HADD2.F32 R23, -RZ, R23.H0_H0 ;  /* 0x20000017ff177230 */ /* 0x000fca0000004100 */
[----:B------:R-:W-:-:S04]  /*146f0*/  FMUL R23, R23, UR5 ;  /* 0x0000000517177c20 */ /* 0x000fc80008400000 */
[----:B--2---:R-:W-:Y:S02]  /*14700*/  FFMA R23, R90, UR4, R23 ;  /* 0x000000045a177c23 */ /* 0x004fe40008000017 */
[----:B------:R-:W2:Y:S03]  /*14710*/  LDL.LU R90, [R1+0x188] ;  /* 0x00018800015a7983 */ /* 0x000ea60000300800 */
[----:B------:R-:W-:Y:S01]  /*14720*/  F2FP.SATFINITE.E4M3.F32.PACK_AB_MERGE_C R23, RZ, R23, RZ ;  /* 0x00000017ff17723e */ /* 0x000fe200048070ff */
[----:B------:R-:W4:Y:S04]  /*14730*/  LDL.LU R92, [R1+0x18c] ;  /* 0x00018c00015c7983 */ /* 0x000f280000300800 */
[----:B------:R1:W-:Y:S04]  /*14740*/  @!P0 STG.E.U8 desc[UR6][R48.64+0x21], R23 ;  /* 0x0000211730008986 */ /* 0x0003e8000c101106 */
[----:B------:R-:W4:Y:S01]  /*14750*/  LDL.LU R100, [R1+0x190] ;  /* 0x0001900001647983 */ /* 0x000f220000300800 */
[----:B-1----:R-:W-:-:S03]  /*14760*/  @!P4 IADD3.X R23, R4, R29, R6, P3, P5 ;  /* 0x0000001d0417c210 */ /* 0x002fc60001fea406 */
[----:B------:R-:W4:Y:S01]  /*14770*/  LDL.LU R101, [R1+0x194] ;  /* 0x0001940001657983 */ /* 0x000f220000300800 */
[----:B0-----:R-:W-:-:S05]  /*14780*/  @!P4 IADD3 R30, P3, R28, R30, RZ ;  /* 0x0000001e1c1ec210 */ /* 0x001fca0007f7e0ff */
[----:B------:R-:W-:Y:S01]  /*14790*/  @!P4 IMAD.X R31, R23, 0x1, R31, P3 ;  /* 0x00000001171fc824 */ /* 0x000fe200018e061f */
[----:B------:R-:W-:-:S06]  /*147a0*/  PRMT R23, RZ, 0x7610, R23 ;  /* 0x00007610ff177816 */ /* 0x000fcc0000000017 */
[----:B------:R-:W3:Y:S01]  /*147b0*/  @!P4 LDG.E.U8 R23, desc[UR6][R16.64+0x20] ;  /* 0x000020061017c981 */ /* 0x000ee2000c1e1100 */
[----:B------:R-:W-:Y:S02]  /*147c0*/  ISETP.LT.OR P3, PT, R27, 0x22, !P1 ;  /* 0x000000221b00780c */ /* 0x000fe40004f61670 */
[----:B---3--:R-:W-:-:S04]  /*147d0*/  LOP3.LUT R23, R23, 0xff, RZ, 0xc0, !PT ;  /* 0x000000ff17177812 */ /* 0x008fc800078ec0ff */
[----:B------:R-:W-:-:S05]  /*147e0*/  F2FP.F16.E4M3.UNPACK_B R23, R23 ;  /* 0x00000017ff17723e */ /* 0x000fca00020006ff */
[----:B------:R-:W-:-:S05]  /*147f0*/  HADD2.F32 R23, -RZ, R23.H0_H0 ;  /* 0x20000017ff177230 */ /* 0x000fca0000004100 */
[----:B------:R-:W-:-:S04]  /*14800*/  FMUL R32, R23, UR5 ;  /* 0x0000000517207c20 */ /* 0x000fc80008400000 */
[----:B------:R-:W-:-:S05]  /*14810*/  FFMA R32, R91, UR4, R32 ;  /* 0x000000045b207c23 */ /* 0x000fca0008000020 */
[----:B------:R-:W-:-:S05]  /*14820*/  F2FP.SATFINITE.E4M3.F32.PACK_AB_MERGE_C R32, RZ, R32, RZ ;  /* 0x00000020ff20723e */ /* 0x000fca00048070ff */
[----:B------:R0:W-:Y:S02]  /*14830*/  @!P4 STG.E.U8 desc[UR6][R30.64+0x20], R32 ;  /* 0x000020201e00c986 */ /* 0x0001e4000c101106 */
[----:B0-----:R-:W0:Y:S01]  /*14840*/  @!P3 LDC.64 R32, c[0x0][0x5c0] ;  /* 0x00017000ff20bb82 */ /* 0x001e220000000a00 */
[----:B------:R-:W-:-:S04]  /*14850*/  @!P3 IADD3 R23, P5, P6, R3, R10, R7 ;  /* 0x0000000a0317b210 */ /* 0x000fc80007ebe007 */
[----:B0-----:R-:W-:Y:S02]  /*14860*/  @!P3 IADD3 R32, P4, R23, R32, RZ ;  /* 0x000000201720b210 */ /* 0x001fe40007f9e0ff */
[----:B------:R-:W-:-:S06]  /*14870*/  PRMT R23, RZ, 0x7610, R23 ;  /* 0x00007610ff177816 */ /* 0x000fcc0000000017 */
[----:B------:R-:W3:Y:S01]  /*14880*/  @!P3 LDG.E.U8 R23, desc[UR6][R16.64+0x21] ;  /* 0x000021061017b981 */ /* 0x000ee2000c1e1100 */
[----:B------:R-:W-:-:S13]  /*14890*/  ISETP.LT.OR P0, PT, R27, 0x51, !P2 ;  /* 0x000000511b00780c */ /* 0x000fda0005701670 */
[----:B------:R-:W0:Y:S01]  /*148a0*/  @!P0 LDC.64 R30, c[0x0][0x5c0] ;  /* 0x00017000ff1e8b82 */ /* 0x000e220000000a00 */
[----:B------:R-:W-:-:S05]  /*148b0*/  @!P3 IADD3.X R28, R4, R29, R6, P5, P6 ;  /* 0x0000001d041cb210 */ /* 0x000fca0002fec406 */
[----:B------:R-:W-:Y:S01]  /*148c0*/  @!P3 IMAD.X R33, R28, 0x1, R33, P4 ;  /* 0x000000011c21b824 */ /* 0x000fe200020e0621 */
[----:B0-----:R-:W-:-:S04]  /*148d0*/  @!P0 IADD3 R96, P5, P6, R10, R30, R3 ;  /* 0x0000001e0a608210 */ /* 0x001fc80007ebe003 */
[----:B------:R-:W-:Y:S02]  /*148e0*/  @!P0 IADD3.X R97, R29, R31, R4, P5, P6 ;  /* 0x0000001f1d618210 */ /* 0x000fe40002fec404 */
[----:B------:R-:W-:Y:S02]  /*148f0*/  LOP3.LUT P5, RZ, R0, 0x10000, RZ, 0xc0, !PT ;  /* 0x0001000000ff7812 */ /* 0x000fe400078ac0ff */
        /* <DEDUP_REMOVED lines=14> */
[----:B0-----:R-:W-:-:S04]  /*149e0*/  @!P0 IADD3 R90, P3, P4, R10, R30, R3 ;  /* 0x0000001e0a5a8210 */ /* 0x001fc80007c7e003 */
[----:B------:R-:W-:Y:S02]  /*149f0*/  @!P0 IADD3.X R91, R29, R31, R4, P3, P4 ;  /* 0x0000001f1d5b8210 */ /* 0x000fe40001fe8404 */
        /* <DEDUP_REMOVED lines=23> */
[----:B------:R-:W-:Y:S02]  /*14b70*/  @!P4 IADD3 R28, P3, P5, R3, R10, R7 ;  /* 0x0000000a031cc210 */ /* 0x000fe40007d7e007 */
        /* <DEDUP_REMOVED lines=9> */
[----:B------:R-:W-:-:S02]  /*14c10*/  LOP3.LUT P0, RZ, R22, 0x1000000, RZ, 0xc0, !PT ;  /* 0x0100000016ff7812 */ /* 0x000fc4000780c0ff */
[----:B------:R-:W-:Y:S01]  /*14c20*/  LOP3.LUT R0, R0, 0xfffeffff, RZ, 0xc0, !PT ;  /* 0xfffeffff00007812 */ /* 0x000fe200078ec0ff */
[----:B------:R-:W4:Y:S01]  /*14c30*/  LDL.LU R122, [R1+0x1a0] ;  /* 0x0001a000017a7983 */ /* 0x000f220000300800 */
[----:B-1----:R-:W-:-:S03]  /*14c40*/  @!P4 IADD3.X R23, R4, R29, R6, P3, P5 ;  /* 0x0000001d0417c210 */ /* 0x002fc60001fea406 */
[----:B------:R-:W4:Y:S01]  /*14c50*/  LDL.LU R123, [R1+0x1a4] ;  /* 0x0001a400017b7983 */ /* 0x000f220000300800 */
[----:B0-----:R-:W-:-:S05]  /*14c60*/  @!P4 IADD3 R30, P3, R28, R30, RZ ;  /* 0x0000001e1c1ec210 */ /* 0x001fca0007f7e0ff */
[----:B------:R-:W-:Y:S01]  /*14c70*/  @!P4 IMAD.X R31, R23, 0x1, R31, P3 ;  /* 0x00000001171fc824 */ /* 0x000fe200018e061f */
[----:B------:R-:W-:-:S06]  /*14c80*/  PRMT R23, RZ, 0x7610, R23 ;  /* 0x00007610ff177816 */ /* 0x000fcc0000000017 */
[----:B------:R-:W2:Y:S01]  /*14c90*/  @!P4 LDG.E.U8 R23, desc[UR6][R16.64+0x28] ;  /* 0x000028061017c981 */ /* 0x000ea2000c1e1100 */
[----:B------:R-:W-:-:S13]  /*14ca0*/  ISETP.LT.OR P3, PT, R27, 0x2a, !P1 ;  /* 0x0000002a1b00780c */ /* 0x000fda0004f61670 */
[----:B------:R-:W-:Y:S02]  /*14cb0*/  @!P3 IADD3 R28, P5, P6, R3, R10, R7 ;  /* 0x0000000a031cb210 */ /* 0x000fe40007ebe007 */
[----:B--2---:R-:W-:-:S04]  /*14cc0*/  LOP3.LUT R23, R23, 0xff, RZ, 0xc0, !PT ;  /* 0x000000ff17177812 */ /* 0x004fc800078ec0ff */
[----:B------:R-:W-:-:S05]  /*14cd0*/  F2FP.F16.E4M3.UNPACK_B R23, R23 ;  /* 0x00000017ff17723e */ /* 0x000fca00020006ff */
[----:B------:R-:W-:-:S05]  /*14ce0*/  HADD2.F32 R23, -RZ, R23.H0_H0 ;  /* 0x20000017ff177230 */ /* 0x000fca0000004100 */
[----:B------:R-:W-:-:S04]  /*14cf0*/  FMUL R32, R23, UR5 ;  /* 0x0000000517207c20 */ /* 0x000fc80008400000 */
[----:B------:R-:W-:-:S05]  /*14d00*/  FFMA R32, R101, UR4, R32 ;  /* 0x0000000465207c23 */ /* 0x000fca0008000020 */
[----:B------:R-:W-:-:S05]  /*14d10*/  F2FP.SATFINITE.E4M3.F32.PACK_AB_MERGE_C R32, RZ, R32, RZ ;  /* 0x00000020ff20723e */ /* 0x000fca00048070ff */
[----:B------:R0:W-:Y:S02]  /*14d20*/  @!P4 STG.E.U8 desc[UR6][R30.64+0x28], R32 ;  /* 0x000028201e00c986 */ /* 0x0001e4000c101106 */
[----:B0-----:R-:W0:Y:S01]  /*14d30*/  @!P3 LDC.64 R32, c[0x0][0x5c0] ;  /* 0x00017000ff20bb82 */ /* 0x001e220000000a00 */
[----:B------:R-:W-:Y:S02]  /*14d40*/  @!P3 IADD3.X R23, R4, R29, R6, P5, P6 ;  /* 0x0000001d0417b210 */ /* 0x000fe40002fec406 */
[----:B0-----:R-:W-:-:S05]  /*14d50*/  @!P3 IADD3 R32, P4, R28, R32, RZ ;  /* 0x000000201c20b210 */ /* 0x001fca0007f9e0ff */
[----:B------:R-:W-:Y:S01]  /*14d60*/  @!P3 IMAD.X R33, R23, 0x1, R33, P4 ;  /* 0x000000011721b824 */ /* 0x000fe200020e0621 */
[----:B------:R-:W-:-:S06]  /*14d70*/  PRMT R23, RZ, 0x7610, R23 ;  /* 0x00007610ff177816 */ /* 0x000fcc0000000017 */
[----:B------:R-:W2:Y:S01]  /*14d80*/  @!P3 LDG.E.U8 R23, desc[UR6][R16.64+0x29] ;  /* 0x000029061017b981 */ /* 0x000ea2000c1e1100 */
[----:B------:R-:W-:-:S04]  /*14d90*/  LOP3.LUT R22, R22, 0xff7fffff, RZ, 0xc0, !PT ;  /* 0xff7fffff16167812 */ /* 0x000fc800078ec0ff */
[----:B------:R-:W-:-:S04]  /*14da0*/  @P2 LOP3.LUT R22, R22, 0x800000, RZ, 0xfc, !PT ;  /* 0x0080000016162812 */ /* 0x000fc800078efcff */
[----:B------:R-:W-:-:S04]  /*14db0*/  LOP3.LUT R22, R22, 0xffbfffff, RZ, 0xc0, !PT ;  /* 0xffbfffff16167812 */ /* 0x000fc800078ec0ff */
[----:B------:R-:W-:Y:S02]  /*14dc0*/  @P1 LOP3.LUT R22, R22, 0x400000, RZ, 0xfc, !PT ;  /* 0x0040000016161812 */ /* 0x000fe400078efcff */
[----:B------:R-:W-:-:S04]  /*14dd0*/  ISETP.GE.AND P1, PT, R26, 0x81, PT ;  /* 0x000000811a00780c */ /* 0x000fc80003f26270 */
[----:B------:R-:W-:-:S13]  /*14de0*/  ISETP.LT.OR P2, PT, R27, 0x51, !P1 ;  /* 0x000000511b00780c */ /* 0x000fda0004f41670 */
[----:B------:R-:W0:Y:S01]  /*14df0*/  @!P2 LDC.64 R30, c[0x0][0x5c0] ;  /* 0x00017000ff1eab82 */ /* 0x000e220000000a00 */
        /* <DEDUP_REMOVED lines=41> */
[----:B------:R-:W-:Y:S02]  /*15090*/  @!P4 IADD3 R28, P3, P5, R3, R10, R9 ;  /* 0x0000000a031cc210 */ /* 0x000fe40007d7e009 */
        /* <DEDUP_REMOVED lines=9> */
[----:B------:R-:W-:-:S02]  /*15130*/  LOP3.LUT R0, R0, 0xfffffdff, RZ, 0xc0, !PT ;  /* 0xfffffdff00007812 */ /* 0x000fc400078ec0ff */
[----:B------:R-:W-:Y:S01]  /*15140*/  LOP3.LUT R5, R5, 0xfffffff7, RZ, 0xc0, !PT ;  /* 0xfffffff705057812 */ /* 0x000fe200078ec0ff */
[----:B------:R-:W4:Y:S01]  /*15150*/  LDL.LU R127, [R1+0x1b0] ;  /* 0x0001b000017f7983 */ /* 0x000f220000300800 */
[----:B-1----:R-:W-:Y:S02]  /*15160*/  @!P4 IADD3.X R23, R4, R29, R8, P3, P5 ;  /* 0x0000001d0417c210 */ /* 0x002fe40001fea408 */
        /* <DEDUP_REMOVED lines=19> */
[----:B------:R-:W-:Y:S02]  /*152a0*/  ISETP.GE.AND P2, PT, R26, 0x101, PT ;  /* 0x000001011a00780c */ /* 0x000fe40003f46270 */
[----:B------:R-:W-:Y:S02]  /*152b0*/  @P1 LOP3.LUT R0, R0, 0x200, RZ, 0xfc, !PT ;  /* 0x0000020000001812 */ /* 0x000fe400078efcff */
[----:B------:R-:W-:-:S13]  /*152c0*/  ISETP.LT.OR P1, PT, R27, 0x51, !P2 ;  /* 0x000000511b00780c */ /* 0x000fda0005721670 */
[----:B------:R-:W0:Y:S02]  /*152d0*/  @!P1 LDC.64 R30, c[0x0][0x5c0] ;  /* 0x00017000ff1e9b82 */ /* 0x000e240000000a00 */
        /* <DEDUP_REMOVED lines=13> */
[----:B------:R-:W-:Y:S02]  /*153b0*/  LOP3.LUT P1, RZ, R0, 0x20, RZ, 0xc0, !PT ;  /* 0x0000002000ff7812 */ /* 0x000fe4000782c0ff */
[----:B------:R-:W-:-:S04]  /*153c0*/  ISETP.GE.AND P6, PT, R26, 0x101, PT ;  /* 0x000001011a00780c */ /* 0x000fc80003fc6270 */
        /* <DEDUP_REMOVED lines=31> */
[----:B---3--:R-:W-:-:S04]  /*155c0*/  LOP3.LUT R23, R23, 0xff, RZ, 0xc0, !PT ;  /* 0x000000ff17177812 */ /* 0x008fc800078ec0ff */
[----:B------:R-:W-:-:S05]  /*155d0*/  F2FP.F16.E4M3.UNPACK_B R23, R23 ;  /* 0x00000017ff17723e */ /* 0x000fca00020006ff */
[----:B------:R-:W-:-:S05]  /*155e0*/  HADD2.F32 R23, -RZ, R23.H0_H0 ;  /* 0x20000017ff177230 */ /* 0x000fca0000004100 */
[----:B------:R-:W-:-:S04]  /*155f0*/  FMUL R23, R23, UR5 ;  /* 0x0000000517177c20 */ /* 0x000fc80008400000 */
[----:B----4-:R-:W-:Y:S02]  /*15600*/  FFMA R23, R127, UR4, R23 ;  /* 0x000000047f177c23 */ /* 0x010fe40008000017 */
[----:B------:R-:W3:Y:S03]  /*15610*/  LDL.LU R127, [R1+0x1b8] ;  /* 0x0001b800017f7983 */ /* 0x000ee60000300800 */
[----:B------:R-:W-:-:S05]  /*15620*/  F2FP.SATFINITE.E4M3.F32.PACK_AB_MERGE_C R23, RZ, R23, RZ ;  /* 0x00000017ff17723e */ /* 0x000fca00048070ff */
[----:B------:R1:W-:Y:S02]  /*15630*/  @!P1 STG.E.U8 desc[UR6][R74.64+0x29], R23 ;  /* 0x000029174a009986 */ /* 0x0003e4000c101106 */
[----:B-1----:R-:W-:Y:S02]  /*15640*/  @!P4 IADD3.X R23, R4, R29, R8, P3, P5 ;  /* 0x0000001d0417c210 */ /* 0x002fe40001fea408 */
[----:B0-----:R-:W-:-:S05]  /*15650*/  @!P4 IADD3 R30, P3, R28, R30, RZ ;  /* 0x0000001e1c1ec210 */ /* 0x001fca0007f7e0ff */
[----:B------:R-:W-:Y:S01]  /*15660*/  @!P4 IMAD.X R31, R23, 0x1, R31, P3 ;  /* 0x00000001171fc824 */ /* 0x000fe200018e061f */
[----:B------:R-:W-:-:S06]  /*15670*/  PRMT R23, RZ, 0x7610, R23 ;  /* 0x00007610ff177816 */ /* 0x000fcc0000000017 */
[----:B------:R-:W4:Y:S01]  /*15680*/  @!P4 LDG.E.U8 R23, desc[UR6][R20.64+0x28] ;  /* 0x000028061417c981 */ /* 0x000f22000c1e1100 */
[----:B------:R-:W-:-:S13]  /*15690*/  ISETP.LT.OR P3, PT, R27, 0x2a, !P0 ;  /* 0x0000002a1b00780c */ /* 0x000fda0004761670 */
[----:B------:R-:W-:Y:S02]  /*156a0*/  @!P3 IADD3 R28, P5, P6, R3, R10, R9 ;  /* 0x0000000a031cb210 */ /* 0x000fe40007ebe009 */
[----:B----4-:R-:W-:-:S04]  /*156b0*/  LOP3.LUT R23, R23, 0xff, RZ, 0xc0, !PT ;  /* 0x000000ff17177812 */ /* 0x010fc800078ec0ff */
[----:B------:R-:W-:-:S05]  /*156c0*/  F2FP.F16.E4M3.UNPACK_B R23, R23 ;  /* 0x00000017ff17723e */ /* 0x000fca00020006ff */
[----:B------:R-:W-:-:S05]  /*156d0*/  HADD2.F32 R23, -RZ, R23.H0_H0 ;  /* 0x20000017ff177230 */ /* 0x000fca0000004100 */
[----:B------:R-:W-:-:S04]  /*156e0*/  FMUL R32, R23, UR5 ;  /* 0x0000000517207c20 */ /* 0x000fc80008400000 */
[----:B--2---:R-:W-:Y:S01]  /*156f0*/  FFMA R32, R126, UR4, R32 ;  /* 0x000000047e207c23 */ /* 0x004fe20008000020 */
[----:B------:R-:W-:Y:S01]  /*15700*/  @!P3 IADD3.X R23, R4, R29, R8, P5, P6 ;  /* 0x0000001d0417b210 */ /* 0x000fe20002fec408 */
[----:B------:R-:W2:Y:S03]  /*15710*/  LDL.LU R126, [R1+0x1bc] ;  /* 0x0001bc00017e7983 */ /* 0x000ea60000300800 */
[----:B------:R-:W-:-:S05]  /*15720*/  F2FP.SATFINITE.E4M3.F32.PACK_AB_MERGE_C R32, RZ, R32, RZ ;  /* 0x00000020ff20723e */ /* 0x000fca00048070ff */
[----:B------:R0:W-:Y:S02]  /*15730*/  @!P4 STG.E.U8 desc[UR6][R30.64+0x28], R32 ;  /* 0x000028201e00c986 */ /* 0x0001e4000c101106 */
[----:B0-----:R-:W0:Y:S02]  /*15740*/  @!P3 LDC.64 R32, c[0x0][0x5c0] ;  /* 0x00017000ff20bb82 */ /* 0x001e240000000a00 */
[----:B0-----:R-:W-:-:S05]  /*15750*/  @!P3 IADD3 R32, P4, R28, R32, RZ ;  /* 0x000000201c20b210 */ /* 0x001fca0007f9e0ff */
[----:B------:R-:W-:Y:S01]  /*15760*/  @!P3 IMAD.X R33, R23, 0x1, R33, P4 ;  /* 0x000000011721b824 */ /* 0x000fe200020e0621 */
[----:B------:R-:W-:-:S06]  /*15770*/  PRMT R23, RZ, 0x7610, R23 ;  /* 0x00007610ff177816 */ /* 0x000fcc0000000017 */
[----:B------:R-:W4:Y:S01]  /*15780*/  @!P3 LDG.E.U8 R23, desc[UR6][R20.64+0x29] ;  /* 0x000029061417b981 */ /* 0x000f22000c1e1100 */
[----:B------:R-:W-:-:S04]  /*15790*/  LOP3.LUT P2, RZ, R22, 0x800000, RZ, 0xc0, !PT ;  /* 0x0080000016ff7812 */ /* 0x000fc8000784c0ff */
[----:B------:R-:W-:Y:S02]  /*157a0*/  ISETP.LT.OR P1, PT, R27, 0x61, !P2 ;  /* 0x000000611b00780c */ /* 0x000fe40005721670 */
[----:B------:R-:W-:-:S11]  /*157b0*/  LOP3.LUT R22, R22, 0xffdfffff, RZ, 0xc0, !PT ;  /* 0xffdfffff16167812 */ /* 0x000fd600078ec0ff */
[----:B------:R-:W0:Y:S01]  /*157c0*/  @!P1 LDC.64 R30, c[0x0][0x5c0] ;  /* 0x00017000ff1e9b82 */ /* 0x000e220000000a00 */
[----:B------:R-:W-:Y:S02]  /*157d0*/  @P0 LOP3.LUT R22, R22, 0x200000, RZ, 0xfc, !PT ;  /* 0x0020000016160812 */ /* 0x000fe400078efcff */
[----:B------:R-:W-:Y:S02]  /*157e0*/  ISETP.LT.OR P0, PT, R27, 0x62, !P2 ;  /* 0x000000621b00780c */ /* 0x000fe40005701670 */
[----:B0-----:R-:W-:-:S04]  /*157f0*/  @!P1 IADD3 R144, P5, P6, R10, R30, R3 ;  /* 0x0000001e0a909210 */ /* 0x001fc80007ebe003 */
[----:B------:R-:W-:-:S07]  /*15800*/  @!P1 IADD3.X R145, R29, R31, R4, P5, P6 ;  /* 0x0000001f1d919210 */ /* 0x000fce0002fec404 */
[----:B------:R-:W0:Y:S01]  /*15810*/  @!P0 LDC.64 R30, c[0x0][0x5c0] ;  /* 0x00017000ff1e8b82 */ /* 0x000e220000000a00 */
[----:B------:R-:W-:-:S04]  /*15820*/  LOP3.LUT R5, R5, 0xffff7fff, RZ, 0xc0, !PT ;  /* 0xffff7fff05057812 */ /* 0x000fc800078ec0ff */
[----:B------:R-:W-:Y:S02]  /*15830*/  @P1 LOP3.LUT R5, R5, 0x8000, RZ, 0xfc, !PT ;  /* 0x0000800005051812 */ /* 0x000fe400078efcff */
[----:B------:R-:W-:Y:S02]  /*15840*/  ISETP.GE.AND P1, PT, R26, 0x1, PT ;  /* 0x000000011a00780c */ /* 0x000fe40003f26270 */
        /* <DEDUP_REMOVED lines=8> */
[----:B0-----:R-:W-:-:S04]  /*158d0*/  @!P0 IADD3 R162, P3, P4, R10, R30, R3 ;  /* 0x0000001e0aa28210 */ /* 0x001fc80007c7e003 */
[----:B------:R-:W-:Y:S02]  /*158e0*/  @!P0 IADD3.X R163, R29, R31, R4, P3, P4 ;  /* 0x0000001f1da38210 */ /* 0x000fe40001fe8404 */
[----:B------:R-:W-:Y:S02]  /*158f0*/  ISETP.LT.OR P3, PT, R27, 0x31, !P1 ;  /* 0x000000311b00780c */ /* 0x000fe40004f61670 */
[----:B-1----:R-:W-:-:S11]  /*15900*/  PRMT R23, RZ, 0x7610, R23 ;  /* 0x00007610ff177816 */ /* 0x002fd60000000017 */
        /* <DEDUP_REMOVED lines=26> */
[----:B------:R0:W-:Y:S02]  /*15ab0*/  @!P3 STG.E.U8 desc[UR6][R30.64+0x31], R23 ;  /* 0x000031171e00b986 */ /* 0x0001e4000c101106 */
[----:B0-----:R-:W-:-:S06]  /*15ac0*/  PRMT R23, RZ, 0x7610, R23 ;  /* 0x00007610ff177816 */ /* 0x001fcc0000000017 */
[----:B------:R-:W4:Y:S01]  /*15ad0*/  @!P6 LDG.E.U8 R23, desc[UR6][R12.64+0x30] ;  /* 0x000030060c17e981 */ /* 0x000f22000c1e1100 */
[----:B------:R-:W-:-:S04]  /*15ae0*/  LOP3.LUT R5, R5, 0xffffbfff, RZ, 0xc0, !PT ;  /* 0xffffbfff05057812 */ /* 0x000fc800078ec0ff */
[----:B------:R-:W-:Y:S02]  /*15af0*/  @P0 LOP3.LUT R5, R5, 0x4000, RZ, 0xfc, !PT ;  /* 0x0000400005050812 */ /* 0x000fe400078efcff */
[----:B------:R-:W-:-:S13]  /*15b00*/  ISETP.LT.OR P0, PT, R27, 0x69, !P2 ;  /* 0x000000691b00780c */ /* 0x000fda0005701670 */
[----:B------:R-:W0:Y:S01]  /*15b10*/  @!P0 LDC.64 R30, c[0x0][0x5c0] ;  /* 0x00017000ff1e8b82 */ /* 0x000e220000000a00 */
[----:B------:R-:W-:Y:S02]  /*15b20*/  ISETP.LT.OR P5, PT, R27, 0x6a, !P2 ;  /* 0x0000006a1b00780c */ /* 0x000fe400057a1670 */
[----:B------:R-:W-:Y:S02]  /*15b30*/  LOP3.LUT R5, R5, 0xfffbffff, RZ, 0xc0, !PT ;  /* 0xfffbffff05057812 */ /* 0x000fe400078ec0ff */
[----:B0-----:R-:W-:-:S04]  /*15b40*/  @!P0 IADD3 R164, P3, P4, R10, R30, R3 ;  /* 0x0000001e0aa48210 */ /* 0x001fc80007c7e003 */
[----:B------:R-:W-:-:S05]  /*15b50*/  @!P0 IADD3.X R165, R29, R31, R4, P3, P4 ;  /* 0x0000001f1da58210 */ /* 0x000fca0001fe8404 */
[----:B------:R-:W0:Y:S01]  /*15b60*/  @!P5 LDC.64 R30, c[0x0][0x5c0] ;  /* 0x00017000ff1edb82 */ /* 0x000e220000000a00 */
[----:B----4-:R-:W-:-:S04]  /*15b70*/  LOP3.LUT R23, R23, 0xff, RZ, 0xc0, !PT ;  /* 0x000000ff17177812 */ /* 0x010fc800078ec0ff */
[----:B------:R-:W-:-:S05]  /*15b80*/  F2FP.F16.E4M3.UNPACK_B R23, R23 ;  /* 0x00000017ff17723e */ /* 0x000fca00020006ff */
[----:B------:R-:W-:-:S05]  /*15b90*/  HADD2.F32 R23, -RZ, R23.H0_H0 ;  /* 0x20000017ff177230 */ /* 0x000fca0000004100 */
[----:B------:R-:W-:-:S04]  /*15ba0*/  FMUL R23, R23, UR5 ;  /* 0x0000000517177c20 */ /* 0x000fc80008400000 */
[----:B--2---:R-:W-:Y:S01]  /*15bb0*/  FFMA R23, R126, UR4, R23 ;  /* 0x000000047e177c23 */ /* 0x004fe20008000017 */
[----:B------:R-:W-:Y:S01]  /*15bc0*/  @P0 LOP3.LUT R5, R5, 0x40000, RZ, 0xfc, !PT ;  /* 0x0004000005050812 */ /* 0x000fe200078efcff */
[----:B------:R-:W2:Y:S03]  /*15bd0*/  LDL.LU R126, [R1+0x1cc] ;  /* 0x0001cc00017e7983 */ /* 0x000ea60000300800 */
[----:B------:R-:W-:-:S05]  /*15be0*/  F2FP.SATFINITE.E4M3.F32.PACK_AB_MERGE_C R23, RZ, R23, RZ ;  /* 0x00000017ff17723e */ /* 0x000fca00048070ff */
[----:B------:R1:W-:Y:S01]  /*15bf0*/  @!P6 STG.E.U8 desc[UR6][R80.64+0x30], R23 ;  /* 0x000030175000e986 */ /* 0x0003e2000c101106 */
[----:B------:R-:W-:Y:S02]  /*15c00*/  ISETP.LT.OR P6, PT, R27, 0x32, !P2 ;  /* 0x000000321b00780c */ /* 0x000fe400057c1670 */
[----:B-1----:R-:W-:-:S11]  /*15c10*/  PRMT R23, RZ, 0x7610, R23 ;  /* 0x00007610ff177816 */ /* 0x002fd60000000017 */
[----:B------:R-:W4:Y:S01]  /*15c20*/  @!P6 LDG.E.U8 R23, desc[UR6][R12.64+0x31] ;  /* 0x000031060c17e981 */ /* 0x000f22000c1e1100 */
[----:B------:R-:W-:Y:S02]  /*15c30*/  LOP3.LUT R5, R5, 0xffefffff, RZ, 0xc0, !PT ;  /* 0xffefffff05057812 */ /* 0x000fe400078ec0ff */
[----:B0-----:R-:W-:Y:S02]  /*15c40*/  @!P5 IADD3 R166, P3, P4, R10, R30, R3 ;  /* 0x0000001e0aa6d210 */ /* 0x001fe40007c7e003 */
[----:B------:R-:W-:Y:S02]  /*15c50*/  ISETP.GE.AND P0, PT, R26, 0x81, PT ;  /* 0x000000811a00780c */ /* 0x000fe40003f06270 */
[----:B------:R-:W-:Y:S02]  /*15c60*/  @P5 LOP3.LUT R5, R5, 0x100000, RZ, 0xfc, !PT ;  /* 0x0010000005055812 */ /* 0x000fe400078efcff */
        /* <DEDUP_REMOVED lines=17> */
[----:B---3--:R-:W-:Y:S01]  /*15d80*/  FFMA R23, R127, UR4, R23 ;  /* 0x000000047f177c23 */ /* 0x008fe20008000017 */
[----:B0-----:R-:W-:Y:S01]  /*15d90*/  @!P3 IADD3 R30, P4, R10, R30, RZ ;  /* 0x0000001e0a1eb210 */ /* 0x001fe20007f9e0ff */
[----:B------:R-:W3:Y:S03]  /*15da0*/  LDL.LU R127, [R1+0x1d0] ;  /* 0x0001d000017f7983 */ /* 0x000ee60000300800 */
        /* <DEDUP_REMOVED lines=34> */
[----:B--2---:R-:W-:Y:S01]  /*15fd0*/  FFMA R23, R126, UR4, R23 ;  /* 0x000000047e177c23 */ /* 0x004fe20008000017 */
[----:B------:R-:W-:Y:S01]  /*15fe0*/  LOP3.LUT R5, R5, 0xffbfffff, RZ, 0xc0, !PT ;  /* 0xffbfffff05057812 */ /* 0x000fe200078ec0ff */
[----:B------:R-:W2:Y:S03]  /*15ff0*/  LDL.LU R126, [R1+0x1dc] ;  /* 0x0001dc00017e7983 */ /* 0x000ea60000300800 */
        /* <DEDUP_REMOVED lines=98> */
[----:B------:R-:W-:-:S13]  /*16620*/  ISETP.LT.OR P0, PT, R27, 0x71, !P2 ;  /* 0x000000711b00780c */ /* 0x000fda0005701670 */
[----:B------:R-:W0:Y:S02]  /*16630*/  @!P0 LDC.64 R30, c[0x0][0x5c0] ;  /* 0x00017000ff1e8b82 */ /* 0x000e240000000a00 */
        /* <DEDUP_REMOVED lines=8> */
[----:B------:R-:W-:Y:S01]  /*166c0*/  LOP3.LUT P6, RZ, R0, 0x800, RZ, 0xc0, !PT ;  /* 0x0000080000ff7812 */ /* 0x000fe200078cc0ff */
        /* <DEDUP_REMOVED lines=67> */
[C---:B------:R-:W-:Y:S02]  /*16b00*/  LOP3.LUT P0, RZ, R22.reuse, 0x200000, RZ, 0xc0, !PT ;  /* 0x0020000016ff7812 */ /* 0x040fe4000780c0ff */
[----:B------:R-:W-:-:S04]  /*16b10*/  LOP3.LUT R22, R22, 0xffefffff, RZ, 0xc0, !PT ;  /* 0xffefffff16167812 */ /* 0x000fc800078ec0ff */
[----:B------:R-:W-:-:S04]  /*16b20*/  @P2 LOP3.LUT R22, R22, 0x100000, RZ, 0xfc, !PT ;  /* 0x0010000016162812 */ /* 0x000fc800078efcff */
[----:B------:R-:W-:-:S04]  /*16b30*/  LOP3.LUT R22, R22, 0xfff7ffff, RZ, 0xc0, !PT ;  /* 0xfff7ffff16167812 */ /* 0x000fc800078ec0ff */
[----:B------:R-:W-:Y:S02]  /*16b40*/  @P1 LOP3.LUT R22, R22, 0x80000, RZ, 0xfc, !PT ;  /* 0x0008000016161812 */ /* 0x000fe400078efcff */
[----:B------:R-:W-:-:S04]  /*16b50*/  ISETP.GE.AND P1, PT, R26, 0x81, PT ;  /* 0x000000811a00780c */ /* 0x000fc80003f26270 */
        /* <DEDUP_REMOVED lines=14> */
[----:B0-----:R-:W-:-:S06]  /*16c40*/  PRMT R23, RZ, 0x7610, R23 ;  /* 0x00007610ff177816 */ /* 0x001fcc0000000017 */
[----:B------:R-:W4:Y:S01]  /*16c50*/  @!P6 LDG.E.U8 R23, desc[UR6][R18.64+0x30] ;  /* 0x000030061217e981 */ /* 0x000f22000c1e1100 */
[----:B------:R-:W-:Y:S02]  /*16c60*/  @P2 LOP3.LUT R5, R5, 0x2000, RZ, 0xfc, !PT ;  /* 0x0000200005052812 */ /* 0x000fe400078efcff */
[----:B------:R-:W-:Y:S02]  /*16c70*/  LOP3.LUT P2, RZ, R0, 0x2, RZ, 0xc0, !PT ;  /* 0x0000000200ff7812 */ /* 0x000fe4000784c0ff */
        /* <DEDUP_REMOVED lines=58> */
[----:B------:R-:W-:Y:S02]  /*17020*/  LOP3.LUT R5, R5, 0xfffffbff, RZ, 0xc0, !PT ;  /* 0xfffffbff05057812 */ /* 0x000fe400078ec0ff */
[----:B------:R-:W-:Y:S02]  /*17030*/  ISETP.GE.AND P2, PT, R26, 0x101, PT ;  /* 0x000001011a00780c */ /* 0x000fe40003f46270 */
[----:B------:R-:W-:Y:S02]  /*17040*/  @P1 LOP3.LUT R5, R5, 0x400, RZ, 0xfc, !PT ;  /* 0x0000040005051812 */ /* 0x000fe400078efcff */
        /* <DEDUP_REMOVED lines=74> */
[----:B0-----:R-:W0:Y:S01]  /*174f0*/  @!P3 LDC.64 R32, c[0x0][0x5c0] ;  /* 0x00017000ff20bb82 */ /* 0x001e220000000a00 */
[----:B------:R-:W-:Y:S02]  /*17500*/  @!P3 IADD3.X R23, R4, R29, R8, P5, P6 ;  /* 0x0000001d0417b210 */ /* 0x000fe40002fec408 */
[----:B0-----:R-:W-:-:S05]  /*17510*/  @!P3 IADD3 R32, P4, R28, R32, RZ ;  /* 0x000000201c20b210 */ /* 0x001fca0007f9e0ff */
[----:B------:R-:W-:Y:S01]  /*17520*/  @!P3 IMAD.X R33, R23, 0x1, R33, P4 ;  /* 0x000000011721b824 */ /* 0x000fe200020e0621 */
[----:B------:R-:W-:-:S06]  /*17530*/  PRMT R23, RZ, 0x7610, R23 ;  /* 0x00007610ff177816 */ /* 0x000fcc0000000017 */
[----:B------:R-:W4:Y:S01]  /*17540*/  @!P3 LDG.E.U8 R23, desc[UR6][R20.64+0x39] ;  /* 0x000039061417b981 */ /* 0x000f22000c1e1100 */
        /* <DEDUP_REMOVED lines=70> */
[----:B-1----:R-:W-:-:S11]  /*179b0*/  PRMT R23, RZ, 0x7610, R23 ;  /* 0x00007610ff177816 */ /* 0x002fd60000000017 */
[----:B------:R-:W4:Y:S01]  /*179c0*/  @!P6 LDG.E.U8 R23, desc[UR6][R12.64+0x41] ;  /* 0x000041060c17e981 */ /* 0x000f22000c1e1100 */
[----:B------:R-:W-:Y:S02]  /*179d0*/  @P0 LOP3.LUT R5, R5, 0x1, RZ, 0xfc, !PT ;  /* 0x0000000105050812 */ /* 0x000fe400078efcff */
[----:B------:R-:W-:Y:S02]  /*179e0*/  LOP3.LUT R2, R2, 0xbfffffff, RZ, 0xc0, !PT ;  /* 0xbfffffff02027812 */ /* 0x000fe400078ec0ff */
[----:B0-----:R-:W-:Y:S02]  /*179f0*/  @!P5 IADD3 R86, P3, P4, R10, R30, R3 ;  /* 0x0000001e0a56d210 */ /* 0x001fe40007c7e003 */
[----:B------:R-:W-:Y:S02]  /*17a00*/  ISETP.GE.AND P0, PT, R26, 0x81, PT ;  /* 0x000000811a00780c */ /* 0x000fe40003f06270 */
[----:B------:R-:W-:Y:S02]  /*17a10*/  @P5 LOP3.LUT R2, R2, 0x40000000, RZ, 0xfc, !PT ;  /* 0x4000000002025812 */ /* 0x000fe400078efcff */
[----:B------:R-:W-:-:S02]  /*17a20*/  @!P5 IADD3.X R87, R29, R31, R4, P3, P4 ;  /* 0x0000001f1d57d210 */ /* 0x000fc40001fe8404 */
        /* <DEDUP_REMOVED lines=148> */
[----:B------:R0:W-:Y:S02]  /*18370*/  @!P4 STG.E.U8 desc[UR6][R30.64+0x40], R32 ;  /* 0x000040201e00c986 */ /* 0x0001e4000c101106 */
[----:B0-----:R-:W0:Y:S01]  /*18380*/  @!P3 LDC.64 R32, c[0x0][0x5c0] ;  /* 0x00017000ff20bb82 */ /* 0x001e220000000a00 */
[----:B------:R-:W-:-:S07]  /*18390*/  @!P3 IADD3.X R23, R4, R29, R6, P5, P6 ;  /* 0x0000001d0417b210 */ /* 0x000fce0002fec406 */
[----:B------:R-:W1:Y:S01]  /*183a0*/  @!P0 LDC.64 R30, c[0x0][0x5c0] ;  /* 0x00017000ff1e8b82 */ /* 0x000e620000000a00 */
[----:B0-----:R-:W-:-:S05]  /*183b0*/  @!P3 IADD3 R32, P4, R28, R32, RZ ;  /* 0x000000201c20b210 */ /* 0x001fca0007f9e0ff */
[----:B------:R-:W-:Y:S01]  /*183c0*/  @!P3 IMAD.X R33, R23, 0x1, R33, P4 ;  /* 0x000000011721b824 */ /* 0x000fe200020e0621 */
[----:B------:R-:W-:-:S06]  /*183d0*/  PRMT R23, RZ, 0x7610, R23 ;  /* 0x00007610ff177816 */ /* 0x000fcc0000000017 */
[----:B------:R-:W4:Y:S01]  /*183e0*/  @!P3 LDG.E.U8 R23, desc[UR6][R16.64+0x41] ;  /* 0x000041061017b981 */ /* 0x000f22000c1e1100 */
[----:B-1----:R-:W-:-:S04]  /*183f0*/  @!P0 IADD3 R68, P5, P6, R10, R30, R3 ;  /* 0x0000001e0a448210 */ /* 0x002fc80007ebe003 */
        /* <DEDUP_REMOVED lines=158> */
[----:B------:R-:W-:Y:S02]  /*18de0*/  ISETP.GE.AND P2, PT, R26, 0x101, PT ;  /* 0x000001011a00780c */ /* 0x000fe40003f46270 */
        /* <DEDUP_REMOVED lines=117> */
[----:B------:R-:W0:Y:S01]  /*19540*/  @!P3 LDC.64 R30, c[0x0][0x5c0] ;  /* 0x00017000ff1ebb82 */ /* 0x000e220000000a00 */
[----:B------:R-:W4:Y:S01]  /*19550*/  @!P3 LDG.E.U8 R23, desc[UR6][R24.64+0x51] ;  /* 0x000051061817b981 */ /* 0x000f22000c1e1100 */
[----:B------:R-:W-:-:S04]  /*19560*/  @P1 LOP3.LUT R2, R2, 0x80, RZ, 0xfc, !PT ;  /* 0x0000008002021812 */ /* 0x000fc800078efcff */
[----:B------:R-:W-:-:S04]  /*19570*/  LOP3.LUT R2, R2, 0xffffffbf, RZ, 0xc0, !PT ;  /* 0xffffffbf02027812 */ /* 0x000fc800078ec0ff */
[----:B------:R-:W-:Y:S02]  /*19580*/  @P0 LOP3.LUT R2, R2, 0x40, RZ, 0xfc, !PT ;  /* 0x0000004002020812 */ /* 0x000fe400078efcff */
[----:B------:R-:W-:Y:S02]  /*19590*/  ISETP.LT.OR P0, PT, R27, 0xa9, !P2 ;  /* 0x000000a91b00780c */ /* 0x000fe40005701670 */
[----:B0-----:R-:W-:-:S05]  /*195a0*/  @!P3 IADD3 R30, P4, R10, R30, RZ ;  /* 0x0000001e0a1eb210 */ /* 0x001fca0007f9e0ff */
[----:B------:R-:W-:Y:S01]  /*195b0*/  @!P3 IMAD.X R31, R29, 0x1, R31, P4 ;  /* 0x000000011d1fb824 */ /* 0x000fe200020e061f */
        /* <DEDUP_REMOVED lines=9> */
[----:B0-----:R-:W0:Y:S01]  /*19650*/  @!P0 LDC.64 R30, c[0x0][0x5c0] ;  /* 0x00017000ff1e8b82 */ /* 0x001e220000000a00 */
[----:B------:R-:W-:Y:S02]  /*19660*/  PRMT R23, RZ, 0x7610, R23 ;  /* 0x00007610ff177816 */ /* 0x000fe40000000017 */
[----:B0-----:R-:W-:-:S04]  /*19670*/  @!P0 IADD3 R40, P3, P4, R10, R30, R3 ;  /* 0x0000001e0a288210 */ /* 0x001fc80007c7e003 */
[----:B------:R-:W-:Y:S02]  /*19680*/  @!P0 IADD3.X R41, R29, R31, R4, P3, P4 ;  /* 0x0000001f1d298210 */ /* 0x000fe40001fe8404 */
[----:B------:R-:W-:-:S13]  /*19690*/  ISETP.LT.OR P4, PT, R27, 0x51, !P2 ;  /* 0x000000511b00780c */ /* 0x000fda0005781670 */
[----:B------:R-:W4:Y:S01]  /*196a0*/  @!P4 LDG.E.U8 R23, desc[UR6][R12.64+0x50] ;  /* 0x000050060c17c981 */ /* 0x000f22000c1e1100 */
[----:B------:R-:W-:Y:S02]  /*196b0*/  ISETP.LT.OR P1, PT, R27, 0xaa, !P2 ;  /* 0x000000aa1b00780c */ /* 0x000fe40005721670 */
[----:B------:R-:W-:-:S11]  /*196c0*/  LOP3.LUT R2, R2, 0xffffffdf, RZ, 0xc0, !PT ;  /* 0xffffffdf02027812 */ /* 0x000fd600078ec0ff */
[----:B------:R-:W0:Y:S01]  /*196d0*/  @!P1 LDC.64 R30, c[0x0][0x5c0] ;  /* 0x00017000ff1e9b82 */ /* 0x000e220000000a00 */
[----:B------:R-:W-:Y:S02]  /*196e0*/  @P0 LOP3.LUT R2, R2, 0x20, RZ, 0xfc, !PT ;  /* 0x0000002002020812 */ /* 0x000fe400078efcff */
[----:B------:R-:W-:Y:S02]  /*196f0*/  ISETP.GE.AND P0, PT, R26, 0x81, PT ;  /* 0x000000811a00780c */ /* 0x000fe40003f06270 */
[----:B----4-:R-:W-:-:S04]  /*19700*/  LOP3.LUT R23, R23, 0xff, RZ, 0xc0, !PT ;  /* 0x000000ff17177812 */ /* 0x010fc800078ec0ff */
[----:B------:R-:W-:-:S05]  /*19710*/  F2FP.F16.E4M3.UNPACK_B R23, R23 ;  /* 0x00000017ff17723e */ /* 0x000fca00020006ff */
[----:B------:R-:W-:-:S05]  /*19720*/  HADD2.F32 R23, -RZ, R23.H0_H0 ;  /* 0x20000017ff177230 */ /* 0x000fca0000004100 */
[----:B------:R-:W-:-:S04]  /*19730*/  FMUL R23, R23, UR5 ;  /* 0x0000000517177c20 */ /* 0x000fc80008400000 */
[----:B--2---:R-:W-:Y:S01]  /*19740*/  FFMA R23, R126, UR4, R23 ;  /* 0x000000047e177c23 */ /* 0x004fe20008000017 */
[----:B0-----:R-:W-:Y:S01]  /*19750*/  @!P1 IADD3 R38, P2, P3, R10, R30, R3 ;  /* 0x0000001e0a269210 */ /* 0x001fe20007b5e003 */
[----:B------:R-:W2:Y:S03]  /*19760*/  LDL.LU R126, [R1+0x28c] ;  /* 0x00028c00017e7983 */ /* 0x000ea60000300800 */
[----:B------:R-:W-:-:S05]  /*19770*/  F2FP.SATFINITE.E4M3.F32.PACK_AB_MERGE_C R23, RZ, R23, RZ ;  /* 0x00000017ff17723e */ /* 0x000fca00048070ff */
[----:B------:R0:W-:Y:S02]  /*19780*/  @!P4 STG.E.U8 desc[UR6][R96.64+0x50], R23 ;  /* 0x000050176000c986 */ /* 0x0001e4000c101106 */
[----:B0-----:R-:W-:-:S06]  /*19790*/  PRMT R23, RZ, 0x7610, R23 ;  /* 0x00007610ff177816 */ /* 0x001fcc0000000017 */
[----:B------:R-:W4:Y:S01]  /*197a0*/  @!P5 LDG.E.U8 R23, desc[UR6][R12.64+0x51] ;  /* 0x000051060c17d981 */ /* 0x000f22000c1e1100 */
[----:B------:R-:W-:Y:S02]  /*197b0*/  ISETP.LT.OR P4, PT, R27, 0xa1, !P0 ;  /* 0x000000a11b00780c */ /* 0x000fe40004781670 */
[----:B------:R-:W-:-:S11]  /*197c0*/  @!P1 IADD3.X R39, R29, R31, R4, P2, P3 ;  /* 0x0000001f1d279210 */ /* 0x000fd600017e6404 */
[----:B------:R-:W0:Y:S01]  /*197d0*/  @!P4 LDC.64 R30, c[0x0][0x5c0] ;  /* 0x00017000ff1ecb82 */ /* 0x000e220000000a00 */
[----:B------:R-:W-:-:S04]  /*197e0*/  LOP3.LUT R2, R2, 0xffffffef, RZ, 0xc0, !PT ;  /* 0xffffffef02027812 */ /* 0x000fc800078ec0ff */
[----:B------:R-:W-:-:S04]  /*197f0*/  @P1 LOP3.LUT R2, R2, 0x10, RZ, 0xfc, !PT ;  /* 0x0000001002021812 */ /* 0x000fc800078efcff */
        /* <DEDUP_REMOVED lines=36> */
[----:B------:R-:W-:Y:S02]  /*19a40*/  LOP3.LUT P4, RZ, R2, 0x4000000, RZ, 0xc0, !PT ;  /* 0x0400000002ff7812 */ /* 0x000fe4000788c0ff */
        /* <DEDUP_REMOVED lines=38> */
[----:B------:R-:W-:Y:S02]  /*19cb0*/  LOP3.LUT P1, RZ, R22, 0x10000, RZ, 0xc0, !PT ;  /* 0x0001000016ff7812 */ /* 0x000fe4000782c0ff */
[----:B------:R-:W-:Y:S02]  /*19cc0*/  @P0 LOP3.LUT R2, R2, 0x2, RZ, 0xfc, !PT ;  /* 0x0000000202020812 */ /* 0x000fe400078efcff */
[----:B------:R-:W-:Y:S02]  /*19cd0*/  @!P0 IADD3.X R33, R29, R31, R6, P2, P3 ;  /* 0x0000001f1d218210 */ /* 0x000fe400017e6406 */
[C---:B------:R-:W-:Y:S02]  /*19ce0*/  ISETP.LT.OR P0, PT, R27.reuse, 0x51, !P1 ;  /* 0x000000511b00780c */ /* 0x040fe40004f01670 */
[----:B------:R-:W-:-:S11]  /*19cf0*/  ISETP.LT.OR P4, PT, R27, 0x52, !P1 ;  /* 0x000000521b00780c */ /* 0x000fd60004f81670 */
[----:B------:R-:W-:-:S04]  /*19d00*/  @!P0 IADD3 R99, P2, P3, R3, R10, R7 ;  /* 0x0000000a03638210 */ /* 0x000fc80007b5e007 */
[----:B------:R-:W-:Y:S02]  /*19d10*/  @!P0 IADD3.X R97, R4, R29, R6, P2, P3 ;  /* 0x0000001d04618210 */ /* 0x000fe400017e6406 */
[----:B------:R-:W-:-:S04]  /*19d20*/  @!P4 IADD3 R96, P2, P3, R3, R10, R7 ;  /* 0x0000000a0360c210 */ /* 0x000fc80007b5e007 */
[----:B------:R-:W-:Y:S02]  /*19d30*/  @!P4 IADD3.X R94, R4, R29, R6, P2, P3 ;  /* 0x0000001d045ec210 */ /* 0x000fe400017e6406 */
[----:B------:R-:W-:Y:S02]  /*19d40*/  ISETP.LT.OR P2, PT, R27, 0x59, !P1 ;  /* 0x000000591b00780c */ /* 0x000fe40004f41670 */
[C---:B------:R-:W-:Y:S02]  /*19d50*/  LOP3.LUT P0, RZ, R22.reuse, 0x8000, RZ, 0xc0, !PT ;  /* 0x0000800016ff7812 */ /* 0x040fe4000780c0ff */
[----:B------:R-:W-:-:S09]  /*19d60*/  LOP3.LUT R22, R22, 0xfffff7ff, RZ, 0xc0, !PT ;  /* 0xfffff7ff16167812 */ /* 0x000fd200078ec0ff */
[----:B------:R-:W-:Y:S02]  /*19d70*/  @!P2 IADD3 R93, P3, P4, R3, R10, R7 ;  /* 0x0000000a035da210 */ /* 0x000fe40007c7e007 */
[----:B------:R-:W-:Y:S02]  /*19d80*/  @P2 LOP3.LUT R22, R22, 0x800, RZ, 0xfc, !PT ;  /* 0x0000080016162812 */ /* 0x000fe400078efcff */
[----:B------:R-:W-:Y:S02]  /*19d90*/  @!P2 IADD3.X R91, R4, R29, R6, P3, P4 ;  /* 0x0000001d045ba210 */ /* 0x000fe40001fe8406 */
[----:B------:R-:W-:Y:S02]  /*19da0*/  LOP3.LUT P2, RZ, R0, 0x8000, RZ, 0xc0, !PT ;  /* 0x0000800000ff7812 */ /* 0x000fe4000784c0ff */
[----:B------:R-:W-:Y:S02]  /*19db0*/  PRMT R30, RZ, 0x7610, R30 ;  /* 0x00007610ff1e7816 */ /* 0x000fe4000000001e */
[----:B----4-:R-:W-:-:S04]  /*19dc0*/  LOP3.LUT R23, R23, 0xff, RZ, 0xc0, !PT ;  /* 0x000000ff17177812 */ /* 0x010fc800078ec0ff */
[----:B------:R-:W-:-:S05]  /*19dd0*/  F2FP.F16.E4M3.UNPACK_B R23, R23 ;  /* 0x00000017ff17723e */ /* 0x000fca00020006ff */
[----:B------:R-:W-:-:S05]  /*19de0*/  HADD2.F32 R23, -RZ, R23.H0_H0 ;  /* 0x20000017ff177230 */ /* 0x000fca0000004100 */
[----:B------:R-:W-:-:S04]  /*19df0*/  FMUL R23, R23, UR5 ;  /* 0x0000000517177c20 */ /* 0x000fc80008400000 */
[----:B--2---:R-:W-:Y:S01]  /*19e00*/  FFMA R28, R126, UR4, R23 ;  /* 0x000000047e1c7c23 */ /* 0x004fe20008000017 */
[----:B------:R-:W-:Y:S01]  /*19e10*/  ISETP.LT.OR P3, PT, R27, 0x5a, !P1 ;  /* 0x0000005a1b00780c */ /* 0x000fe20004f61670 */
[----:B------:R-:W2:Y:S03]  /*19e20*/  LDL.LU R126, [R1+0x2a4] ;  /* 0x0002a400017e7983 */ /* 0x000ea60000300800 */
[----:B------:R-:W-:Y:S01]  /*19e30*/  F2FP.SATFINITE.E4M3.F32.PACK_AB_MERGE_C R28, RZ, R28, RZ ;  /* 0x0000001cff1c723e */ /* 0x000fe200048070ff */
[----:B------:R-:W4:Y:S04]  /*19e40*/  LDL.LU R132, [R1+0x2a8] ;  /* 0x0002a80001847983 */ /* 0x000f280000300800 */
[----:B------:R0:W-:Y:S04]  /*19e50*/  @!P6 STG.E.U8 desc[UR6][R102.64+0x50], R28 ;  /* 0x0000501c6600e986 */ /* 0x0001e8000c101106 */
[----:B------:R-:W3:Y:S01]  /*19e60*/  @!P2 LDG.E.U8 R30, desc[UR6][R14.64+0x51] ;  /* 0x000051060e1ea981 */ /* 0x000ee2000c1e1100 */
[----:B------:R-:W-:-:S04]  /*19e70*/  @!P3 IADD3 R90, P5, P4, R3, R10, R7 ;  /* 0x0000000a035ab210 */ /* 0x000fc80007cbe007 */
[----:B------:R-:W-:Y:S02]  /*19e80*/  @!P3 IADD3.X R23, R4, R29, R6, P5, P4 ;  /* 0x0000001d0417b210 */ /* 0x000fe40002fe8406 */
[----:B------:R-:W-:Y:S02]  /*19e90*/  ISETP.LT.OR P4, PT, R27, 0x51, !P0 ;  /* 0x000000511b00780c */ /* 0x000fe40004781670 */
[----:B------:R-:W-:-:S04]  /*19ea0*/  LOP3.LUT R22, R22, 0xffffefff, RZ, 0xc0, !PT ;  /* 0xffffefff16167812 */ /* 0x000fc800078ec0ff */
[----:B------:R-:W-:-:S04]  /*19eb0*/  @P3 LOP3.LUT R22, R22, 0x1000, RZ, 0xfc, !PT ;  /* 0x0000100016163812 */ /* 0x000fc800078efcff */
[----:B------:R-:W-:-:S03]  /*19ec0*/  LOP3.LUT R22, R22, 0xffffff7f, RZ, 0xc0, !PT ;  /* 0xffffff7f16167812 */ /* 0x000fc600078ec0ff */
[----:B0-----:R-:W-:Y:S02]  /*19ed0*/  @!P4 IADD3 R28, P6, P5, R3, R10, R9 ;  /* 0x0000000a031cc210 */ /* 0x001fe40007dde009 */
[----:B------:R-:W-:Y:S02]  /*19ee0*/  @P4 LOP3.LUT R22, R22, 0x80, RZ, 0xfc, !PT ;  /* 0x0000008016164812 */ /* 0x000fe400078efcff */
[----:B------:R-:W-:Y:S02]  /*19ef0*/  @!P4 IADD3.X R92, R4, R29, R8, P6, P5 ;  /* 0x0000001d045cc210 */ /* 0x000fe400037ea408 */
[C---:B------:R-:W-:Y:S02]  /*19f00*/  ISETP.LT.OR P4, PT, R27.reuse, 0x51, !P1 ;  /* 0x000000511b00780c */ /* 0x040fe40004f81670 */
        /* <DEDUP_REMOVED lines=10> */
[----:B------:R-:W-:Y:S02]  /*19fb0*/  @!P5 IADD3.X R98, R4, R29, R8, P2, P6 ;  /* 0x0000001d0462d210 */ /* 0x000fe400017ec408 */
[----:B0-----:R-:W-:-:S05]  /*19fc0*/  @!P4 IADD3 R30, P6, R99, R30, RZ ;  /* 0x0000001e631ec210 */ /* 0x001fca0007fde0ff */
[----:B------:R-:W-:Y:S01]  /*19fd0*/  @!P4 IMAD.X R31, R97, 0x1, R31, P6 ;  /* 0x00000001611fc824 */ /* 0x000fe200030e061f */
[----:B------:R-:W-:-:S06]  /*19fe0*/  PRMT R97, RZ, 0x7610, R97 ;  /* 0x00007610ff617816 */ /* 0x000fcc0000000061 */
[----:B------:R-:W3:Y:S01]  /*19ff0*/  @!P4 LDG.E.U8 R97, desc[UR6][R16.64+0x50] ;  /* 0x000050061061c981 */ /* 0x000ee2000c1e1100 */
[----:B------:R-:W-:Y:S02]  /*1a000*/  LOP3.LUT P2, RZ, R2, 0x80000000, RZ, 0xc0, !PT ;  /* 0x8000000002ff7812 */ /* 0x000fe4000784c0ff */
[----:B------:R-:W-:Y:S02]  /*1a010*/  ISETP.LT.OR P6, PT, R27, 0x59, !P0 ;  /* 0x000000591b00780c */ /* 0x000fe400047c1670 */
[----:B------:R-:W-:-:S09]  /*1a020*/  LOP3.LUT R22, R22, 0xffffdfff, RZ, 0xc0, !PT ;  /* 0xffffdfff16167812 */ /* 0x000fd200078ec0ff */
[----:B------:R-:W-:-:S04]  /*1a030*/  @P2 LOP3.LUT R22, R22, 0x2000, RZ, 0xfc, !PT ;  /* 0x0000200016162812 */ /* 0x000fc800078efcff */
[----:B------:R-:W-:-:S04]  /*1a040*/  LOP3.LUT R22, R22, 0xfffffeff, RZ, 0xc0, !PT ;  /* 0xfffffeff16167812 */ /* 0x000fc800078ec0ff */
[----:B------:R-:W-:Y:S02]  /*1a050*/  @P5 LOP3.LUT R22, R22, 0x100, RZ, 0xfc, !PT ;  /* 0x0000010016165812 */ /* 0x000fe400078efcff */
[----:B---3--:R-:W-:-:S04]  /*1a060*/  LOP3.LUT R97, R97, 0xff, RZ, 0xc0, !PT ;  /* 0x000000ff61617812 */ /* 0x008fc800078ec0ff */
[----:B------:R-:W-:-:S05]  /*1a070*/  F2FP.F16.E4M3.UNPACK_B R97, R97 ;  /* 0x00000061ff61723e */ /* 0x000fca00020006ff */
[----:B------:R-:W-:-:S05]  /*1a080*/  HADD2.F32 R97, -RZ, R97.H0_H0 ;  /* 0x20000061ff617230 */ /* 0x000fca0000004100 */
[----:B------:R-:W-:-:S04]  /*1a090*/  FMUL R97, R97, UR5 ;  /* 0x0000000561617c20 */ /* 0x000fc80008400000 */
[----:B--2---:R-:W-:Y:S01]  /*1a0a0*/  FFMA R99, R126, UR4, R97 ;  /* 0x000000047e637c23 */ /* 0x004fe20008000061 */
[----:B------:R-:W-:Y:S01]  /*1a0b0*/  @!P6 IADD3 R97, P3, P2, R3, R10, R9 ;  /* 0x0000000a0361e210 */ /* 0x000fe20007a7e009 */
[----:B------:R-:W2:Y:S03]  /*1a0c0*/  LDL.LU R126, [R1+0x2ac] ;  /* 0x0002ac00017e7983 */ /* 0x000ea60000300800 */
[----:B------:R-:W-:Y:S01]  /*1a0d0*/  @!P6 IADD3.X R100, R4, R29, R8, P3, P2 ;  /* 0x0000001d0464e210 */ /* 0x000fe20001fe4408 */
[----:B------:R-:W3:Y:S01]  /*1a0e0*/  LDL.LU R127, [R1+0x2b0] ;  /* 0x0002b000017f7983 */ /* 0x000ee20000300800 */
[----:B------:R-:W-:Y:S02]  /*1a0f0*/  ISETP.LT.OR P3, PT, R27, 0x52, !P1 ;  /* 0x000000521b00780c */ /* 0x000fe40004f61670 */
[----:B------:R-:W-:-:S05]  /*1a100*/  F2FP.SATFINITE.E4M3.F32.PACK_AB_MERGE_C R99, RZ, R99, RZ ;  /* 0x00000063ff63723e */ /* 0x000fca00048070ff */
[----:B------:R0:W-:Y:S06]  /*1a110*/  @!P4 STG.E.U8 desc[UR6][R30.64+0x50], R99 ;  /* 0x000050631e00c986 */ /* 0x0001ec000c101106 */
[----:B0-----:R-:W0:Y:S02]  /*1a120*/  @!P3 LDC.64 R30, c[0x0][0x5c0] ;  /* 0x00017000ff1ebb82 */ /* 0x001e240000000a00 */
        /* <DEDUP_REMOVED lines=8> */
[----:B------:R-:W-:-:S13]  /*1a1b0*/  ISETP.LT.OR P1, PT, R27, 0x5a, !P0 ;  /* 0x0000005a1b00780c */ /* 0x000fda0004721670 */
[----:B------:R-:W-:-:S04]  /*1a1c0*/  @!P1 IADD3 R96, P6, P2, R3, R10, R9 ;  /* 0x0000000a03609210 */ /* 0x000fc80007ade009 */
[----:B------:R-:W-:Y:S02]  /*1a1d0*/  @!P1 IADD3.X R99, R4, R29, R8, P6, P2 ;  /* 0x0000001d04639210 */ /* 0x000fe400037e4408 */
[----:B------:R-:W-:Y:S02]  /*1a1e0*/  LOP3.LUT P2, RZ, R22, 0x2000, RZ, 0xc0, !PT ;  /* 0x0000200016ff7812 */ /* 0x000fe4000784c0ff */
        /* <DEDUP_REMOVED lines=21> */
[C---:B------:R-:W-:Y:S02]  /*1a340*/  ISETP.LT.OR P6, PT, R27.reuse, 0x61, !P1 ;  /* 0x000000611b00780c */ /* 0x040fe40004fc1670 */
[----:B------:R-:W-:-:S11]  /*1a350*/  ISETP.LT.OR P2, PT, R27, 0x69, !P1 ;  /* 0x000000691b00780c */ /* 0x000fd60004f41670 */
[----:B------:R-:W-:-:S04]  /*1a360*/  @!P6 IADD3 R94, P3, P5, R3, R10, R7 ;  /* 0x0000000a035ee210 */ /* 0x000fc80007d7e007 */
[----:B------:R-:W-:Y:S02]  /*1a370*/  @!P6 IADD3.X R101, R4, R29, R6, P3, P5 ;  /* 0x0000001d0465e210 */ /* 0x000fe40001fea406 */
[----:B------:R-:W-:-:S13]  /*1a380*/  ISETP.LT.OR P3, PT, R27, 0x62, !P1 ;  /* 0x000000621b00780c */ /* 0x000fda0004f61670 */
[----:B------:R-:W-:-:S04]  /*1a390*/  @!P3 IADD3 R102, P5, P6, R3, R10, R7 ;  /* 0x0000000a0366b210 */ /* 0x000fc80007ebe007 */
[----:B------:R-:W-:Y:S02]  /*1a3a0*/  @!P3 IADD3.X R103, R4, R29, R6, P5, P6 ;  /* 0x0000001d0467b210 */ /* 0x000fe40002fec406 */
[----:B------:R-:W-:-:S04]  /*1a3b0*/  @!P2 IADD3 R106, P5, P6, R3, R10, R7 ;  /* 0x0000000a036aa210 */ /* 0x000fc80007ebe007 */
[----:B------:R-:W-:Y:S02]  /*1a3c0*/  @!P2 IADD3.X R112, R4, R29, R6, P5, P6 ;  /* 0x0000001d0470a210 */ /* 0x000fe40002fec406 */
[C---:B------:R-:W-:Y:S02]  /*1a3d0*/  LOP3.LUT P2, RZ, R22.reuse, 0x800, RZ, 0xc0, !PT ;  /* 0x0000080016ff7812 */ /* 0x040fe4000784c0ff */
[C---:B------:R-:W-:Y:S02]  /*1a3e0*/  LOP3.LUT P3, RZ, R22.reuse, 0x1000, RZ, 0xc0, !PT ;  /* 0x0000100016ff7812 */ /* 0x040fe4000786c0ff */
[----:B------:R-:W-:Y:S02]  /*1a3f0*/  LOP3.LUT R22, R22, 0xfffffdff, RZ, 0xc0, !PT ;  /* 0xfffffdff16167812 */ /* 0x000fe400078ec0ff */
[----:B------:R-:W-:Y:S02]  /*1a400*/  ISETP.LT.OR P6, PT, R27, 0x6a, !P1 ;  /* 0x0000006a1b00780c */ /* 0x000fe40004fc1670 */
[----:B------:R-:W-:-:S02]  /*1a410*/  @P1 LOP3.LUT R22, R22, 0x200, RZ, 0xfc, !PT ;  /* 0x0000020016161812 */ /* 0x000fc400078efcff */
        /* <DEDUP_REMOVED lines=9> */
[----:B0-----:R-:W0:Y:S02]  /*1a4b0*/  @!P2 LDC.64 R30, c[0x0][0x5c0] ;  /* 0x00017000ff1eab82 */ /* 0x001e240000000a00 */
[----:B0-----:R-:W-:-:S05]  /*1a4c0*/  @!P2 IADD3 R30, P1, R93, R30, RZ ;  /* 0x0000001e5d1ea210 */ /* 0x001fca0007f3e0ff */
[----:B------:R-:W-:Y:S01]  /*1a4d0*/  @!P2 IMAD.X R31, R91, 0x1, R31, P1 ;  /* 0x000000015b1fa824 */ /* 0x000fe200008e061f */
[----:B------:R-:W-:-:S06]  /*1a4e0*/  PRMT R91, RZ, 0x7610, R91 ;  /* 0x00007610ff5b7816 */ /* 0x000fcc000000005b */
[----:B------:R-:W4:Y:S01]  /*1a4f0*/  @!P2 LDG.E.U8 R91, desc[UR6][R16.64+0x58] ;  /* 0x00005806105ba981 */ /* 0x000f22000c1e1100 */
[----:B------:R-:W-:-:S04]  /*1a500*/  @!P6 IADD3 R108, P4, P5, R3, R10, R7 ;  /* 0x0000000a036ce210 */ /* 0x000fc80007d9e007 */
[----:B------:R-:W-:Y:S02]  /*1a510*/  @!P6 IADD3.X R113, R4, R29, R6, P4, P5 ;  /* 0x0000001d0471e210 */ /* 0x000fe400027ea406 */
[----:B------:R-:W-:Y:S02]  /*1a520*/  LOP3.LUT P4, RZ, R5, 0x8, RZ, 0xc0, !PT ;  /* 0x0000000805ff7812 */ /* 0x000fe4000788c0ff */
[----:B------:R-:W-:Y:S02]  /*1a530*/  ISETP.LT.OR P5, PT, R27, 0x61, !P0 ;  /* 0x000000611b00780c */ /* 0x000fe400047a1670 */
[----:B------:R-:W-:-:S09]  /*1a540*/  LOP3.LUT R0, R0, 0xfdffffff, RZ, 0xc0, !PT ;  /* 0xfdffffff00007812 */ /* 0x000fd200078ec0ff */
[----:B------:R-:W-:Y:S02]  /*1a550*/  @P4 LOP3.LUT R22, R22, 0x400, RZ, 0xfc, !PT ;  /* 0x0000040016164812 */ /* 0x000fe400078efcff */
[----:B------:R-:W-:Y:S02]  /*1a560*/  @!P5 IADD3 R105, P1, P4, R3, R10, R9 ;  /* 0x0000000a0369d210 */ /* 0x000fe40007c3e009 */
[----:B------:R-:W-:Y:S02]  /*1a570*/  @P5 LOP3.LUT R0, R0, 0x2000000, RZ, 0xfc, !PT ;  /* 0x0200000000005812 */ /* 0x000fe400078efcff */
[----:B------:R-:W-:Y:S02]  /*1a580*/  @!P5 IADD3.X R111, R4, R29, R8, P1, P4 ;  /* 0x0000001d046fd210 */ /* 0x000fe40000fe8408 */
        /* <DEDUP_REMOVED lines=15> */
[----:B------:R-:W-:Y:S02]  /*1a680*/  LOP3.LUT R0, R0, 0xfeffffff, RZ, 0xc0, !PT ;  /* 0xfeffffff00007812 */ /* 0x000fe400078ec0ff */
[----:B------:R-:W-:Y:S02]  /*1a690*/  @!P4 IADD3 R104, P1, P2, R3, R10, R9 ;  /* 0x0000000a0368c210 */ /* 0x000fe40007a3e009 */
[----:B------:R-:W-:Y:S02]  /*1a6a0*/  @P4 LOP3.LUT R0, R0, 0x1000000, RZ, 0xfc, !PT ;  /* 0x0100000000004812 */ /* 0x000fe400078efcff */
[----:B------:R-:W-:Y:S02]  /*1a6b0*/  @!P4 IADD3.X R110, R4, R29, R8, P1, P2 ;  /* 0x0000001d046ec210 */ /* 0x000fe40000fe4408 */
[----:B------:R-:W-:-:S02]  /*1a6c0*/  LOP3.LUT P4, RZ, R22, 0x400, RZ, 0xc0, !PT ;  /* 0x0000040016ff7812 */ /* 0x000fc4000788c0ff */
        /* <DEDUP_REMOVED lines=19> */
[----:B0-----:R-:W-:-:S06]  /*1a800*/  PRMT R23, RZ, 0x7610, R23 ;  /* 0x00007610ff177816 */ /* 0x001fcc0000000017 */
[----:B------:R-:W4:Y:S01]  /*1a810*/  @!P6 LDG.E.U8 R23, desc[UR6][R18.64+0x51] ;  /* 0x000051061217e981 */ /* 0x000f22000c1e1100 */
[----:B------:R-:W-:Y:S02]  /*1a820*/  LOP3.LUT R0, R0, 0xff7fffff, RZ, 0xc0, !PT ;  /* 0xff7fffff00007812 */ /* 0x000fe400078ec0ff */
[----:B------:R-:W-:Y:S02]  /*1a830*/  @!P5 IADD3 R93, P2, P3, R3, R10, R9 ;  /* 0x0000000a035dd210 */ /* 0x000fe40007b5e009 */
[----:B------:R-:W-:Y:S02]  /*1a840*/  @P5 LOP3.LUT R0, R0, 0x800000, RZ, 0xfc, !PT ;  /* 0x0080000000005812 */ /* 0x000fe400078efcff */
[----:B------:R-:W-:Y:S02]  /*1a850*/  @!P5 IADD3.X R107, R4, R29, R8, P2, P3 ;  /* 0x0000001d046bd210 */ /* 0x000fe400017e6408 */
[----:B------:R-:W-:Y:S02]  /*1a860*/  ISETP.LT.OR P5, PT, R27, 0x6a, !P0 ;  /* 0x0000006a1b00780c */ /* 0x000fe400047a1670 */
[----:B------:R-:W-:-:S04]  /*1a870*/  LOP3.LUT P1, RZ, R22, 0x200, RZ, 0xc0, !PT ;  /* 0x0000020016ff7812 */ /* 0x000fc8000782c0ff */
[----:B------:R-:W-:-:S07]  /*1a880*/  ISETP.LT.OR P4, PT, R27, 0x71, !P1 ;  /* 0x000000711b00780c */ /* 0x000fce0004f81670 */
[----:B------:R-:W-:-:S04]  /*1a890*/  @!P5 IADD3 R109, P2, P3, R3, R10, R9 ;  /* 0x0000000a036dd210 */ /* 0x000fc80007b5e009 */
[----:B------:R-:W-:Y:S02]  /*1a8a0*/  @!P5 IADD3.X R114, R4, R29, R8, P2, P3 ;  /* 0x0000001d0472d210 */ /* 0x000fe400017e6408 */
[----:B------:R-:W-:-:S04]  /*1a8b0*/  @!P4 IADD3 R153, P2, P3, R3, R10, R7 ;  /* 0x0000000a0399c210 */ /* 0x000fc80007b5e007 */
[----:B------:R-:W-:Y:S02]  /*1a8c0*/  @!P4 IADD3.X R154, R4, R29, R6, P2, P3 ;  /* 0x0000001d049ac210 */ /* 0x000fe400017e6406 */
[----:B------:R-:W-:-:S13]  /*1a8d0*/  LOP3.LUT P4, RZ, R22, 0x80, RZ, 0xc0, !PT ;  /* 0x0000008016ff7812 */ /* 0x000fda000788c0ff */
        /* <DEDUP_REMOVED lines=12> */
[----:B------:R-:W-:Y:S02]  /*1a9a0*/  ISETP.LT.OR P6, PT, R27, 0x72, !P1 ;  /* 0x000000721b00780c */ /* 0x000fe40004fc1670 */
[----:B------:R-:W-:Y:S02]  /*1a9b0*/  @P5 LOP3.LUT R0, R0, 0x200000, RZ, 0xfc, !PT ;  /* 0x0020000000005812 */ /* 0x000fe400078efcff */
[----:B------:R-:W-:-:S09]  /*1a9c0*/  LOP3.LUT P5, RZ, R22, 0x100, RZ, 0xc0, !PT ;  /* 0x0000010016ff7812 */ /* 0x000fd200078ac0ff */
[----:B------:R-:W-:-:S04]  /*1a9d0*/  @!P6 IADD3 R123, P2, P3, R3, R10, R7 ;  /* 0x0000000a037be210 */ /* 0x000fc80007b5e007 */
[----:B------:R-:W-:Y:S02]  /*1a9e0*/  @!P6 IADD3.X R152, R4, R29, R6, P2, P3 ;  /* 0x0000001d0498e210 */ /* 0x000fe400017e6406 */
        /* <DEDUP_REMOVED lines=11> */
[----:B0-----:R-:W-:Y:S01]  /*1aaa0*/  PRMT R23, RZ, 0x7610, R23 ;  /* 0x00007610ff177816 */ /* 0x001fe20000000017 */
[----:B------:R-:W0:Y:S05]  /*1aab0*/  @!P5 LDC.64 R30, c[0x0][0x5c0] ;  /* 0x00017000ff1edb82 */ /* 0x000e2a0000000a00 */
[----:B------:R-:W4:Y:S01]  /*1aac0*/  @!P5 LDG.E.U8 R23, desc[UR6][R20.64+0x51] ;  /* 0x000051061417d981 */ /* 0x000f22000c1e1100 */
        /* <DEDUP_REMOVED lines=11> */
[----:B------:R-:W-:Y:S01]  /*1ab80*/  F2FP.SATFINITE.E4M3.F32.PACK_AB_MERGE_C R23, RZ, R23, RZ ;  /* 0x00000017ff17723e */ /* 0x000fe200048070ff */
[----:B------:R-:W4:Y:S04]  /*1ab90*/  LDL.LU R133, [R1+0x2d4] ;  /* 0x0002d40001857983 */ /* 0x000f280000300800 */
[----:B------:R0:W-:Y:S01]  /*1aba0*/  @!P5 STG.E.U8 desc[UR6][R30.64+0x51], R23 ;  /* 0x000051171e00d986 */ /* 0x0001e2000c101106 */
[----:B------:R-:W-:-:S02]  /*1abb0*/  LOP3.LUT P5, RZ, R5, 0x200, RZ, 0xc0, !PT ;  /* 0x0000020005ff7812 */ /* 0x000fc400078ac0ff */
[----:B0-----:R-:W-:-:S11]  /*1abc0*/  PRMT R23, RZ, 0x7610, R23 ;  /* 0x00007610ff177816 */ /* 0x001fd60000000017 */
[----:B------:R-:W2:Y:S01]  /*1abd0*/  @!P5 LDG.E.U8 R23, desc[UR6][R18.64+0x58] ;  /* 0x000058061217d981 */ /* 0x000ea2000c1e1100 */
[----:B------:R-:W-:-:S04]  /*1abe0*/  @!P6 IADD3 R119, P3, P4, R3, R10, R7 ;  /* 0x0000000a0377e210 */ /* 0x000fc80007c7e007 */
        /* <DEDUP_REMOVED lines=11> */
[----:B------:R-:W-:Y:S02]  /*1aca0*/  ISETP.LT.OR P6, PT, R27, 0x71, !P0 ;  /* 0x000000711b00780c */ /* 0x000fe400047c1670 */
[----:B------:R-:W-:-:S11]  /*1acb0*/  LOP3.LUT R0, R0, 0xfffdffff, RZ, 0xc0, !PT ;  /* 0xfffdffff00007812 */ /* 0x000fd600078ec0ff */
[----:B------:R-:W-:Y:S02]  /*1acc0*/  @!P6 IADD3 R118, P2, P3, R3, R10, R9 ;  /* 0x0000000a0376e210 */ /* 0x000fe40007b5e009 */
[----:B------:R-:W-:Y:S02]  /*1acd0*/  @P6 LOP3.LUT R0, R0, 0x20000, RZ, 0xfc, !PT ;  /* 0x0002000000006812 */ /* 0x000fe400078efcff */
[----:B------:R-:W-:Y:S02]  /*1ace0*/  @!P6 IADD3.X R122, R4, R29, R8, P2, P3 ;  /* 0x0000001d047ae210 */ /* 0x000fe400017e6408 */
[----:B------:R-:W-:Y:S02]  /*1acf0*/  ISETP.LT.OR P6, PT, R27, 0x72, !P0 ;  /* 0x000000721b00780c */ /* 0x000fe400047c1670 */
[----:B------:R-:W-:-:S11]  /*1ad00*/  LOP3.LUT R0, R0, 0xffff7fff, RZ, 0xc0, !PT ;  /* 0xffff7fff00007812 */ /* 0x000fd600078ec0ff */
[----:B------:R-:W-:Y:S02]  /*1ad10*/  @!P6 IADD3 R124, P2, P3, R3, R10, R9 ;  /* 0x0000000a037ce210 */ /* 0x000fe40007b5e009 */
[----:B------:R-:W-:Y:S02]  /*1ad20*/  @P6 LOP3.LUT R0, R0, 0x8000, RZ, 0xfc, !PT ;  /* 0x0000800000006812 */ /* 0x000fe400078efcff */
[----:B------:R-:W-:Y:S02]  /*1ad30*/  @!P6 IADD3.X R126, R4, R29, R8, P2, P3 ;  /* 0x0000001d047ee210 */ /* 0x000fe400017e6408 */
[----:B------:R-:W-:Y:S02]  /*1ad40*/  LOP3.LUT P6, RZ, R22, 0x40, RZ, 0xc0, !PT ;  /* 0x0000004016ff7812 */ /* 0x000fe400078cc0ff */
[----:B------:R-:W-:-:S11]  /*1ad50*/  ISETP.LT.OR P5, PT, R27, 0x79, !P0 ;  /* 0x000000791b00780c */ /* 0x000fd600047a1670 */
[----:B------:R-:W0:Y:S01]  /*1ad60*/  @!P6 LDC.64 R30, c[0x0][0x5c0] ;  /* 0x00017000ff1eeb82 */ /* 0x000e220000000a00 */
[----:B--2---:R-:W-:-:S04]  /*1ad70*/  LOP3.LUT R23, R23, 0xff, RZ, 0xc0, !PT ;  /* 0x000000ff17177812 */ /* 0x004fc800078ec0ff */
[----:B------:R-:W-:-:S05]  /*1ad80*/  F2FP.F16.E4M3.UNPACK_B R23, R23 ;  /* 0x00000017ff17723e */ /* 0x000fca00020006ff */
[----:B------:R-:W-:-:S05]  /*1ad90*/  HADD2.F32 R23, -RZ, R23.H0_H0 ;  /* 0x20000017ff177230 */ /* 0x000fca0000004100 */
[----:B------:R-:W-:-:S04]  /*1ada0*/  FMUL R23, R23, UR5 ;  /* 0x0000000517177c20 */ /* 0x000fc80008400000 */
[----:B---3--:R-:W-:Y:S01]  /*1adb0*/  FFMA R23, R127, UR4, R23 ;  /* 0x000000047f177c23 */ /* 0x008fe20008000017 */
[----:B------:R-:W-:Y:S01]  /*1adc0*/  @!P5 IADD3 R134, P2, P3, R3, R10, R9 ;  /* 0x0000000a0386d210 */ /* 0x000fe20007b5e009 */
[----:B------:R-:W2:Y:S03]  /*1add0*/  LDL.LU R127, [R1+0x2d8] ;  /* 0x0002d800017f7983 */ /* 0x000ea60000300800 */
[----:B------:R-:W-:Y:S01]  /*1ade0*/  F2FP.SATFINITE.E4M3.F32.PACK_AB_MERGE_C R23, RZ, R23, RZ ;  /* 0x00000017ff17723e */ /* 0x000fe200048070ff */
[----:B------:R-:W3:Y:S04]  /*1adf0*/  LDL.LU R136, [R1+0x2dc] ;  /* 0x0002dc0001887983 */ /* 0x000ee80000300800 */
[----:B------:R1:W-:Y:S02]  /*1ae00*/  @!P4 STG.E.U8 desc[UR6][R130.64+0x59], R23 ;  /* 0x000059178200c986 */ /* 0x0003e4000c101106 */
[----:B-1----:R-:W-:-:S06]  /*1ae10*/  PRMT R23, RZ, 0x7610, R23 ;  /* 0x00007610ff177816 */ /* 0x002fcc0000000017 */
[----:B------:R-:W4:Y:S01]  /*1ae20*/  @!P6 LDG.E.U8 R23, desc[UR6][R20.64+0x58] ;  /* 0x000058061417e981 */ /* 0x000f22000c1e1100 */
[----:B------:R-:W-:Y:S02]  /*1ae30*/  ISETP.LT.OR P4, PT, R27, 0x7a, !P0 ;  /* 0x0000007a1b00780c */ /* 0x000fe40004781670 */
[----:B------:R-:W-:Y:S02]  /*1ae40*/  @!P5 IADD3.X R141, R4, R29, R8, P2, P3 ;  /* 0x0000001d048dd210 */ /* 0x000fe400017e6408 */
[----:B------:R-:W-:-:S09]  /*1ae50*/  LOP3.LUT R0, R0, 0xfffffffd, RZ, 0xc0, !PT ;  /* 0xfffffffd00007812 */ /* 0x000fd200078ec0ff */
[----:B------:R-:W-:-:S04]  /*1ae60*/  @!P4 IADD3 R132, P2, P3, R3, R10, R9 ;  /* 0x0000000a0384c210 */ /* 0x000fc80007b5e009 */
[----:B------:R-:W-:Y:S02]  /*1ae70*/  @!P4 IADD3.X R135, R4, R29, R8, P2, P3 ;  /* 0x0000001d0487c210 */ /* 0x000fe400017e6408 */
[----:B0-----:R-:W-:Y:S02]  /*1ae80*/  @!P6 IADD3 R30, P2, R97, R30, RZ ;  /* 0x0000001e611ee210 */ /* 0x001fe40007f5e0ff */
[----:B------:R-:W-:Y:S02]  /*1ae90*/  @P5 LOP3.LUT R0, R0, 0x2, RZ, 0xfc, !PT ;  /* 0x0000000200005812 */ /* 0x000fe400078efcff */
[----:B------:R-:W-:Y:S01]  /*1aea0*/  ISETP.LT.OR P5, PT, R27, 0x5a, !P0 ;  /* 0x0000005a1b00780c */ /* 0x000fe200047a1670 */
[----:B------:R-:W-:Y:S01]  /*1aeb0*/  @!P6 IMAD.X R31, R100, 0x1, R31, P2 ;  /* 0x00000001641fe824 */ /* 0x000fe200010e061f */
[----:B----4-:R-:W-:-:S04]  /*1aec0*/  LOP3.LUT R23, R23, 0xff, RZ, 0xc0, !PT ;  /* 0x000000ff17177812 */ /* 0x010fc800078ec0ff */
[----:B------:R-:W-:-:S05]  /*1aed0*/  F2FP.F16.E4M3.UNPACK_B R23, R23 ;  /* 0x00000017ff17723e */ /* 0x000fca00020006ff */
[----:B------:R-:W-:-:S05]  /*1aee0*/  HADD2.F32 R23, -RZ, R23.H0_H0 ;  /* 0x20000017ff177230 */ /* 0x000fca0000004100 */
[----:B------:R-:W-:-:S04]  /*1aef0*/  FMUL R23, R23, UR5 ;  /* 0x0000000517177c20 */ /* 0x000fc80008400000 */
[----:B------:R-:W-:Y:S01]  /*1af00*/  FFMA R23, R133, UR4, R23 ;  /* 0x0000000485177c23 */ /* 0x000fe20008000017 */
[----:B------:R-:W-:Y:S01]  /*1af10*/  LOP3.LUT R0, R0, 0xfffffffe, RZ, 0xc0, !PT ;  /* 0xfffffffe00007812 */ /* 0x000fe200078ec0ff */
[----:B------:R-:W4:Y:S03]  /*1af20*/  LDL.LU R133, [R1+0x2e0] ;  /* 0x0002e00001857983 */ /* 0x000f260000300800 */
[----:B------:R-:W-:-:S05]  /*1af30*/  F2FP.SATFINITE.E4M3.F32.PACK_AB_MERGE_C R23, RZ, R23, RZ ;  /* 0x00000017ff17723e */ /* 0x000fca00048070ff */
[----:B------:R0:W-:Y:S02]  /*1af40*/  @!P6 STG.E.U8 desc[UR6][R30.64+0x58], R23 ;  /* 0x000058171e00e986 */ /* 0x0001e4000c101106 */
[----:B0-----:R-:W-:Y:S01]  /*1af50*/  PRMT R23, RZ, 0x7610, R23 ;  /* 0x00007610ff177816 */ /* 0x001fe20000000017 */
[----:B------:R-:W0:Y:S05]  /*1af60*/  @!P5 LDC.64 R30, c[0x0][0x5c0] ;  /* 0x00017000ff1edb82 */ /* 0x000e2a0000000a00 */
[----:B------:R-:W2:Y:S01]  /*1af70*/  @!P5 LDG.E.U8 R23, desc[UR6][R20.64+0x59] ;  /* 0x000059061417d981 */ /* 0x000ea2000c1e1100 */
[----:B------:R-:W-:Y:S02]  /*1af80*/  @P4 LOP3.LUT R0, R0, 0x1, RZ, 0xfc, !PT ;  /* 0x0000000100004812 */ /* 0x000fe400078efcff */
[----:B------:R-:W-:-:S02]  /*1af90*/  ISETP.LT.OR P4, PT, R27, 0x81, !P1 ;  /* 0x000000811b00780c */ /* 0x000fc40004f81670 */
[----:B------:R-:W-:-:S11]  /*1afa0*/  ISETP.LT.OR P6, PT, R27, 0x82, !P1 ;  /* 0x000000821b00780c */ /* 0x000fd60004fc1670 */
[----:B------:R-:W-:-:S04]  /*1afb0*/  @!P4 IADD3 R150, P2, P3, R3, R10, R7 ;  /* 0x0000000a0396c210 */ /* 0x000fc80007b5e007 */
[----:B------:R-:W-:Y:S02]  /*1afc0*/  @!P4 IADD3.X R151, R4, R29, R6, P2, P3 ;  /* 0x0000001d0497c210 */ /* 0x000fe400017e6406 */
[----:B------:R-:W-:-:S04]  /*1afd0*/  @!P6 IADD3 R147, P3, P4, R3, R10, R7 ;  /* 0x0000000a0393e210 */ /* 0x000fc80007c7e007 */
[----:B------:R-:W-:Y:S02]  /*1afe0*/  @!P6 IADD3.X R149, R4, R29, R6, P3, P4 ;  /* 0x0000001d0495e210 */ /* 0x000fe40001fe8406 */
[----:B------:R-:W-:Y:S02]  /*1aff0*/  ISETP.LT.OR P4, PT, R27, 0x89, !P1 ;  /* 0x000000891b00780c */ /* 0x000fe40004f81670 */
[----:B0-----:R-:W-:Y:S02]  /*1b000*/  @!P5 IADD3 R30, P2, R96, R30, RZ ;  /* 0x0000001e601ed210 */ /* 0x001fe40007f5e0ff */
[----:B------:R-:W-:-:S03]  /*1b010*/  ISETP.GE.AND P6, PT, R26, 0x1, PT ;  /* 0x000000011a00780c */ /* 0x000fc60003fc6270 */
[----:B------:R-:W-:-:S06]  /*1b020*/  @!P5 IMAD.X R31, R99, 0x1, R31, P2 ;  /* 0x00000001631fd824 */ /* 0x000fcc00010e061f */
[----:B------:R-:W-:-:S04]  /*1b030*/  @!P4 IADD3 R142, P2, P3, R3, R10, R7 ;  /* 0x0000000a038ec210 */ /* 0x000fc80007b5e007 */
[----:B------:R-:W-:Y:S02]  /*1b040*/  @!P4 IADD3.X R146, R4, R29, R6, P2, P3 ;  /* 0x0000001d0492c210 */ /* 0x000fe400017e6406 */
[----:B------:R-:W-:Y:S02]  /*1b050*/  ISETP.LT.OR P2, PT, R27, 0x61, !P6 ;  /* 0x000000611b00780c */ /* 0x000fe40007741670 */
[----:B--2---:R-:W-:-:S04]  /*1b060*/  LOP3.LUT R23, R23, 0xff, RZ, 0xc0, !PT ;  /* 0x000000ff17177812 */ /* 0x004fc800078ec0ff */
[----:B------:R-:W-:-:S05]  /*1b070*/  F2FP.F16.E4M3.UNPACK_B R23, R23 ;  /* 0x00000017ff17723e */ /* 0x000fca00020006ff */
[----:B------:R-:W-:-:S05]  /*1b080*/  HADD2.F32 R23, -RZ, R23.H0_H0 ;  /* 0x20000017ff177230 */ /* 0x000fca0000004100 */
[----:B------:R-:W-:-:S04]  /*1b090*/  FMUL R23, R23, UR5 ;  /* 0x0000000517177c20 */ /* 0x000fc80008400000 */
[----:B------:R-:W-:Y:S01]  /*1b0a0*/  FFMA R23, R127, UR4, R23 ;  /* 0x000000047f177c23 */ /* 0x000fe20008000017 */
[----:B------:R-:W-:Y:S01]  /*1b0b0*/  LOP3.LUT P4, RZ, R5, 0x8000, RZ, 0xc0, !PT ;  /* 0x0000800005ff7812 */ /* 0x000fe2000788c0ff */
[----:B------:R-:W2:Y:S03]  /*1b0c0*/  LDL.LU R127, [R1+0x2e4] ;  /* 0x0002e400017f7983 */ /* 0x000ea60000300800 */
[----:B------:R-:W-:-:S05]  /*1b0d0*/  F2FP.SATFINITE.E4M3.F32.PACK_AB_MERGE_C R23, RZ, R23, RZ ;  /* 0x00000017ff17723e */ /* 0x000fca00048070ff */
[----:B------:R0:W-:Y:S02]  /*1b0e0*/  @!P5 STG.E.U8 desc[UR6][R30.64+0x59], R23 ;  /* 0x000059171e00d986 */ /* 0x0001e4000c101106 */
[----:B0-----:R-:W-:Y:S01]  /*1b0f0*/  PRMT R23, RZ, 0x7610, R23 ;  /* 0x00007610ff177816 */ /* 0x001fe20000000017 */
[----:B------:R-:W0:Y:S05]  /*1b100*/  @!P2 LDC.64 R30, c[0x0][0x5c0] ;  /* 0x00017000ff1eab82 */ /* 0x000e2a0000000a00 */
        /* <DEDUP_REMOVED lines=20> */
[----:B----4-:R-:W-:Y:S01]  /*1b250*/  FFMA R23, R133, UR4, R23 ;  /* 0x0000000485177c23 */ /* 0x010fe20008000017 */
        /* <DEDUP_REMOVED lines=9> */
[----:B------:R-:W-:-:S04]  /*1b2f0*/  @!P5 IADD3 R136, P2, P3, R3, R10, R7 ;  /* 0x0000000a0388d210 */ /* 0x000fc80007b5e007 */
[----:B------:R-:W-:Y:S02]  /*1b300*/  @!P5 IADD3.X R137, R4, R29, R6, P2, P3 ;  /* 0x0000001d0489d210 */ /* 0x000fe400017e6406 */
[----:B------:R-:W-:Y:S02]  /*1b310*/  ISETP.LT.OR P5, PT, R27, 0x81, !P0 ;  /* 0x000000811b00780c */ /* 0x000fe400047a1670 */
[----:B------:R-:W-:-:S11]  /*1b320*/  LOP3.LUT R0, R0, 0xffffffdf, RZ, 0xc0, !PT ;  /* 0xffffffdf00007812 */ /* 0x000fd600078ec0ff */
[----:B------:R-:W-:Y:S02]  /*1b330*/  @!P5 IADD3 R138, P3, P2, R3, R10, R9 ;  /* 0x0000000a038ad210 */ /* 0x000fe40007a7e009 */
[----:B------:R-:W-:Y:S02]  /*1b340*/  @P5 LOP3.LUT R0, R0, 0x20, RZ, 0xfc, !PT ;  /* 0x0000002000005812 */ /* 0x000fe400078efcff */
[----:B------:R-:W-:Y:S02]  /*1b350*/  @!P5 IADD3.X R140, R4, R29, R8, P3, P2 ;  /* 0x0000001d048cd210 */ /* 0x000fe40001fe4408 */
[----:B------:R-:W-:Y:S02]  /*1b360*/  LOP3.LUT P5, RZ, R22, 0x20, RZ, 0xc0, !PT ;  /* 0x0000002016ff7812 */ /* 0x000fe400078ac0ff */
        /* <DEDUP_REMOVED lines=9> */
[----:B0-----:R-:W-:-:S06]  /*1b400*/  PRMT R23, RZ, 0x7610, R23 ;  /* 0x00007610ff177816 */ /* 0x001fcc0000000017 */
[----:B------:R-:W4:Y:S01]  /*1b410*/  @!P5 LDG.E.U8 R23, desc[UR6][R12.64+0x61] ;  /* 0x000061060c17d981 */ /* 0x000f22000c1e1100 */
[----:B------:R-:W-:-:S13]  /*1b420*/  ISETP.LT.OR P4, PT, R27, 0x82, !P0 ;  /* 0x000000821b00780c */ /* 0x000fda0004781670 */
[----:B------:R-:W-:Y:S02]  /*1b430*/  @!P4 IADD3 R139, P3, P2, R3, R10, R9 ;  /* 0x0000000a038bc210 */ /* 0x000fe40007a7e009 */
[----:B------:R-:W-:Y:S02]  /*1b440*/  @P4 LOP3.LUT R0, R0, 0x10, RZ, 0xfc, !PT ;  /* 0x0000001000004812 */ /* 0x000fe400078efcff */
[----:B------:R-:W-:Y:S02]  /*1b450*/  @!P4 IADD3.X R145, R4, R29, R8, P3, P2 ;  /* 0x0000001d0491c210 */ /* 0x000fe40001fe4408 */
[----:B------:R-:W-:-:S13]  /*1b460*/  ISETP.LT.OR P4, PT, R27, 0x89, !P0 ;  /* 0x000000891b00780c */ /* 0x000fda0004781670 */
[----:B------:R-:W-:-:S04]  /*1b470*/  @!P4 IADD3 R144, P3, P2, R3, R10, R9 ;  /* 0x0000000a0390c210 */ /* 0x000fc80007a7e009 */
        /* <DEDUP_REMOVED lines=20> */
[----:B------:R-:W-:Y:S01]  /*1b5c0*/  LOP3.LUT P5, RZ, R5, 0x40000, RZ, 0xc0, !PT ;  /* 0x0004000005ff7812 */ /* 0x000fe200078ac0ff */
[----:B------:R-:W2:Y:S03]  /*1b5d0*/  LDL.LU R127, [R1+0x2f4] ;  /* 0x0002f400017f7983 */ /* 0x000ea60000300800 */
[----:B------:R-:W-:Y:S01]  /*1b5e0*/  F2FP.SATFINITE.E4M3.F32.PACK_AB_MERGE_C R23, RZ, R23, RZ ;  /* 0x00000017ff17723e */ /* 0x000fe200048070ff */
[----:B------:R-:W4:Y:S04]  /*1b5f0*/  LDL.LU R208, [R1+0x2f8] ;  /* 0x0002f80001d07983 */ /* 0x000f280000300800 */
[----:B------:R0:W-:Y:S01]  /*1b600*/  @!P2 STG.E.U8 desc[UR6][R30.64+0x68], R23 ;  /* 0x000068171e00a986 */ /* 0x0001e2000c101106 */
[----:B------:R-:W-:-:S02]  /*1b610*/  ISETP.LT.OR P2, PT, R27, 0x6a, !P6 ;  /* 0x0000006a1b00780c */ /* 0x000fc40007741670 */
[----:B------:R-:W-:Y:S01]  /*1b620*/  LOP3.LUT R0, R0, 0xfffffff7, RZ, 0xc0, !PT ;  /* 0xfffffff700007812 */ /* 0x000fe200078ec0ff */
[----:B------:R-:W4:Y:S01]  /*1b630*/  LDL.LU R155, [R1+0x2fc] ;  /* 0x0002fc00019b7983 */ /* 0x000f220000300800 */
[----:B0-----:R-:W-:-:S03]  /*1b640*/  PRMT R23, RZ, 0x7610, R23 ;  /* 0x00007610ff177816 */ /* 0x001fc60000000017 */
[----:B------:R-:W4:Y:S06]  /*1b650*/  LDL.LU R207, [R1+0x300] ;  /* 0x0003000001cf7983 */ /* 0x000f2c0000300800 */
        /* <DEDUP_REMOVED lines=13> */
[----:B------:R-:W-:Y:S02]  /*1b730*/  @P4 LOP3.LUT R0, R0, 0x8, RZ, 0xfc, !PT ;  /* 0x0000000800004812 */ /* 0x000fe400078efcff */
[----:B------:R-:W-:Y:S02]  /*1b740*/  LOP3.LUT P4, RZ, R5, 0x100000, RZ, 0xc0, !PT ;  /* 0x0010000005ff7812 */ /* 0x000fe4000788c0ff */
[----:B------:R-:W-:-:S11]  /*1b750*/  LOP3.LUT R22, R22, 0xffffffef, RZ, 0xc0, !PT ;  /* 0xffffffef16167812 */ /* 0x000fd600078ec0ff */
[----:B------:R-:W-:Y:S02]  /*1b760*/  @P4 LOP3.LUT R22, R22, 0x10, RZ, 0xfc, !PT ;  /* 0x0000001016164812 */ /* 0x000fe400078efcff */
[----:B------:R-:W-:Y:S02]  /*1b770*/  ISETP.LT.OR P4, PT, R27, 0x8a, !P0 ;  /* 0x0000008a1b00780c */ /* 0x000fe40004781670 */
[----:B------:R-:W-:-:S11]  /*1b780*/  LOP3.LUT R0, R0, 0xfffffffb, RZ, 0xc0, !PT ;  /* 0xfffffffb00007812 */ /* 0x000fd600078ec0ff */
[----:B------:R-:W-:Y:S02]  /*1b790*/  @!P4 IADD3 R133, P3, P2, R3, R10, R9 ;  /* 0x0000000a0385c210 */ /* 0x000fe40007a7e009 */
[----:B------:R-:W-:Y:S02]  /*1b7a0*/  @P4 LOP3.LUT R0, R0, 0x4, RZ, 0xfc, !PT ;  /* 0x0000000400004812 */ /* 0x000fe400078efcff */
[----:B------:R-:W-:Y:S02]  /*1b7b0*/  @!P4 IADD3.X R131, R4, R29, R8, P3, P2 ;  /* 0x0000001d0483c210 */ /* 0x000fe40001fe4408 */
[----:B------:R-:W-:-:S13]  /*1b7c0*/  ISETP.LT.OR P4, PT, R27, 0x91, !P1 ;  /* 0x000000911b00780c */ /* 0x000fda0004f81670 */
[----:B------:R-:W-:-:S04]  /*1b7d0*/  @!P4 IADD3 R130, P3, P2, R3, R10, R7 ;  /* 0x0000000a0382c210 */ /* 0x000fc80007a7e007 */
[----:B------:R-:W-:Y:S02]  /*1b7e0*/  @!P4 IADD3.X R129, R4, R29, R6, P3, P2 ;  /* 0x0000001d0481c210 */ /* 0x000fe40001fe4406 */
[----:B------:R-:W-:-:S13]  /*1b7f0*/  ISETP.LT.OR P4, PT, R27, 0x92, !P1 ;  /* 0x000000921b00780c */ /* 0x000fda0004f81670 */
[----:B------:R-:W-:Y:S02]  /*1b800*/  @!P4 IADD3 R128, P3, P2, R3, R10, R7 ;  /* 0x0000000a0380c210 */ /* 0x000fe40007a7e007 */
[----:B---3--:R-:W-:-:S04]  /*1b810*/  LOP3.LUT R23, R23, 0xff, RZ, 0xc0, !PT ;  /* 0x000000ff17177812 */ /* 0x008fc800078ec0ff */
[----:B------:R-:W-:-:S05]  /*1b820*/  F2FP.F16.E4M3.UNPACK_B R23, R23 ;  /* 0x00000017ff17723e */ /* 0x000fca00020006ff */
[----:B------:R-:W-:-:S05]  /*1b830*/  HADD2.F32 R23, -RZ, R23.H0_H0 ;  /* 0x20000017ff177230 */ /* 0x000fca0000004100 */
[----:B------:R-:W-:-:S04]  /*1b840*/  FMUL R23, R23, UR5 ;  /* 0x0000000517177c20 */ /* 0x000fc80008400000 */
[----:B--2---:R-:W-:Y:S01]  /*1b850*/  FFMA R23, R127, UR4, R23 ;  /* 0x000000047f177c23 */ /* 0x004fe20008000017 */
[----:B------:R-:W-:Y:S02]  /*1b860*/  @!P4 IADD3.X R127, R4, R29, R6, P3, P2 ;  /* 0x0000001d047fc210 */ /* 0x000fe40001fe4406 */
[----:B------:R-:W-:Y:S02]  /*1b870*/  LOP3.LUT P4, RZ, R22, 0x10, RZ, 0xc0, !PT ;  /* 0x0000001016ff7812 */ /* 0x000fe4000788c0ff */
[----:B------:R-:W-:-:S05]  /*1b880*/  F2FP.SATFINITE.E4M3.F32.PACK_AB_MERGE_C R23, RZ, R23, RZ ;  /* 0x00000017ff17723e */ /* 0x000fca00048070ff */
[----:B------:R0:W-:Y:S02]  /*1b890*/  @!P5 STG.E.U8 desc[UR6][R164.64+0x68], R23 ;  /* 0x00006817a400d986 */ /* 0x0001e4000c101106 */
[----:B0-----:R-:W-:-:S06]  /*1b8a0*/  PRMT R23, RZ, 0x7610, R23 ;  /* 0x00007610ff177816 */ /* 0x001fcc0000000017 */
[----:B------:R-:W2:Y:S01]  /*1b8b0*/  @!P4 LDG.E.U8 R23, desc[UR6][R12.64+0x69] ;  /* 0x000069060c17c981 */ /* 0x000ea2000c1e1100 */
        /* <DEDUP_REMOVED lines=15> */
[----:B------:R-:W-:Y:S01]  /*1b9b0*/  FFMA R23, R155, UR4, R23 ;  /* 0x000000049b177c23 */ /* 0x000fe20008000017 */
[----:B------:R-:W-:Y:S01]  /*1b9c0*/  ISETP.LT.OR P4, PT, R27, 0x99, !P1 ;  /* 0x000000991b00780c */ /* 0x000fe20004f81670 */
[----:B------:R-:W2:Y:S03]  /*1b9d0*/  LDL.LU R155, [R1+0x304] ;  /* 0x00030400019b7983 */ /* 0x000ea60000300800 */
[----:B------:R-:W-:Y:S01]  /*1b9e0*/  F2FP.SATFINITE.E4M3.F32.PACK_AB_MERGE_C R23, RZ, R23, RZ ;  /* 0x00000017ff17723e */ /* 0x000fe200048070ff */
[----:B------:R-:W3:Y:S04]  /*1b9f0*/  LDL.LU R208, [R1+0x308] ;  /* 0x0003080001d07983 */ /* 0x000ee80000300800 */
[----:B------:R0:W-:Y:S02]  /*1ba00*/  @!P6 STG.E.U8 desc[UR6][R172.64+0x60], R23 ;  /* 0x00006017ac00e986 */ /* 0x0001e4000c101106 */
[----:B0-----:R-:W-:-:S06]  /*1ba10*/  PRMT R23, RZ, 0x7610, R23 ;  /* 0x00007610ff177816 */ /* 0x001fcc0000000017 */
[----:B------:R-:W4:Y:S01]  /*1ba20*/  @!P5 LDG.E.U8 R23, desc[UR6][R14.64+0x61] ;  /* 0x000061060e17d981 */ /* 0x000f22000c1e1100 */
[----:B------:R-:W-:-:S04]  /*1ba30*/  @!P4 IADD3 R121, P3, P2, R3, R10, R7 ;  /* 0x0000000a0379c210 */ /* 0x000fc80007a7e007 */
[----:B------:R-:W-:Y:S02]  /*1ba40*/  @!P4 IADD3.X R117, R4, R29, R6, P3, P2 ;  /* 0x0000001d0475c210 */ /* 0x000fe40001fe4406 */
        /* <DEDUP_REMOVED lines=8> */
[----:B------:R-:W-:-:S13]  /*1bad0*/  ISETP.LT.OR P4, PT, R27, 0x61, !P1 ;  /* 0x000000611b00780c */ /* 0x000fda0004f81670 */
[----:B------:R-:W0:Y:S01]  /*1bae0*/  @!P4 LDC.64 R30, c[0x0][0x5c0] ;  /* 0x00017000ff1ecb82 */ /* 0x000e220000000a00 */
        /* <DEDUP_REMOVED lines=9> */
[----:B-1----:R-:W-:-:S06]  /*1bb80*/  PRMT R23, RZ, 0x7610, R23 ;  /* 0x00007610ff177816 */ /* 0x002fcc0000000017 */
[----:B------:R-:W2:Y:S01]  /*1bb90*/  @!P4 LDG.E.U8 R23, desc[UR6][R16.64+0x60] ;  /* 0x000060061017c981 */ /* 0x000ea2000c1e1100 */
[----:B------:R-:W-:-:S13]  /*1bba0*/  ISETP.LT.OR P5, PT, R27, 0x92, !P0 ;  /* 0x000000921b00780c */ /* 0x000fda00047a1670 */
[----:B------:R-:W-:-:S04]  /*1bbb0*/  @!P5 IADD3 R98, P3, P2, R3, R10, R9 ;  /* 0x0000000a0362d210 */ /* 0x000fc80007a7e009 */
[----:B------:R-:W-:Y:S02]  /*1bbc0*/  @!P5 IADD3.X R97, R4, R29, R8, P3, P2 ;  /* 0x0000001d0461d210 */ /* 0x000fe40001fe4408 */
[----:B0-----:R-:W-:Y:S02]  /*1bbd0*/  @!P4 IADD3 R30, P2, R94, R30, RZ ;  /* 0x0000001e5e1ec210 */ /* 0x001fe40007f5e0ff */
[----:B------:R-:W-:Y:S02]  /*1bbe0*/  @P5 LOP3.LUT R0, R0, 0x2000, RZ, 0xfc, !PT ;  /* 0x0000200000005812 */ /* 0x000fe400078efcff */
[----:B------:R-:W-:Y:S01]  /*1bbf0*/  ISETP.LT.OR P5, PT, R27, 0x99, !P0 ;  /* 0x000000991b00780c */ /* 0x000fe200047a1670 */
[----:B------:R-:W-:-:S12]  /*1bc00*/  @!P4 IMAD.X R31, R101, 0x1, R31, P2 ;  /* 0x00000001651fc824 */ /* 0x000fd800010e061f */
[----:B------:R-:W-:-:S04]  /*1bc10*/  @!P5 IADD3 R96, P3, P2, R3, R10, R9 ;  /* 0x0000000a0360d210 */ /* 0x000fc80007a7e009 */
[----:B------:R-:W-:Y:S02]  /*1bc20*/  @!P5 IADD3.X R95, R4, R29, R8, P3, P2 ;  /* 0x0000001d045fd210 */ /* 0x000fe40001fe4408 */
[----:B--2---:R-:W-:-:S04]  /*1bc30*/  LOP3.LUT R23, R23, 0xff, RZ, 0xc0, !PT ;  /* 0x000000ff17177812 */ /* 0x004fc800078ec0ff */
[----:B------:R-:W-:-:S05]  /*1bc40*/  F2FP.F16.E4M3.UNPACK_B R23, R23 ;  /* 0x00000017ff17723e */ /* 0x000fca00020006ff */
[----:B------:R-:W-:-:S05]  /*1bc50*/  HADD2.F32 R23, -RZ, R23.H0_H0 ;  /* 0x20000017ff177230 */ /* 0x000fca0000004100 */
[----:B------:R-:W-:-:S04]  /*1bc60*/  FMUL R23, R23, UR5 ;  /* 0x0000000517177c20 */ /* 0x000fc80008400000 */
[----:B------:R-:W-:Y:S01]  /*1bc70*/  FFMA R23, R155, UR4, R23 ;  /* 0x000000049b177c23 */ /* 0x000fe20008000017 */
[----:B------:R-:W-:Y:S01]  /*1bc80*/  ISETP.LT.OR P6, PT, R27, 0x62, !P1 ;  /* 0x000000621b00780c */ /* 0x000fe20004fc1670 */
[----:B------:R-:W2:Y:S03]  /*1bc90*/  LDL.LU R155, [R1+0x310] ;  /* 0x00031000019b7983 */ /* 0x000ea60000300800 */
[----:B------:R-:W-:-:S05]  /*1bca0*/  F2FP.SATFINITE.E4M3.F32.PACK_AB_MERGE_C R23, RZ, R23, RZ ;  /* 0x00000017ff17723e */ /* 0x000fca00048070ff */
[----:B------:R0:W-:Y:S01]  /*1bcb0*/  @!P4 STG.E.U8 desc[UR6][R30.64+0x60], R23 ;  /* 0x000060171e00c986 */ /* 0x0001e2000c101106 */
[----:B------:R-:W-:Y:S02]  /*1bcc0*/  ISETP.LT.OR P4, PT, R27, 0x9a, !P0 ;  /* 0x0000009a1b00780c */ /* 0x000fe40004781670 */
[----:B0-----:R-:W-:Y:S01]  /*1bcd0*/  PRMT R23, RZ, 0x7610, R23 ;  /* 0x00007610ff177816 */ /* 0x001fe20000000017 */
[----:B------:R-:W0:Y:S10]  /*1bce0*/  @!P6 LDC.64 R30, c[0x0][0x5c0] ;  /* 0x00017000ff1eeb82 */ /* 0x000e340000000a00 */
[----:B------:R-:W-:-:S04]  /*1bcf0*/  @!P4 IADD3 R94, P3, P2, R3, R10, R9 ;  /* 0x0000000a035ec210 */ /* 0x000fc80007a7e009 */
[----:B------:R-:W-:Y:S02]  /*1bd00*/  @!P4 IADD3.X R92, R4, R29, R8, P3, P2 ;  /* 0x0000001d045cc210 */ /* 0x000fe40001fe4408 */
[----:B------:R-:W-:-:S13]  /*1bd10*/  ISETP.LT.OR P2, PT, R27, 0x62, !P1 ;  /* 0x000000621b00780c */ /* 0x000fda0004f41670 */
[----:B------:R-:W3:Y:S01]  /*1bd20*/  @!P2 LDG.E.U8 R23, desc[UR6][R16.64+0x61] ;  /* 0x000061061017a981 */ /* 0x000ee2000c1e1100 */
[----:B------:R-:W-:Y:S02]  /*1bd30*/  LOP3.LUT R22, R22, 0xfffffffd, RZ, 0xc0, !PT ;  /* 0xfffffffd16167812 */ /* 0x000fe400078ec0ff */
[----:B0-----:R-:W-:Y:S02]  /*1bd40*/  @!P6 IADD3 R30, P6, R102, R30, RZ ;  /* 0x0000001e661ee210 */ /* 0x001fe40007fde0ff */
[----:B------:R-:W-:Y:S02]  /*1bd50*/  @P5 LOP3.LUT R22, R22, 0x2, RZ, 0xfc, !PT ;  /* 0x0000000216165812 */ /* 0x000fe400078efcff */
[----:B------:R-:W-:Y:S01]  /*1bd60*/  LOP3.LUT P5, RZ, R5, 0x20000000, RZ, 0xc0, !PT ;  /* 0x2000000005ff7812 */ /* 0x000fe200078ac0ff */
[----:B------:R-:W-:Y:S01]  /*1bd70*/  @!P2 IMAD.X R31, R103, 0x1, R31, P6 ;  /* 0x00000001671fa824 */ /* 0x000fe200030e061f */
[----:B---3--:R-:W-:-:S04]  /*1bd80*/  LOP3.LUT R23, R23, 0xff, RZ, 0xc0, !PT ;  /* 0x000000ff17177812 */ /* 0x008fc800078ec0ff */
[----:B------:R-:W-:-:S05]  /*1bd90*/  F2FP.F16.E4M3.UNPACK_B R23, R23 ;  /* 0x00000017ff17723e */ /* 0x000fca00020006ff */
[----:B------:R-:W-:-:S05]  /*1bda0*/  HADD2.F32 R23, -RZ, R23.H0_H0 ;  /* 0x20000017ff177230 */ /* 0x000fca0000004100 */
[----:B------:R-:W-:-:S04]  /*1bdb0*/  FMUL R23, R23, UR5 ;  /* 0x0000000517177c20 */ /* 0x000fc80008400000 */
[----:B------:R-:W-:Y:S01]  /*1bdc0*/  FFMA R23, R208, UR4, R23 ;  /* 0x00000004d0177c23 */ /* 0x000fe20008000017 */
        /* <DEDUP_REMOVED lines=8> */
[----:B----4-:R-:W-:-:S04]  /*1be50*/  LOP3.LUT R23, R23, 0xff, RZ, 0xc0, !PT ;  /* 0x000000ff17177812 */ /* 0x010fc800078ec0ff */
[----:B------:R-:W-:-:S05]  /*1be60*/  F2FP.F16.E4M3.UNPACK_B R23, R23 ;  /* 0x00000017ff17723e */ /* 0x000fca00020006ff */
[----:B------:R-:W-:-:S05]  /*1be70*/  HADD2.F32 R23, -RZ, R23.H0_H0 ;  /* 0x20000017ff177230 */ /* 0x000fca0000004100 */
[----:B------:R-:W-:-:S04]  /*1be80*/  FMUL R30, R23, UR5 ;  /* 0x00000005171e7c20 */ /* 0x000fc80008400000 */
[----:B------:R-:W-:Y:S01]  /*1be90*/  FFMA R30, R207, UR4, R30 ;  /* 0x00000004cf1e7c23 */ /* 0x000fe2000800001e */
[----:B------:R-:W-:Y:S01]  /*1bea0*/  ISETP.LT.OR P3, PT, R27, 0xa1, !P1 ;  /* 0x000000a11b00780c */ /* 0x000fe20004f61670 */
[----:B------:R-:W4:Y:S03]  /*1beb0*/  LDL.LU R207, [R1+0x318] ;  /* 0x0003180001cf7983 */ /* 0x000f260000300800 */
[----:B------:R-:W-:Y:S02]  /*1bec0*/  F2FP.SATFINITE.E4M3.F32.PACK_AB_MERGE_C R101, RZ, R30, RZ ;  /* 0x0000001eff65723e */ /* 0x000fe400048070ff */
[----:B------:R-:W-:-:S03]  /*1bed0*/  PRMT R30, RZ, 0x7610, R30 ;  /* 0x00007610ff1e7816 */ /* 0x000fc6000000001e */
[----:B------:R0:W-:Y:S04]  /*1bee0*/  @!P5 STG.E.U8 desc[UR6][R178.64+0x68], R101 ;  /* 0x00006865b200d986 */ /* 0x0001e8000c101106 */
[----:B------:R-:W2:Y:S01]  /*1bef0*/  @!P0 LDG.E.U8 R30, desc[UR6][R14.64+0x69] ;  /* 0x000069060e1e8981 */ /* 0x000ea2000c1e1100 */
[----:B------:R-:W-:Y:S02]  /*1bf00*/  ISETP.LT.OR P5, PT, R27, 0x69, !P1 ;  /* 0x000000691b00780c */ /* 0x000fe40004fa1670 */
[----:B0-----:R-:W-:Y:S02]  /*1bf10*/  PRMT R101, RZ, 0x7610, R101 ;  /* 0x00007610ff657816 */ /* 0x001fe40000000065 */
[----:B--2---:R-:W-:-:S04]  /*1bf20*/  LOP3.LUT R30, R30, 0xff, RZ, 0xc0, !PT ;  /* 0x000000ff1e1e7812 */ /* 0x004fc800078ec0ff */
[----:B------:R-:W-:-:S05]  /*1bf30*/  F2FP.F16.E4M3.UNPACK_B R30, R30 ;  /* 0x0000001eff1e723e */ /* 0x000fca00020006ff */
[----:B------:R-:W-:-:S05]  /*1bf40*/  HADD2.F32 R30, -RZ, R30.H0_H0 ;  /* 0x2000001eff1e7230 */ /* 0x000fca0000004100 */
[----:B------:R-:W-:-:S04]  /*1bf50*/  FMUL R30, R30, UR5 ;  /* 0x000000051e1e7c20 */ /* 0x000fc80008400000 */
[----:B------:R-:W-:Y:S01]  /*1bf60*/  FFMA R30, R155, UR4, R30 ;  /* 0x000000049b1e7c23 */ /* 0x000fe2000800001e */
[----:B------:R-:W-:Y:S01]  /*1bf70*/  @!P3 IADD3 R91, P6, P2, R3, R10, R7 ;  /* 0x0000000a035bb210 */ /* 0x000fe20007ade007 */
[----:B------:R-:W2:Y:S03]  /*1bf80*/  LDL.LU R155, [R1+0x31c] ;  /* 0x00031c00019b7983 */ /* 0x000ea60000300800 */
[----:B------:R-:W-:-:S05]  /*1bf90*/  F2FP.SATFINITE.E4M3.F32.PACK_AB_MERGE_C R30, RZ, R30, RZ ;  /* 0x0000001eff1e723e */ /* 0x000fca00048070ff */
[----:B------:R0:W-:Y:S04]  /*1bfa0*/  @!P0 STG.E.U8 desc[UR6][R176.64+0x69], R30 ;  /* 0x0000691eb0008986 */ /* 0x0001e8000c101106 */
[----:B------:R-:W3:Y:S01]  /*1bfb0*/  @!P5 LDG.E.U8 R101, desc[UR6][R16.64+0x68] ;  /* 0x000068061065d981 */ /* 0x000ee2000c1e1100 */
[----:B------:R-:W-:Y:S01]  /*1bfc0*/  @!P3 IADD3.X R90, R4, R29, R6, P6, P2 ;  /* 0x0000001d045ab210 */ /* 0x000fe200037e4406 */
[----:B0-----:R-:W0:Y:S01]  /*1bfd0*/  @!P5 LDC.64 R30, c[0x0][0x5c0] ;  /* 0x00017000ff1edb82 */ /* 0x001e220000000a00 */
[----:B------:R-:W-:Y:S02]  /*1bfe0*/  ISETP.LT.OR P2, PT, R27, 0xa2, !P1 ;  /* 0x000000a21b00780c */ /* 0x000fe40004f41670 */
[----:B------:R-:W-:-:S04]  /*1bff0*/  LOP3.LUT R22, R22, 0xfffffffb, RZ, 0xc0, !PT ;  /* 0xfffffffb16167812 */ /* 0x000fc800078ec0ff */
[----:B------:R-:W-:-:S07]  /*1c000*/  @P4 LOP3.LUT R22, R22, 0x4, RZ, 0xfc, !PT ;  /* 0x0000000416164812 */ /* 0x000fce00078efcff */
[----:B------:R-:W-:-:S04]  /*1c010*/  @!P2 IADD3 R28, P4, P6, R3, R10, R7 ;  /* 0x0000000a031ca210 */ /* 0x000fc80007e9e007 */
[----:B------:R-:W-:Y:S02]  /*1c020*/  @!P2 IADD3.X R23, R4, R29, R6, P4, P6 ;  /* 0x0000001d0417a210 */ /* 0x000fe400027ec406 */
[----:B------:R-:W-:Y:S02]  /*1c030*/  ISETP.LT.OR P0, PT, R27, 0x6a, !P1 ;  /* 0x0000006a1b00780c */ /* 0x000fe40004f01670 */
[----:B0-----:R-:W-:-:S05]  /*1c040*/  @!P5 IADD3 R30, P6, R106, R30, RZ ;  /* 0x0000001e6a1ed210 */ /* 0x001fca0007fde0ff */
        /* <DEDUP_REMOVED lines=10> */
[----:B0-----:R-:W-:Y:S01]  /*1c0f0*/  PRMT R101, RZ, 0x7610, R101 ;  /* 0x00007610ff657816 */ /* 0x001fe20000000065 */
[----:B------:R-:W0:Y:S05]  /*1c100*/  @!P0 LDC.64 R30, c[0x0][0x5c0] ;  /* 0x00017000ff1e8b82 */ /* 0x000e2a0000000a00 */
[----:B------:R-:W4:Y:S01]  /*1c110*/  @!P0 LDG.E.U8 R101, desc[UR6][R16.64+0x69] ;  /* 0x0000690610658981 */ /* 0x000f22000c1e1100 */
[----:B------:R-:W-:Y:S02]  /*1c120*/  @P3 LOP3.LUT R22, R22, 0x8, RZ, 0xfc, !PT ;  /* 0x0000000816163812 */ /* 0x000fe400078efcff */
[----:B------:R-:W-:-:S02]  /*1c130*/  LOP3.LUT P3, RZ, R5, 0x8000000, RZ, 0xc0, !PT ;  /* 0x0800000005ff7812 */ /* 0x000fc4000786c0ff */
[----:B0-----:R-:W-:-:S05]  /*1c140*/  @!P0 IADD3 R30, P6, R108, R30, RZ ;  /* 0x0000001e6c1e8210 */ /* 0x001fca0007fde0ff */
[----:B------:R-:W-:Y:S01]  /*1c150*/  @!P0 IMAD.X R31, R113, 0x1, R31, P6 ;  /* 0x00000001711f8824 */ /* 0x000fe200030e061f */
[----:B----4-:R-:W-:-:S04]  /*1c160*/  LOP3.LUT R101, R101, 0xff, RZ, 0xc0, !PT ;  /* 0x000000ff65657812 */ /* 0x010fc800078ec0ff */
[----:B------:R-:W-:-:S05]  /*1c170*/  F2FP.F16.E4M3.UNPACK_B R101, R101 ;  /* 0x00000065ff65723e */ /* 0x000fca00020006ff */
[----:B------:R-:W-:-:S05]  /*1c180*/  HADD2.F32 R101, -RZ, R101.H0_H0 ;  /* 0x20000065ff657230 */ /* 0x000fca0000004100 */
[----:B------:R-:W-:-:S04]  /*1c190*/  FMUL R101, R101, UR5 ;  /* 0x0000000565657c20 */ /* 0x000fc80008400000 */
[----:B------:R-:W-:Y:S01]  /*1c1a0*/  FFMA R101, R207, UR4, R101 ;  /* 0x00000004cf657c23 */ /* 0x000fe20008000065 */
[----:B------:R-:W-:Y:S01]  /*1c1b0*/  LOP3.LUT P4, RZ, R5, 0x4000000, RZ, 0xc0, !PT ;  /* 0x0400000005ff7812 */ /* 0x000fe2000788c0ff */
[----:B------:R-:W4:Y:S03]  /*1c1c0*/  LDL.LU R207, [R1+0x324] ;  /* 0x0003240001cf7983 */ /* 0x000f260000300800 */
[----:B------:R-:W-:-:S05]  /*1c1d0*/  F2FP.SATFINITE.E4M3.F32.PACK_AB_MERGE_C R101, RZ, R101, RZ ;  /* 0x00000065ff65723e */ /* 0x000fca00048070ff */
[----:B------:R0:W-:Y:S02]  /*1c1e0*/  @!P0 STG.E.U8 desc[UR6][R30.64+0x69], R101 ;  /* 0x000069651e008986 */ /* 0x0001e4000c101106 */
[----:B0-----:R-:W-:-:S06]  /*1c1f0*/  PRMT R30, RZ, 0x7610, R30 ;  /* 0x00007610ff1e7816 */ /* 0x001fcc000000001e */
[----:B------:R-:W2:Y:S02]  /*1c200*/  @!P3 LDG.E.U8 R30, desc[UR6][R18.64+0x60] ;  /* 0x00006006121eb981 */ /* 0x000ea4000c1e1100 */
        /* <DEDUP_REMOVED lines=9> */
[----:B0-----:R-:W-:-:S06]  /*1c2a0*/  PRMT R30, RZ, 0x7610, R30 ;  /* 0x00007610ff1e7816 */ /* 0x001fcc000000001e */
[----:B------:R-:W3:Y:S01]  /*1c2b0*/  @!P4 LDG.E.U8 R30, desc[UR6][R18.64+0x61] ;  /* 0x00006106121ec981 */ /* 0x000ee2000c1e1100 */
[----:B------:R-:W-:Y:S02]  /*1c2c0*/  PRMT R101, RZ, 0x7610, R101 ;  /* 0x00007610ff657816 */ /* 0x000fe40000000065 */
[----:B---3--:R-:W-:-:S04]  /*1c2d0*/  LOP3.LUT R30, R30, 0xff, RZ, 0xc0, !PT ;  /* 0x000000ff1e1e7812 */ /* 0x008fc800078ec0ff */
[----:B------:R-:W-:-:S05]  /*1c2e0*/  F2FP.F16.E4M3.UNPACK_B R30, R30 ;  /* 0x0000001eff1e723e */ /* 0x000fca00020006ff */
[----:B------:R-:W-:-:S05]  /*1c2f0*/  HADD2.F32 R30, -RZ, R30.H0_H0 ;  /* 0x2000001eff1e7230 */ /* 0x000fca0000004100 */
[----:B------:R-:W-:-:S04]  /*1c300*/  FMUL R30, R30, UR5 ;  /* 0x000000051e1e7c20 */ /* 0x000fc80008400000 */
[----:B------:R-:W-:Y:S01]  /*1c310*/  FFMA R30, R208, UR4, R30 ;  /* 0x00000004d01e7c23 */ /* 0x000fe2000800001e */
[----:B------:R-:W-:Y:S01]  /*1c320*/  LOP3.LUT P0, RZ, R0, 0x1000000, RZ, 0xc0, !PT ;  /* 0x0100000000ff7812 */ /* 0x000fe2000780c0ff */
[----:B------:R-:W3:Y:S03]  /*1c330*/  LDL.LU R208, [R1+0x32c] ;  /* 0x00032c0001d07983 */ /* 0x000ee60000300800 */
[----:B------:R-:W-:-:S05]  /*1c340*/  F2FP.SATFINITE.E4M3.F32.PACK_AB_MERGE_C R30, RZ, R30, RZ ;  /* 0x0000001eff1e723e */ /* 0x000fca00048070ff */
[----:B------:R0:W-:Y:S04]  /*1c350*/  @!P4 STG.E.U8 desc[UR6][R180.64+0x61], R30 ;  /* 0x0000611eb400c986 */ /* 0x0001e8000c101106 */
[----:B------:R-:W4:Y:S01]  /*1c360*/  @!P5 LDG.E.U8 R101, desc[UR6][R20.64+0x60] ;  /* 0x000060061465d981 */ /* 0x000f22000c1e1100 */
[----:B0-----:R-:W0:Y:S02]  /*1c370*/  @!P5 LDC.64 R30, c[0x0][0x5c0] ;  /* 0x00017000ff1edb82 */ /* 0x001e240000000a00 */
        /* <DEDUP_REMOVED lines=11> */
[----:B0-----:R-:W-:Y:S01]  /*1c430*/  PRMT R101, RZ, 0x7610, R101 ;  /* 0x00007610ff657816 */ /* 0x001fe20000000065 */
[----:B------:R-:W0:Y:S05]  /*1c440*/  @!P0 LDC.64 R30, c[0x0][0x5c0] ;  /* 0x00017000ff1e8b82 */ /* 0x000e2a0000000a00 */
[----:B------:R-:W2:Y:S01]  /*1c450*/  @!P0 LDG.E.U8 R101, desc[UR6][R20.64+0x61] ;  /* 0x0000610614658981 */ /* 0x000ea2000c1e1100 */
[----:B0-----:R-:W-:-:S05]  /*1c460*/  @!P0 IADD3 R30, P6, R104, R30, RZ ;  /* 0x0000001e681e8210 */ /* 0x001fca0007fde0ff */
[----:B------:R-:W-:Y:S01]  /*1c470*/  @!P0 IMAD.X R31, R110, 0x1, R31, P6 ;  /* 0x000000016e1f8824 */ /* 0x000fe200030e061f */
        /* <DEDUP_REMOVED lines=10> */
[----:B------:R-:W3:Y:S02]  /*1c520*/  @!P3 LDG.E.U8 R30, desc[UR6][R18.64+0x68] ;  /* 0x00006806121eb981 */ /* 0x000ee4000c1e1100 */
        /* <DEDUP_REMOVED lines=20> */
[----:B0-----:R-:W0:Y:S02]  /*1c670*/  @!P5 LDC.64 R30, c[0x0][0x5c0] ;  /* 0x00017000ff1edb82 */ /* 0x001e240000000a00 */
[----:B0-----:R-:W-:Y:S02]  /*1c680*/  @!P5 IADD3 R30, P6, R93, R30, RZ ;  /* 0x0000001e5d1ed210 */ /* 0x001fe40007fde0ff */
[----:B------:R-:W-:-:S06]  /*1c690*/  PRMT R93, RZ, 0x7610, R93 ;  /* 0x00007610ff5d7816 */ /* 0x000fcc000000005d */
[----:B------:R-:W2:Y:S01]  /*1c6a0*/  @!P5 LDG.E.U8 R93, desc[UR6][R20.64+0x68] ;  /* 0x00006806145dd981 */ /* 0x000ea2000c1e1100 */
[----:B------:R-:W-:Y:S01]  /*1c6b0*/  @!P5 IMAD.X R31, R107, 0x1, R31, P6 ;  /* 0x000000016b1fd824 */ /* 0x000fe200030e061f */
        /* <DEDUP_REMOVED lines=8> */
[----:B0-----:R-:W-:Y:S01]  /*1c740*/  PRMT R93, RZ, 0x7610, R93 ;  /* 0x00007610ff5d7816 */ /* 0x001fe2000000005d */
[----:B------:R-:W0:Y:S05]  /*1c750*/  @!P0 LDC.64 R30, c[0x0][0x5c0] ;  /* 0x00017000ff1e8b82 */ /* 0x000e2a0000000a00 */
[----:B------:R-:W3:Y:S01]  /*1c760*/  @!P0 LDG.E.U8 R93, desc[UR6][R20.64+0x69] ;  /* 0x00006906145d8981 */ /* 0x000ee2000c1e1100 */
[----:B------:R-:W-:Y:S02]  /*1c770*/  ISETP.GE.AND P5, PT, R26, 0x1, PT ;  /* 0x000000011a00780c */ /* 0x000fe40003fa6270 */
[----:B0-----:R-:W-:-:S05]  /*1c780*/  @!P0 IADD3 R30, P6, R109, R30, RZ ;  /* 0x0000001e6d1e8210 */ /* 0x001fca0007fde0ff */
[----:B------:R-:W-:Y:S01]  /*1c790*/  @!P0 IMAD.X R31, R114, 0x1, R31, P6 ;  /* 0x00000001721f8824 */ /* 0x000fe200030e061f */
[----:B------:R-:W-:Y:S02]  /*1c7a0*/  ISETP.LT.OR P6, PT, R27, 0x71, !P5 ;  /* 0x000000711b00780c */ /* 0x000fe40006fc1670 */
        /* <DEDUP_REMOVED lines=9> */
[----:B0-----:R-:W-:Y:S01]  /*1c840*/  PRMT R93, RZ, 0x7610, R93 ;  /* 0x00007610ff5d7816 */ /* 0x001fe2000000005d */
[----:B------:R-:W0:Y:S05]  /*1c850*/  @!P6 LDC.64 R30, c[0x0][0x5c0] ;  /* 0x00017000ff1eeb82 */ /* 0x000e2a0000000a00 */
[----:B------:R-:W4:Y:S01]  /*1c860*/  @!P6 LDG.E.U8 R93, desc[UR6][R24.64+0x70] ;  /* 0x00007006185de981 */ /* 0x000f22000c1e1100 */
        /* <DEDUP_REMOVED lines=10> */
[----:B------:R0:W-:Y:S01]  /*1c910*/  @!P6 STG.E.U8 desc[UR6][R30.64+0x70], R93 ;  /* 0x0000705d1e00e986 */ /* 0x0001e2000c101106 */
[----:B------:R-:W-:Y:S02]  /*1c920*/  ISETP.LT.OR P6, PT, R27, 0x72, !P5 ;  /* 0x000000721b00780c */ /* 0x000fe40006fc1670 */
[----:B0-----:R-:W-:-:S11]  /*1c930*/  PRMT R93, RZ, 0x7610, R93 ;  /* 0x00007610ff5d7816 */ /* 0x001fd6000000005d */
[----:B------:R-:W0:Y:S01]  /*1c940*/  @!P6 LDC.64 R30, c[0x0][0x5c0] ;  /* 0x00017000ff1eeb82 */ /* 0x000e220000000a00 */
[----:B------:R-:W2:Y:S01]  /*1c950*/  @!P6 LDG.E.U8 R93, desc[UR6][R24.64+0x71] ;  /* 0x00007106185de981 */ /* 0x000ea2000c1e1100 */
[----:B0-----:R-:W-:-:S05]  /*1c960*/  @!P6 IADD3 R30, P3, R10, R30, RZ ;  /* 0x0000001e0a1ee210 */ /* 0x001fca0007f7e0ff */
        /* <DEDUP_REMOVED lines=20> */
[----:B------:R-:W-:Y:S02]  /*1cab0*/  ISETP.LT.OR P6, PT, R27, 0x79, !P5 ;  /* 0x000000791b00780c */ /* 0x000fe40006fc1670 */
[----:B------:R-:W-:Y:S02]  /*1cac0*/  PRMT R93, RZ, 0x7610, R93 ;  /* 0x00007610ff5d7816 */ /* 0x000fe4000000005d */
        /* <DEDUP_REMOVED lines=8> */
[----:B------:R0:W-:Y:S04]  /*1cb50*/  @!P0 STG.E.U8 desc[UR6][R194.64+0x71], R30 ;  /* 0x0000711ec2008986 */ /* 0x0001e8000c101106 */
[----:B------:R-:W2:Y:S01]  /*1cb60*/  @!P6 LDG.E.U8 R93, desc[UR6][R24.64+0x78] ;  /* 0x00007806185de981 */ /* 0x000ea2000c1e1100 */
[----:B0-----:R-:W0:Y:S02]  /*1cb70*/  @!P6 LDC.64 R30, c[0x0][0x5c0] ;  /* 0x00017000ff1eeb82 */ /* 0x001e240000000a00 */
        /* <DEDUP_REMOVED lines=9> */
[----:B------:R-:W-:Y:S01]  /*1cc10*/  F2FP.SATFINITE.E4M3.F32.PACK_AB_MERGE_C R93, RZ, R93, RZ ;  /* 0x0000005dff5d723e */ /* 0x000fe200048070ff */
[----:B------:R-:W2:Y:S04]  /*1cc20*/  LDL.LU R208, [R1+0x35c] ;  /* 0x00035c0001d07983 */ /* 0x000ea80000300800 */
[----:B------:R0:W-:Y:S01]  /*1cc30*/  @!P6 STG.E.U8 desc[UR6][R30.64+0x78], R93 ;  /* 0x0000785d1e00e986 */ /* 0x0001e2000c101106 */
[----:B------:R-:W-:-:S02]  /*1cc40*/  ISETP.LT.OR P6, PT, R27, 0x7a, !P5 ;  /* 0x0000007a1b00780c */ /* 0x000fc40006fc1670 */
        /* <DEDUP_REMOVED lines=13> */
[----:B------:R0:W-:Y:S01]  /*1cd20*/  @!P6 STG.E.U8 desc[UR6][R30.64+0x79], R93 ;  /* 0x0000795d1e00e986 */ /* 0x0001e2000c101106 */
[----:B------:R-:W-:Y:S02]  /*1cd30*/  LOP3.LUT P6, RZ, R5, 0x80000, RZ, 0xc0, !PT ;  /* 0x0008000005ff7812 */ /* 0x000fe400078cc0ff */
[----:B0-----:R-:W-:-:S11]  /*1cd40*/  PRMT R30, RZ, 0x7610, R30 ;  /* 0x00007610ff1e7816 */ /* 0x001fd6000000001e */
[----:B------:R-:W4:Y:S02]  /*1cd50*/  @!P6 LDG.E.U8 R30, desc[UR6][R12.64+0x78] ;  /* 0x000078060c1ee981 */ /* 0x000f24000c1e1100 */
        /* <DEDUP_REMOVED lines=25> */
[----:B------:R-:W-:Y:S01]  /*1cef0*/  ISETP.LT.OR P3, PT, R27, 0x71, !P1 ;  /* 0x000000711b00780c */ /* 0x000fe20004f61670 */
[----:B------:R-:W4:Y:S03]  /*1cf00*/  LDL.LU R208, [R1+0x368] ;  /* 0x0003680001d07983 */ /* 0x000f260000300800 */
        /* <DEDUP_REMOVED lines=14> */
[----:B0-----:R-:W0:Y:S02]  /*1cff0*/  @!P3 LDC.64 R30, c[0x0][0x5c0] ;  /* 0x00017000ff1ebb82 */ /* 0x001e240000000a00 */
[----:B0-----:R-:W-:-:S05]  /*1d000*/  @!P3 IADD3 R30, P6, R153, R30, RZ ;  /* 0x0000001e991eb210 */ /* 0x001fca0007fde0ff */
[----:B------:R-:W-:Y:S01]  /*1d010*/  @!P3 IMAD.X R31, R154, 0x1, R31, P6 ;  /* 0x000000019a1fb824 */ /* 0x000fe200030e061f */
[----:B------:R-:W-:-:S13]  /*1d020*/  ISETP.LT.OR P6, PT, R27, 0x71, !P1 ;  /* 0x000000711b00780c */ /* 0x000fda0004fc1670 */
[----:B------:R-:W2:Y:S01]  /*1d030*/  @!P6 LDG.E.U8 R93, desc[UR6][R16.64+0x70] ;  /* 0x00007006105de981 */ /* 0x000ea2000c1e1100 */
        /* <DEDUP_REMOVED lines=20> */
[----:B------:R-:W-:Y:S01]  /*1d180*/  PRMT R101, RZ, 0x7610, R101 ;  /* 0x00007610ff657816 */ /* 0x000fe20000000065 */
[----:B------:R-:W4:Y:S03]  /*1d190*/  LDL.LU R208, [R1+0x374] ;  /* 0x0003740001d07983 */ /* 0x000f260000300800 */
        /* <DEDUP_REMOVED lines=9> */
[----:B------:R-:W-:Y:S01]  /*1d230*/  PRMT R93, RZ, 0x7610, R93 ;  /* 0x00007610ff5d7816 */ /* 0x000fe2000000005d */
[----:B------:R-:W3:Y:S03]  /*1d240*/  LDL.LU R207, [R1+0x378] ;  /* 0x0003780001cf7983 */ /* 0x000ee60000300800 */
[----:B------:R-:W-:-:S05]  /*1d250*/  F2FP.SATFINITE.E4M3.F32.PACK_AB_MERGE_C R30, RZ, R30, RZ ;  /* 0x0000001eff1e723e */ /* 0x000fca00048070ff */
[----:B------:R0:W-:Y:S04]  /*1d260*/  @!P4 STG.E.U8 desc[UR6][R200.64+0x78], R30 ;  /* 0x0000781ec800c986 */ /* 0x0001e8000c101106 */
[----:B------:R-:W2:Y:S01]  /*1d270*/  @!P0 LDG.E.U8 R101, desc[UR6][R14.64+0x79] ;  /* 0x000079060e658981 */ /* 0x000ea2000c1e1100 */
[----:B------:R-:W-:-:S13]  /*1d280*/  ISETP.LT.OR P4, PT, R27, 0x79, !P1 ;  /* 0x000000791b00780c */ /* 0x000fda0004f81670 */
[----:B0-----:R-:W0:Y:S01]  /*1d290*/  @!P4 LDC.64 R30, c[0x0][0x5c0] ;  /* 0x00017000ff1ecb82 */ /* 0x001e220000000a00 */
[----:B--2---:R-:W-:-:S04]  /*1d2a0*/  LOP3.LUT R101, R101, 0xff, RZ, 0xc0, !PT ;  /* 0x000000ff65657812 */ /* 0x004fc800078ec0ff */
[----:B------:R-:W-:-:S05]  /*1d2b0*/  F2FP.F16.E4M3.UNPACK_B R101, R101 ;  /* 0x00000065ff65723e */ /* 0x000fca00020006ff */
[----:B------:R-:W-:-:S05]  /*1d2c0*/  HADD2.F32 R101, -RZ, R101.H0_H0 ;  /* 0x20000065ff657230 */ /* 0x000fca0000004100 */
[----:B------:R-:W-:-:S04]  /*1d2d0*/  FMUL R101, R101, UR5 ;  /* 0x0000000565657c20 */ /* 0x000fc80008400000 */
[----:B------:R-:W-:Y:S01]  /*1d2e0*/  FFMA R101, R155, UR4, R101 ;  /* 0x000000049b657c23 */ /* 0x000fe20008000065 */
[----:B0-----:R-:W-:Y:S01]  /*1d2f0*/  @!P4 IADD3 R30, P6, R120, R30, RZ ;  /* 0x0000001e781ec210 */ /* 0x001fe20007fde0ff */
[----:B------:R-:W2:Y:S03]  /*1d300*/  LDL.LU R155, [R1+0x37c] ;  /* 0x00037c00019b7983 */ /* 0x000ea60000300800 */
[----:B------:R-:W-:-:S05]  /*1d310*/  F2FP.SATFINITE.E4M3.F32.PACK_AB_MERGE_C R101, RZ, R101, RZ ;  /* 0x00000065ff65723e */ /* 0x000fca00048070ff */
[----:B------:R0:W-:Y:S04]  /*1d320*/  @!P0 STG.E.U8 desc[UR6][R190.64+0x79], R101 ;  /* 0x00007965be008986 */ /* 0x0001e8000c101106 */
[----:B------:R-:W4:Y:S01]  /*1d330*/  @!P4 LDG.E.U8 R93, desc[UR6][R16.64+0x78] ;  /* 0x00007806105dc981 */ /* 0x000f22000c1e1100 */
[----:B------:R-:W-:Y:S01]  /*1d340*/  ISETP.LT.OR P0, PT, R27, 0x7a, !P1 ;  /* 0x0000007a1b00780c */ /* 0x000fe20004f01670 */
        /* <DEDUP_REMOVED lines=8> */
[----:B0-----:R-:W-:Y:S02]  /*1d3d0*/  F2FP.SATFINITE.E4M3.F32.PACK_AB_MERGE_C R101, RZ, R93, RZ ;  /* 0x0000005dff65723e */ /* 0x001fe400048070ff */
[----:B------:R-:W-:-:S03]  /*1d3e0*/  PRMT R93, RZ, 0x7610, R93 ;  /* 0x00007610ff5d7816 */ /* 0x000fc6000000005d */
[----:B------:R0:W-:Y:S04]  /*1d3f0*/  @!P4 STG.E.U8 desc[UR6][R30.64+0x78], R101 ;  /* 0x000078651e00c986 */ /* 0x0001e8000c101106 */
[----:B------:R-:W3:Y:S01]  /*1d400*/  @!P0 LDG.E.U8 R93, desc[UR6][R16.64+0x79] ;  /* 0x00007906105d8981 */ /* 0x000ee2000c1e1100 */
[----:B0-----:R-:W0:Y:S02]  /*1d410*/  @!P0 LDC.64 R30, c[0x0][0x5c0] ;  /* 0x00017000ff1e8b82 */ /* 0x001e240000000a00 */
[----:B0-----:R-:W-:-:S05]  /*1d420*/  @!P0 IADD3 R30, P6, R119, R30, RZ ;  /* 0x0000001e771e8210 */ /* 0x001fca0007fde0ff */
[----:B------:R-:W-:Y:S01]  /*1d430*/  @!P0 IMAD.X R31, R125, 0x1, R31, P6 ;  /* 0x000000017d1f8824 */ /* 0x000fe200030e061f */
[----:B------:R-:W-:Y:S02]  /*1d440*/  LOP3.LUT P6, RZ, R5, 0x80, RZ, 0xc0, !PT ;  /* 0x0000008005ff7812 */ /* 0x000fe400078cc0ff */
[----:B---3--:R-:W-:-:S04]  /*1d450*/  LOP3.LUT R93, R93, 0xff, RZ, 0xc0, !PT ;  /* 0x000000ff5d5d7812 */ /* 0x008fc800078ec0ff */
[----:B------:R-:W-:-:S05]  /*1d460*/  F2FP.F16.E4M3.UNPACK_B R93, R93 ;  /* 0x0000005dff5d723e */ /* 0x000fca00020006ff */
[----:B------:R-:W-:-:S05]  /*1d470*/  HADD2.F32 R93, -RZ, R93.H0_H0 ;  /* 0x2000005dff5d7230 */ /* 0x000fca0000004100 */
[----:B------:R-:W-:-:S04]  /*1d480*/  FMUL R93, R93, UR5 ;  /* 0x000000055d5d7c20 */ /* 0x000fc80008400000 */
[----:B------:R-:W-:Y:S01]  /*1d490*/  FFMA R93, R207, UR4, R93 ;  /* 0x00000004cf5d7c23 */ /* 0x000fe2000800005d */
[----:B------:R-:W-:Y:S01]  /*1d4a0*/  LOP3.LUT P4, RZ, R0, 0x20000, RZ, 0xc0, !PT ;  /* 0x0002000000ff7812 */ /* 0x000fe2000788c0ff */
[----:B------:R-:W3:Y:S03]  /*1d4b0*/  LDL.LU R207, [R1+0x384] ;  /* 0x0003840001cf7983 */ /* 0x000ee60000300800 */
[----:B------:R-:W-:Y:S02]  /*1d4c0*/  F2FP.SATFINITE.E4M3.F32.PACK_AB_MERGE_C R101, RZ, R93, RZ ;  /* 0x0000005dff65723e */ /* 0x000fe400048070ff */
[----:B------:R-:W-:-:S03]  /*1d4d0*/  PRMT R93, RZ, 0x7610, R93 ;  /* 0x00007610ff5d7816 */ /* 0x000fc6000000005d */
[----:B------:R0:W-:Y:S04]  /*1d4e0*/  @!P0 STG.E.U8 desc[UR6][R30.64+0x79], R101 ;  /* 0x000079651e008986 */ /* 0x0001e8000c101106 */
[----:B------:R-:W2:Y:S01]  /*1d4f0*/  @!P6 LDG.E.U8 R93, desc[UR6][R18.64+0x70] ;  /* 0x00007006125de981 */ /* 0x000ea2000c1e1100 */
[----:B0-----:R-:W0:Y:S01]  /*1d500*/  @!P4 LDC.64 R30, c[0x0][0x5c0] ;  /* 0x00017000ff1ecb82 */ /* 0x001e220000000a00 */
[----:B--2---:R-:W-:-:S04]  /*1d510*/  LOP3.LUT R93, R93, 0xff, RZ, 0xc0, !PT ;  /* 0x000000ff5d5d7812 */ /* 0x004fc800078ec0ff */
[----:B------:R-:W-:-:S05]  /*1d520*/  F2FP.F16.E4M3.UNPACK_B R93, R93 ;  /* 0x0000005dff5d723e */ /* 0x000fca00020006ff */
[----:B------:R-:W-:-:S05]  /*1d530*/  HADD2.F32 R93, -RZ, R93.H0_H0 ;  /* 0x2000005dff5d7230 */ /* 0x000fca0000004100 */
[----:B------:R-:W-:-:S04]  /*1d540*/  FMUL R93, R93, UR5 ;  /* 0x000000055d5d7c20 */ /* 0x000fc80008400000 */
[----:B------:R-:W-:Y:S01]  /*1d550*/  FFMA R93, R155, UR4, R93 ;  /* 0x000000049b5d7c23 */ /* 0x000fe2000800005d */
[----:B------:R-:W-:Y:S01]  /*1d560*/  LOP3.LUT P0, RZ, R0, 0x8000, RZ, 0xc0, !PT ;  /* 0x0000800000ff7812 */ /* 0x000fe2000780c0ff */
[----:B------:R-:W2:Y:S03]  /*1d570*/  LDL.LU R155, [R1+0x388] ;  /* 0x00038800019b7983 */ /* 0x000ea60000300800 */
[----:B------:R-:W-:Y:S02]  /*1d580*/  F2FP.SATFINITE.E4M3.F32.PACK_AB_MERGE_C R103, RZ, R93, RZ ;  /* 0x0000005dff67723e */ /* 0x000fe400048070ff */
[----:B------:R-:W-:-:S03]  /*1d590*/  PRMT R93, RZ, 0x7610, R93 ;  /* 0x00007610ff5d7816 */ /* 0x000fc6000000005d */
[----:B------:R-:W-:Y:S04]  /*1d5a0*/  @!P6 STG.E.U8 desc[UR6][R184.64+0x70], R103 ;  /* 0x00007067b800e986 */ /* 0x000fe8000c101106 */
[----:B------:R-:W4:Y:S02]  /*1d5b0*/  @!P3 LDG.E.U8 R93, desc[UR6][R18.64+0x71] ;  /* 0x00007106125db981 */ /* 0x000f24000c1e1100 */
[----:B----4-:R-:W-:-:S04]  /*1d5c0*/  LOP3.LUT R93, R93, 0xff, RZ, 0xc0, !PT ;  /* 0x000000ff5d5d7812 */ /* 0x010fc800078ec0ff */
[----:B------:R-:W-:-:S05]  /*1d5d0*/  F2FP.F16.E4M3.UNPACK_B R93, R93 ;  /* 0x0000005dff5d723e */ /* 0x000fca00020006ff */
[----:B------:R-:W-:-:S05]  /*1d5e0*/  HADD2.F32 R93, -RZ, R93.H0_H0 ;  /* 0x2000005dff5d7230 */ /* 0x000fca0000004100 */
[----:B------:R-:W-:-:S04]  /*1d5f0*/  FMUL R93, R93, UR5 ;  /* 0x000000055d5d7c20 */ /* 0x000fc80008400000 */
[----:B------:R-:W-:Y:S01]  /*1d600*/  FFMA R93, R208, UR4, R93 ;  /* 0x00000004d05d7c23 */ /* 0x000fe2000800005d */
[----:B0-----:R-:W-:Y:S01]  /*1d610*/  @!P4 IADD3 R30, P6, R118, R30, RZ ;  /* 0x0000001e761ec210 */ /* 0x001fe20007fde0ff */
[----:B------:R-:W4:Y:S03]  /*1d620*/  LDL.LU R208, [R1+0x38c] ;  /* 0x00038c0001d07983 */ /* 0x000f260000300800 */
[----:B------:R-:W-:Y:S02]  /*1d630*/  F2FP.SATFINITE.E4M3.F32.PACK_AB_MERGE_C R101, RZ, R93, RZ ;  /* 0x0000005dff65723e */ /* 0x000fe400048070ff */
[----:B------:R-:W-:-:S03]  /*1d640*/  PRMT R93, RZ, 0x7610, R93 ;  /* 0x00007610ff5d7816 */ /* 0x000fc6000000005d */
[----:B------:R0:W-:Y:S04]  /*1d650*/  @!P3 STG.E.U8 desc[UR6][R174.64+0x71], R101 ;  /* 0x00007165ae00b986 */ /* 0x0001e8000c101106 */
[----:B------:R-:W3:Y:S01]  /*1d660*/  @!P4 LDG.E.U8 R93, desc[UR6][R20.64+0x70] ;  /* 0x00007006145dc981 */ /* 0x000ee2000c1e1100 */
        /* <DEDUP_REMOVED lines=8> */
[----:B0-----:R-:W-:Y:S02]  /*1d6f0*/  F2FP.SATFINITE.E4M3.F32.PACK_AB_MERGE_C R101, RZ, R93, RZ ;  /* 0x0000005dff65723e */ /* 0x001fe400048070ff */
[----:B------:R-:W-:-:S03]  /*1d700*/  PRMT R93, RZ, 0x7610, R93 ;  /* 0x00007610ff5d7816 */ /* 0x000fc6000000005d */
[----:B------:R0:W-:Y:S04]  /*1d710*/  @!P4 STG.E.U8 desc[UR6][R30.64+0x70], R101 ;  /* 0x000070651e00c986 */ /* 0x0001e8000c101106 */
[----:B------:R-:W2:Y:S01]  /*1d720*/  @!P0 LDG.E.U8 R93, desc[UR6][R20.64+0x71] ;  /* 0x00007106145d8981 */ /* 0x000ea2000c1e1100 */
[----:B0-----:R-:W0:Y:S02]  /*1d730*/  @!P0 LDC.64 R30, c[0x0][0x5c0] ;  /* 0x00017000ff1e8b82 */ /* 0x001e240000000a00 */
[----:B0-----:R-:W-:-:S05]  /*1d740*/  @!P0 IADD3 R30, P6, R124, R30, RZ ;  /* 0x0000001e7c1e8210 */ /* 0x001fca0007fde0ff */
[----:B------:R-:W-:Y:S01]  /*1d750*/  @!P0 IMAD.X R31, R126, 0x1, R31, P6 ;  /* 0x000000017e1f8824 */ /* 0x000fe200030e061f */
[----:B------:R-:W-:Y:S02]  /*1d760*/  LOP3.LUT P6, RZ, R5, 0x20, RZ, 0xc0, !PT ;  /* 0x0000002005ff7812 */ /* 0x000fe400078cc0ff */
        /* <DEDUP_REMOVED lines=9> */
[----:B------:R0:W-:Y:S04]  /*1d800*/  @!P0 STG.E.U8 desc[UR6][R30.64+0x71], R101 ;  /* 0x000071651e008986 */ /* 0x0001e8000c101106 */
[----:B------:R-:W4:Y:S01]  /*1d810*/  @!P6 LDG.E.U8 R93, desc[UR6][R18.64+0x78] ;  /* 0x00007806125de981 */ /* 0x000f22000c1e1100 */
[----:B0-----:R-:W0:Y:S01]  /*1d820*/  @!P4 LDC.64 R30, c[0x0][0x5c0] ;  /* 0x00017000ff1ecb82 */ /* 0x001e220000000a00 */
[----:B----4-:R-:W-:-:S04]  /*1d830*/  LOP3.LUT R93, R93, 0xff, RZ, 0xc0, !PT ;  /* 0x000000ff5d5d7812 */ /* 0x010fc800078ec0ff */
[----:B------:R-:W-:-:S05]  /*1d840*/  F2FP.F16.E4M3.UNPACK_B R93, R93 ;  /* 0x0000005dff5d723e */ /* 0x000fca00020006ff */
[----:B------:R-:W-:-:S05]  /*1d850*/  HADD2.F32 R93, -RZ, R93.H0_H0 ;  /* 0x2000005dff5d7230 */ /* 0x000fca0000004100 */
[----:B------:R-:W-:-:S04]  /*1d860*/  FMUL R93, R93, UR5 ;  /* 0x000000055d5d7c20 */ /* 0x000fc80008400000 */
[----:B------:R-:W-:Y:S01]  /*1d870*/  FFMA R93, R208, UR4, R93 ;  /* 0x00000004d05d7c23 */ /* 0x000fe2000800005d */
[----:B------:R-:W-:Y:S01]  /*1d880*/  LOP3.LUT P0, RZ, R0, 0x1, RZ, 0xc0, !PT ;  /* 0x0000000100ff7812 */ /* 0x000fe2000780c0ff */
[----:B------:R-:W4:Y:S03]  /*1d890*/  LDL.LU R208, [R1+0x398] ;  /* 0x0003980001d07983 */ /* 0x000f260000300800 */
[----:B------:R-:W-:Y:S02]  /*1d8a0*/  F2FP.SATFINITE.E4M3.F32.PACK_AB_MERGE_C R103, RZ, R93, RZ ;  /* 0x0000005dff67723e */ /* 0x000fe400048070ff */
[----:B------:R-:W-:-:S03]  /*1d8b0*/  PRMT R93, RZ, 0x7610, R93 ;  /* 0x00007610ff5d7816 */ /* 0x000fc6000000005d */
[----:B------:R-:W-:Y:S04]  /*1d8c0*/  @!P6 STG.E.U8 desc[UR6][R168.64+0x78], R103 ;  /* 0x00007867a800e986 */ /* 0x000fe8000c101106 */
[----:B------:R-:W3:Y:S02]  /*1d8d0*/  @!P3 LDG.E.U8 R93, desc[UR6][R18.64+0x79] ;  /* 0x00007906125db981 */ /* 0x000ee4000c1e1100 */
[----:B---3--:R-:W-:-:S04]  /*1d8e0*/  LOP3.LUT R93, R93, 0xff, RZ, 0xc0, !PT ;  /* 0x000000ff5d5d7812 */ /* 0x008fc800078ec0ff */
[----:B------:R-:W-:-:S05]  /*1d8f0*/  F2FP.F16.E4M3.UNPACK_B R93, R93 ;  /* 0x0000005dff5d723e */ /* 0x000fca00020006ff */
[----:B------:R-:W-:-:S05]  /*1d900*/  HADD2.F32 R93, -RZ, R93.H0_H0 ;  /* 0x2000005dff5d7230 */ /* 0x000fca0000004100 */
[----:B------:R-:W-:-:S04]  /*1d910*/  FMUL R93, R93, UR5 ;  /* 0x000000055d5d7c20 */ /* 0x000fc80008400000 */
[----:B------:R-:W-:Y:S01]  /*1d920*/  FFMA R93, R207, UR4, R93 ;  /* 0x00000004cf5d7c23 */ /* 0x000fe2000800005d */
[----:B0-----:R-:W-:Y:S01]  /*1d930*/  @!P4 IADD3 R30, P6, R134, R30, RZ ;  /* 0x0000001e861ec210 */ /* 0x001fe20007fde0ff */
[----:B------:R-:W3:Y:S03]  /*1d940*/  LDL.LU R207, [R1+0x39c] ;  /* 0x00039c0001cf7983 */ /* 0x000ee60000300800 */
[----:B------:R-:W-:Y:S02]  /*1d950*/  F2FP.SATFINITE.E4M3.F32.PACK_AB_MERGE_C R101, RZ, R93, RZ ;  /* 0x0000005dff65723e */ /* 0x000fe400048070ff */
[----:B------:R-:W-:-:S03]  /*1d960*/  PRMT R93, RZ, 0x7610, R93 ;  /* 0x00007610ff5d7816 */ /* 0x000fc6000000005d */
[----:B------:R0:W-:Y:S04]  /*1d970*/  @!P3 STG.E.U8 desc[UR6][R160.64+0x79], R101 ;  /* 0x00007965a000b986 */ /* 0x0001e8000c101106 */
        /* <DEDUP_REMOVED lines=8> */
[----:B0-----:R-:W-:Y:S02]  /*1da00*/  F2FP.SATFINITE.E4M3.F32.PACK_AB_MERGE_C R101, RZ, R93, RZ ;  /* 0x0000005dff65723e */ /* 0x001fe400048070ff */
[----:B------:R-:W-:-:S03]  /*1da10*/  PRMT R93, RZ, 0x7610, R93 ;  /* 0x00007610ff5d7816 */ /* 0x000fc6000000005d */
[----:B------:R0:W-:Y:S04]  /*1da20*/  @!P4 STG.E.U8 desc[UR6][R30.64+0x78], R101 ;  /* 0x000078651e00c986 */ /* 0x0001e8000c101106 */
[----:B------:R-:W4:Y:S01]  /*1da30*/  @!P0 LDG.E.U8 R93, desc[UR6][R20.64+0x79] ;  /* 0x00007906145d8981 */ /* 0x000f22000c1e1100 */
[----:B0-----:R-:W0:Y:S02]  /*1da40*/  @!P0 LDC.64 R30, c[0x0][0x5c0] ;  /* 0x00017000ff1e8b82 */ /* 0x001e240000000a00 */
[----:B0-----:R-:W-:-:S05]  /*1da50*/  @!P0 IADD3 R30, P6, R132, R30, RZ ;  /* 0x0000001e841e8210 */ /* 0x001fca0007fde0ff */
[----:B------:R-:W-:Y:S01]  /*1da60*/  @!P0 IMAD.X R31, R135, 0x1, R31, P6 ;  /* 0x00000001871f8824 */ /* 0x000fe200030e061f */
[----:B------:R-:W-:Y:S02]  /*1da70*/  ISETP.LT.OR P6, PT, R27, 0x81, !P5 ;  /* 0x000000811b00780c */ /* 0x000fe40006fc1670 */
        /* <DEDUP_REMOVED lines=9> */
[----:B------:R0:W-:Y:S04]  /*1db10*/  @!P0 STG.E.U8 desc[UR6][R30.64+0x79], R101 ;  /* 0x000079651e008986 */ /* 0x0001e8000c101106 */
[----:B------:R-:W3:Y:S01]  /*1db20*/  @!P6 LDG.E.U8 R93, desc[UR6][R24.64+0x80] ;  /* 0x00008006185de981 */ /* 0x000ee2000c1e1100 */
[----:B0-----:R-:W0:Y:S02]  /*1db30*/  @!P6 LDC.64 R30, c[0x0][0x5c0] ;  /* 0x00017000ff1eeb82 */ /* 0x001e240000000a00 */
        /* <DEDUP_REMOVED lines=11> */
[----:B------:R-:W-:Y:S02]  /*1dbf0*/  ISETP.LT.OR P6, PT, R27, 0x82, !P5 ;  /* 0x000000821b00780c */ /* 0x000fe40006fc1670 */
[----:B------:R-:W-:-:S11]  /*1dc00*/  PRMT R93, RZ, 0x7610, R93 ;  /* 0x00007610ff5d7816 */ /* 0x000fd6000000005d */
        /* <DEDUP_REMOVED lines=10> */
[----:B------:R-:W-:Y:S02]  /*1dcb0*/  F2FP.SATFINITE.E4M3.F32.PACK_AB_MERGE_C R101, RZ, R93, RZ ;  /* 0x0000005dff65723e */ /* 0x000fe400048070ff */
[----:B------:R-:W-:-:S03]  /*1dcc0*/  PRMT R93, RZ, 0x7610, R93 ;  /* 0x00007610ff5d7816 */ /* 0x000fc6000000005d */
[----:B------:R0:W-:Y:S04]  /*1dcd0*/  @!P6 STG.E.U8 desc[UR6][R30.64+0x81], R101 ;  /* 0x000081651e00e986 */ /* 0x0001e8000c101106 */
[----:B------:R-:W4:Y:S02]  /*1dce0*/  @!P4 LDG.E.U8 R93, desc[UR6][R12.64+0x80] ;  /* 0x000080060c5dc981 */ /* 0x000f24000c1e1100 */
[----:B----4-:R-:W-:-:S04]  /*1dcf0*/  LOP3.LUT R93, R93, 0xff, RZ, 0xc0, !PT ;  /* 0x000000ff5d5d7812 */ /* 0x010fc800078ec0ff */
[----:B------:R-:W-:-:S05]  /*1dd00*/  F2FP.F16.E4M3.UNPACK_B R93, R93 ;  /* 0x0000005dff5d723e */ /* 0x000fca00020006ff */
[----:B------:R-:W-:-:S05]  /*1dd10*/  HADD2.F32 R93, -RZ, R93.H0_H0 ;  /* 0x2000005dff5d7230 */ /* 0x000fca0000004100 */
[----:B------:R-:W-:-:S04]  /*1dd20*/  FMUL R93, R93, UR5 ;  /* 0x000000055d5d7c20 */ /* 0x000fc80008400000 */
[----:B------:R-:W-:-:S05]  /*1dd30*/  FFMA R93, R208, UR4, R93 ;  /* 0x00000004d05d7c23 */ /* 0x000fca000800005d */
[----:B------:R-:W-:Y:S02]  /*1dd40*/  F2FP.SATFINITE.E4M3.F32.PACK_AB_MERGE_C R103, RZ, R93, RZ ;  /* 0x0000005dff67723e */ /* 0x000fe400048070ff */
[----:B------:R-:W-:-:S03]  /*1dd50*/  PRMT R93, RZ, 0x7610, R93 ;  /* 0x00007610ff5d7816 */ /* 0x000fc6000000005d */
[----:B------:R-:W-:Y:S04]  /*1dd60*/  @!P4 STG.E.U8 desc[UR6][R158.64+0x80], R103 ;  /* 0x000080679e00c986 */ /* 0x000fe8000c101106 */
[----:B------:R-:W4:Y:S01]  /*1dd70*/  @!P0 LDG.E.U8 R93, desc[UR6][R12.64+0x81] ;  /* 0x000081060c5d8981 */ /* 0x000f22000c1e1100 */
[----:B------:R-:W-:-:S13]  /*1dd80*/  ISETP.LT.OR P6, PT, R27, 0x89, !P5 ;  /* 0x000000891b00780c */ /* 0x000fda0006fc1670 */
[----:B0-----:R-:W0:Y:S01]  /*1dd90*/  @!P6 LDC.64 R30, c[0x0][0x5c0] ;  /* 0x00017000ff1eeb82 */ /* 0x001e220000000a00 */
[----:B----4-:R-:W-:-:S04]  /*1dda0*/  LOP3.LUT R93, R93, 0xff, RZ, 0xc0, !PT ;  /* 0x000000ff5d5d7812 */ /* 0x010fc800078ec0ff */
[----:B------:R-:W-:-:S05]  /*1ddb0*/  F2FP.F16.E4M3.UNPACK_B R93, R93 ;  /* 0x0000005dff5d723e */ /* 0x000fca00020006ff */
[----:B------:R-:W-:-:S05]  /*1ddc0*/  HADD2.F32 R93, -RZ, R93.H0_H0 ;  /* 0x2000005dff5d7230 */ /* 0x000fca0000004100 */
[----:B------:R-:W-:-:S04]  /*1ddd0*/  FMUL R93, R93, UR5 ;  /* 0x000000055d5d7c20 */ /* 0x000fc80008400000 */
[----:B---3--:R-:W-:Y:S02]  /*1dde0*/  FFMA R93, R207, UR4, R93 ;  /* 0x00000004cf5d7c23 */ /* 0x008fe4000800005d */
[----:B------:R-:W3:Y:S03]  /*1ddf0*/  LDL.LU R207, [R1+0x3b0] ;  /* 0x0003b00001cf7983 */ /* 0x000ee60000300800 */
[----:B------:R-:W-:Y:S01]  /*1de00*/  F2FP.SATFINITE.E4M3.F32.PACK_AB_MERGE_C R101, RZ, R93, RZ ;  /* 0x0000005dff65723e */ /* 0x000fe200048070ff */
[----:B------:R-:W4:Y:S01]  /*1de10*/  LDL.LU R209, [R1+0x3b4] ;  /* 0x0003b40001d17983 */ /* 0x000f220000300800 */
[----:B------:R-:W-:-:S03]  /*1de20*/  PRMT R93, RZ, 0x7610, R93 ;  /* 0x00007610ff5d7816 */ /* 0x000fc6000000005d */
[----:B------:R1:W-:Y:S04]  /*1de30*/  @!P0 STG.E.U8 desc[UR6][R156.64+0x81], R101 ;  /* 0x000081659c008986 */ /* 0x0003e8000c101106 */
        /* <DEDUP_REMOVED lines=10> */
[----:B-1----:R-:W-:Y:S01]  /*1dee0*/  F2FP.SATFINITE.E4M3.F32.PACK_AB_MERGE_C R101, RZ, R93, RZ ;  /* 0x0000005dff65723e */ /* 0x002fe200048070ff */
[----:B------:R-:W2:Y:S04]  /*1def0*/  LDL.LU R208, [R1+0x3bc] ;  /* 0x0003bc0001d07983 */ /* 0x000ea80000300800 */
[----:B------:R0:W-:Y:S01]  /*1df00*/  @!P6 STG.E.U8 desc[UR6][R30.64+0x88], R101 ;  /* 0x000088651e00e986 */ /* 0x0001e2000c101106 */
[----:B------:R-:W-:-:S02]  /*1df10*/  ISETP.LT.OR P6, PT, R27, 0x8a, !P5 ;  /* 0x0000008a1b00780c */ /* 0x000fc40006fc1670 */
[----:B------:R-:W-:-:S11]  /*1df20*/  PRMT R93, RZ, 0x7610, R93 ;  /* 0x00007610ff5d7816 */ /* 0x000fd6000000005d */
        /* <DEDUP_REMOVED lines=14> */
[----:B------:R-:W-:-:S11]  /*1e010*/  PRMT R93, RZ, 0x7610, R93 ;  /* 0x00007610ff5d7816 */ /* 0x000fd6000000005d */
        /* <DEDUP_REMOVED lines=8> */
[----:B------:R1:W-:Y:S04]  /*1e0a0*/  @!P6 STG.E.U8 desc[UR6][R88.64+0x88], R103 ;  /* 0x000088675800e986 */ /* 0x0003e8000c101106 */
[----:B------:R-:W4:Y:S01]  /*1e0b0*/  @!P3 LDG.E.U8 R93, desc[UR6][R12.64+0x89] ;  /* 0x000089060c5db981 */ /* 0x000f22000c1e1100 */
[----:B0-----:R-:W-:Y:S02]  /*1e0c0*/  PRMT R30, RZ, 0x7610, R30 ;  /* 0x00007610ff1e7816 */ /* 0x001fe4000000001e */
        /* <DEDUP_REMOVED lines=8> */
[----:B------:R-:W-:Y:S04]  /*1e150*/  @!P3 STG.E.U8 desc[UR6][R86.64+0x89], R93 ;  /* 0x0000895d5600b986 */ /* 0x000fe8000c101106 */
        /* <DEDUP_REMOVED lines=8> */
[----:B-1----:R-:W-:Y:S02]  /*1e1e0*/  F2FP.SATFINITE.E4M3.F32.PACK_AB_MERGE_C R89, RZ, R30, RZ ;  /* 0x0000001eff59723e */ /* 0x002fe400048070ff */
[----:B------:R-:W-:-:S03]  /*1e1f0*/  PRMT R30, RZ, 0x7610, R30 ;  /* 0x00007610ff1e7816 */ /* 0x000fc6000000001e */
[----:B------:R0:W-:Y:S04]  /*1e200*/  @!P4 STG.E.U8 desc[UR6][R84.64+0x80], R89 ;  /* 0x000080595400c986 */ /* 0x0001e8000c101106 */
[----:B------:R-:W3:Y:S01]  /*1e210*/  @!P0 LDG.E.U8 R30, desc[UR6][R14.64+0x81] ;  /* 0x000081060e1e8981 */ /* 0x000ee2000c1e1100 */
[----:B0-----:R-:W-:Y:S02]  /*1e220*/  PRMT R84, RZ, 0x7610, R84 ;  /* 0x00007610ff547816 */ /* 0x001fe40000000054 */
        /* <DEDUP_REMOVED lines=8> */
[----:B------:R-:W0:Y:S03]  /*1e2b0*/  @!P3 LDC.64 R30, c[0x0][0x5c0] ;  /* 0x00017000ff1ebb82 */ /* 0x000e260000000a00 */
[----:B------:R1:W-:Y:S01]  /*1e2c0*/  @!P0 STG.E.U8 desc[UR6][R82.64+0x81], R87 ;  /* 0x0000815752008986 */ /* 0x0003e2000c101106 */
[----:B0-----:R-:W-:-:S05]  /*1e2d0*/  @!P3 IADD3 R30, P6, R150, R30, RZ ;  /* 0x0000001e961eb210 */ /* 0x001fca0007fde0ff */
[----:B------:R-:W-:Y:S01]  /*1e2e0*/  @!P3 IMAD.X R31, R151, 0x1, R31, P6 ;  /* 0x00000001971fb824 */ /* 0x000fe200030e061f */
[----:B------:R-:W-:-:S13]  /*1e2f0*/  ISETP.LT.OR P6, PT, R27, 0x81, !P1 ;  /* 0x000000811b00780c */ /* 0x000fda0004fc1670 */
[----:B------:R-:W2:Y:S01]  /*1e300*/  @!P6 LDG.E.U8 R84, desc[UR6][R16.64+0x80] ;  /* 0x000080061054e981 */ /* 0x000ea2000c1e1100 */
[----:B------:R-:W-:Y:S02]  /*1e310*/  ISETP.LT.OR P3, PT, R27, 0x82, !P1 ;  /* 0x000000821b00780c */ /* 0x000fe40004f61670 */
[----:B-1----:R-:W-:Y:S02]  /*1e320*/  PRMT R82, RZ, 0x7610, R82 ;  /* 0x00007610ff527816 */ /* 0x002fe40000000052 */
        /* <DEDUP_REMOVED lines=17> */
[----:B------:R-:W-:Y:S02]  /*1e440*/  FFMA R82, R208, UR4, R82 ;  /* 0x00000004d0527c23 */ /* 0x000fe40008000052 */
        /* <DEDUP_REMOVED lines=9> */
[----:B------:R-:W-:Y:S02]  /*1e4e0*/  FFMA R82, R207, UR4, R82 ;  /* 0x00000004cf527c23 */ /* 0x000fe40008000052 */
[----:B------:R-:W3:Y:S03]  /*1e4f0*/  LDL.LU R207, [R1+0x3d8] ;  /* 0x0003d80001cf7983 */ /* 0x000ee60000300800 */
[----:B------:R-:W-:Y:S02]  /*1e500*/  F2FP.SATFINITE.E4M3.F32.PACK_AB_MERGE_C R85, RZ, R82, RZ ;  /* 0x00000052ff55723e */ /* 0x000fe400048070ff */
[----:B------:R-:W-:-:S03]  /*1e510*/  PRMT R82, RZ, 0x7610, R82 ;  /* 0x00007610ff527816 */ /* 0x000fc60000000052 */
[----:B------:R0:W-:Y:S04]  /*1e520*/  @!P4 STG.E.U8 desc[UR6][R80.64+0x88], R85 ;  /* 0x000088555000c986 */ /* 0x0001e8000c101106 */
[----:B------:R-:W2:Y:S01]  /*1e530*/  @!P0 LDG.E.U8 R82, desc[UR6][R14.64+0x89] ;  /* 0x000089060e528981 */ /* 0x000ea2000c1e1100 */
[----:B------:R-:W-:Y:S02]  /*1e540*/  ISETP.LT.OR P4, PT, R27, 0x89, !P1 ;  /* 0x000000891b00780c */ /* 0x000fe40004f81670 */
[----:B0-----:R-:W-:-:S11]  /*1e550*/  PRMT R80, RZ, 0x7610, R80 ;  /* 0x00007610ff507816 */ /* 0x001fd60000000050 */
[----:B------:R-:W0:Y:S01]  /*1e560*/  @!P4 LDC.64 R30, c[0x0][0x5c0] ;  /* 0x00017000ff1ecb82 */ /* 0x000e220000000a00 */
        /* <DEDUP_REMOVED lines=12> */
[----:B0-----:R-:W-:Y:S02]  /*1e630*/  PRMT R78, RZ, 0x7610, R78 ;  /* 0x00007610ff4e7816 */ /* 0x001fe4000000004e */
        /* <DEDUP_REMOVED lines=37> */
[----:B-1----:R-:W-:Y:S02]  /*1e890*/  PRMT R76, RZ, 0x7610, R76 ;  /* 0x00007610ff4c7816 */ /* 0x002fe4000000004c */
[----:B----4-:R-:W-:-:S04]  /*1e8a0*/  LOP3.LUT R78, R78, 0xff, RZ, 0xc0, !PT ;  /* 0x000000ff4e4e7812 */ /* 0x010fc800078ec0ff */
[----:B------:R-:W-:-:S05]  /*1e8b0*/  F2FP.F16.E4M3.UNPACK_B R78, R78 ;  /* 0x0000004eff4e723e */ /* 0x000fca00020006ff */
[----:B------:R-:W-:-:S05]  /*1e8c0*/  HADD2.F32 R78, -RZ, R78.H0_H0 ;  /* 0x2000004eff4e7230 */ /* 0x000fca0000004100 */
[----:B------:R-:W-:-:S04]  /*1e8d0*/  FMUL R78, R78, UR5 ;  /* 0x000000054e4e7c20 */ /* 0x000fc80008400000 */
[----:B------:R-:W-:Y:S01]  /*1e8e0*/  FFMA R78, R208, UR4, R78 ;  /* 0x00000004d04e7c23 */ /* 0x000fe2000800004e */
[----:B0-----:R-:W-:Y:S01]  /*1e8f0*/  @!P4 IADD3 R30, P6, R138, R30, RZ ;  /* 0x0000001e8a1ec210 */ /* 0x001fe20007fde0ff */
[----:B------:R-:W4:Y:S03]  /*1e900*/  LDL.LU R208, [R1+0x3ec] ;  /* 0x0003ec0001d07983 */ /* 0x000f260000300800 */
[----:B------:R-:W-:-:S05]  /*1e910*/  F2FP.SATFINITE.E4M3.F32.PACK_AB_MERGE_C R79, RZ, R78, RZ ;  /* 0x0000004eff4f723e */ /* 0x000fca00048070ff */
[----:B------:R0:W-:Y:S04]  /*1e920*/  @!P3 STG.E.U8 desc[UR6][R74.64+0x81], R79 ;  /* 0x0000814f4a00b986 */ /* 0x0001e8000c101106 */
[----:B------:R-:W3:Y:S01]  /*1e930*/  @!P4 LDG.E.U8 R76, desc[UR6][R20.64+0x80] ;  /* 0x00008006144cc981 */ /* 0x000ee2000c1e1100 */
[----:B------:R-:W-:Y:S01]  /*1e940*/  @!P4 IMAD.X R31, R140, 0x1, R31, P6 ;  /* 0x000000018c1fc824 */ /* 0x000fe200030e061f */
        /* <DEDUP_REMOVED lines=38> */
[----:B-1----:R-:W-:Y:S02]  /*1ebb0*/  PRMT R72, RZ, 0x7610, R72 ;  /* 0x00007610ff487816 */ /* 0x002fe40000000048 */
[----:B---3--:R-:W-:-:S04]  /*1ebc0*/  LOP3.LUT R74, R74, 0xff, RZ, 0xc0, !PT ;  /* 0x000000ff4a4a7812 */ /* 0x008fc800078ec0ff */
[----:B------:R-:W-:-:S05]  /*1ebd0*/  F2FP.F16.E4M3.UNPACK_B R74, R74 ;  /* 0x0000004aff4a723e */ /* 0x000fca00020006ff */
[----:B------:R-:W-:-:S05]  /*1ebe0*/  HADD2.F32 R74, -RZ, R74.H0_H0 ;  /* 0x2000004aff4a7230 */ /* 0x000fca0000004100 */
[----:B------:R-:W-:-:S04]  /*1ebf0*/  FMUL R74, R74, UR5 ;  /* 0x000000054a4a7c20 */ /* 0x000fc80008400000 */
[----:B------:R-:W-:Y:S01]  /*1ec00*/  FFMA R74, R207, UR4, R74 ;  /* 0x00000004cf4a7c23 */ /* 0x000fe2000800004a */
[----:B0-----:R-:W-:Y:S01]  /*1ec10*/  @!P4 IADD3 R30, P6, R144, R30, RZ ;  /* 0x0000001e901ec210 */ /* 0x001fe20007fde0ff */
[----:B------:R-:W3:Y:S03]  /*1ec20*/  LDL.LU R207, [R1+0x3fc] ;  /* 0x0003fc0001cf7983 */ /* 0x000ee60000300800 */
[----:B------:R-:W-:-:S05]  /*1ec30*/  F2FP.SATFINITE.E4M3.F32.PACK_AB_MERGE_C R75, RZ, R74, RZ ;  /* 0x0000004aff4b723e */ /* 0x000fca00048070ff */
[----:B------:R0:W-:Y:S04]  /*1ec40*/  @!P3 STG.E.U8 desc[UR6][R70.64+0x89], R75 ;  /* 0x0000894b4600b986 */ /* 0x0001e8000c101106 */
[----:B------:R-:W2:Y:S01]  /*1ec50*/  @!P4 LDG.E.U8 R72, desc[UR6][R20.64+0x88] ;  /* 0x000088061448c981 */ /* 0x000ea2000c1e1100 */
[----:B------:R-:W-:Y:S01]  /*1ec60*/  @!P4 IMAD.X R31, R143, 0x1, R31, P6 ;  /* 0x000000018f1fc824 */ /* 0x000fe200030e061f */
        /* <DEDUP_REMOVED lines=8> */
[----:B------:R-:W-:Y:S02]  /*1ecf0*/  F2FP.SATFINITE.E4M3.F32.PACK_AB_MERGE_C R73, RZ, R72, RZ ;  /* 0x00000048ff49723e */ /* 0x000fe400048070ff */
[----:B------:R-:W-:-:S03]  /*1ed00*/  PRMT R72, RZ, 0x7610, R72 ;  /* 0x00007610ff487816 */ /* 0x000fc60000000048 */
[----:B------:R0:W-:Y:S04]  /*1ed10*/  @!P4 STG.E.U8 desc[UR6][R30.64+0x88], R73 ;  /* 0x000088491e00c986 */ /* 0x0001e8000c101106 */
[----:B------:R-:W4:Y:S01]  /*1ed20*/  @!P0 LDG.E.U8 R72, desc[UR6][R20.64+0x89] ;  /* 0x0000890614488981 */ /* 0x000f22000c1e1100 */
[----:B------:R-:W-:Y:S01]  /*1ed30*/  @!P0 IMAD.X R71, R131, 0x1, R71, P6 ;  /* 0x0000000183478824 */ /* 0x000fe200030e0647 */
[----:B------:R-:W-:-:S13]  /*1ed40*/  ISETP.LT.OR P6, PT, R27, 0x91, !P5 ;  /* 0x000000911b00780c */ /* 0x000fda0006fc1670 */
        /* <DEDUP_REMOVED lines=21> */
[----:B-1----:R-:W-:-:S05]  /*1eea0*/  F2FP.SATFINITE.E4M3.F32.PACK_AB_MERGE_C R73, RZ, R72, RZ ;  /* 0x00000048ff49723e */ /* 0x002fca00048070ff */
[----:B------:R0:W-:Y:S01]  /*1eeb0*/  @!P6 STG.E.U8 desc[UR6][R30.64+0x90], R73 ;  /* 0x000090491e00e986 */ /* 0x0001e2000c101106 */
[----:B------:R-:W-:Y:S02]  /*1eec0*/  ISETP.LT.OR P6, PT, R27, 0x92, !P5 ;  /* 0x000000921b00780c */ /* 0x000fe40006fc1670 */
[----:B------:R-:W-:-:S11]  /*1eed0*/  PRMT R72, RZ, 0x7610, R72 ;  /* 0x00007610ff487816 */ /* 0x000fd60000000048 */
[----:B------:R-:W2:Y:S01]  /*1eee0*/  @!P6 LDG.E.U8 R72, desc[UR6][R24.64+0x91] ;  /* 0x000091061848e981 */ /* 0x000ea2000c1e1100 */
[----:B------:R-:W1:Y:S01]  /*1eef0*/  @!P6 LDC.64 R70, c[0x0][0x5c0] ;  /* 0x00017000ff46eb82 */ /* 0x000e620000000a00 */
[----:B0-----:R-:W-:Y:S02]  /*1ef00*/  PRMT R30, RZ, 0x7610, R30 ;  /* 0x00007610ff1e7816 */ /* 0x001fe4000000001e */
[----:B-1----:R-:W-:-:S05]  /*1ef10*/  @!P6 IADD3 R70, P3, R10, R70, RZ ;  /* 0x000000460a46e210 */ /* 0x002fca0007f7e0ff */
        /* <DEDUP_REMOVED lines=17> */
[----:B------:R-:W-:Y:S01]  /*1f030*/  F2FP.SATFINITE.E4M3.F32.PACK_AB_MERGE_C R73, RZ, R30, RZ ;  /* 0x0000001eff49723e */ /* 0x000fe200048070ff */
[----:B------:R-:W4:Y:S01]  /*1f040*/  LDL.LU R209, [R1+0x414] ;  /* 0x0004140001d17983 */ /* 0x000f220000300800 */
        /* <DEDUP_REMOVED lines=8> */
[----:B------:R-:W-:-:S05]  /*1f0d0*/  FFMA R30, R207, UR4, R30 ;  /* 0x00000004cf1e7c23 */ /* 0x000fca000800001e */
[----:B------:R-:W-:Y:S02]  /*1f0e0*/  F2FP.SATFINITE.E4M3.F32.PACK_AB_MERGE_C R71, RZ, R30, RZ ;  /* 0x0000001eff47723e */ /* 0x000fe400048070ff */
[----:B------:R-:W0:Y:S03]  /*1f0f0*/  @!P6 LDC.64 R30, c[0x0][0x5c0] ;  /* 0x00017000ff1eeb82 */ /* 0x000e260000000a00 */
        /* <DEDUP_REMOVED lines=8> */
[----:B--2---:R-:W-:Y:S01]  /*1f180*/  FFMA R68, R155, UR4, R68 ;  /* 0x000000049b447c23 */ /* 0x004fe20008000044 */
[----:B------:R-:W-:Y:S01]  /*1f190*/  LOP3.LUT P4, RZ, R2, 0x10000, RZ, 0xc0, !PT ;  /* 0x0001000002ff7812 */ /* 0x000fe2000788c0ff */
[----:B------:R-:W2:Y:S03]  /*1f1a0*/  LDL.LU R155, [R1+0x418] ;  /* 0x00041800019b7983 */ /* 0x000ea60000300800 */
[----:B------:R-:W-:Y:S01]  /*1f1b0*/  F2FP.SATFINITE.E4M3.F32.PACK_AB_MERGE_C R69, RZ, R68, RZ ;  /* 0x00000044ff45723e */ /* 0x000fe200048070ff */
[----:B------:R-:W3:Y:S04]  /*1f1c0*/  LDL.LU R207, [R1+0x41c] ;  /* 0x00041c0001cf7983 */ /* 0x000ee80000300800 */
[----:B------:R0:W-:Y:S01]  /*1f1d0*/  @!P6 STG.E.U8 desc[UR6][R30.64+0x98], R69 ;  /* 0x000098451e00e986 */ /* 0x0001e2000c101106 */
[----:B------:R-:W-:-:S02]  /*1f1e0*/  ISETP.LT.OR P6, PT, R27, 0x9a, !P5 ;  /* 0x0000009a1b00780c */ /* 0x000fc40006fc1670 */
[----:B------:R-:W-:-:S11]  /*1f1f0*/  PRMT R68, RZ, 0x7610, R68 ;  /* 0x00007610ff447816 */ /* 0x000fd60000000044 */
[----:B------:R-:W4:Y:S01]  /*1f200*/  @!P6 LDG.E.U8 R68, desc[UR6][R24.64+0x99] ;  /* 0x000099061844e981 */ /* 0x000f22000c1e1100 */
[----:B-1----:R-:W1:Y:S01]  /*1f210*/  @!P6 LDC.64 R66, c[0x0][0x5c0] ;  /* 0x00017000ff42eb82 */ /* 0x002e620000000a00 */
[----:B0-----:R-:W-:Y:S02]  /*1f220*/  PRMT R30, RZ, 0x7610, R30 ;  /* 0x00007610ff1e7816 */ /* 0x001fe4000000001e */
[----:B-1----:R-:W-:-:S05]  /*1f230*/  @!P6 IADD3 R66, P5, R10, R66, RZ ;  /* 0x000000420a42e210 */ /* 0x002fca0007fbe0ff */
        /* <DEDUP_REMOVED lines=10> */
[----:B------:R-:W-:-:S13]  /*1f2e0*/  LOP3.LUT P6, RZ, R2, 0x40000, RZ, 0xc0, !PT ;  /* 0x0004000002ff7812 */ /* 0x000fda00078cc0ff */
[----:B------:R-:W2:Y:S02]  /*1f2f0*/  @!P6 LDG.E.U8 R30, desc[UR6][R12.64+0x98] ;  /* 0x000098060c1ee981 */ /* 0x000ea4000c1e1100 */
[----:B--2---:R-:W-:-:S04]  /*1f300*/  LOP3.LUT R30, R30, 0xff, RZ, 0xc0, !PT ;  /* 0x000000ff1e1e7812 */ /* 0x004fc800078ec0ff */
[----:B------:R-:W-:-:S05]  /*1f310*/  F2FP.F16.E4M3.UNPACK_B R30, R30 ;  /* 0x0000001eff1e723e */ /* 0x000fca00020006ff */
[----:B------:R-:W-:-:S05]  /*1f320*/  HADD2.F32 R30, -RZ, R30.H0_H0 ;  /* 0x2000001eff1e7230 */ /* 0x000fca0000004100 */
[----:B------:R-:W-:-:S04]  /*1f330*/  FMUL R30, R30, UR5 ;  /* 0x000000051e1e7c20 */ /* 0x000fc80008400000 */
[----:B------:R-:W-:-:S05]  /*1f340*/  FFMA R30, R209, UR4, R30 ;  /* 0x00000004d11e7c23 */ /* 0x000fca000800001e */
[----:B------:R-:W-:Y:S02]  /*1f350*/  F2FP.SATFINITE.E4M3.F32.PACK_AB_MERGE_C R69, RZ, R30, RZ ;  /* 0x0000001eff45723e */ /* 0x000fe400048070ff */
[----:B------:R-:W-:-:S03]  /*1f360*/  PRMT R30, RZ, 0x7610, R30 ;  /* 0x00007610ff1e7816 */ /* 0x000fc6000000001e */
[----:B------:R1:W-:Y:S04]  /*1f370*/  @!P6 STG.E.U8 desc[UR6][R64.64+0x98], R69 ;  /* 0x000098454000e986 */ /* 0x0003e8000c101106 */
        /* <DEDUP_REMOVED lines=8> */
[----:B0-----:R-:W-:Y:S02]  /*1f400*/  F2FP.SATFINITE.E4M3.F32.PACK_AB_MERGE_C R31, RZ, R30, RZ ;  /* 0x0000001eff1f723e */ /* 0x001fe400048070ff */
[----:B------:R-:W-:-:S03]  /*1f410*/  PRMT R30, RZ, 0x7610, R30 ;  /* 0x00007610ff1e7816 */ /* 0x000fc6000000001e */
[----:B------:R0:W-:Y:S04]  /*1f420*/  @!P4 STG.E.U8 desc[UR6][R62.64+0x99], R31 ;  /* 0x0000991f3e00c986 */ /* 0x0001e8000c101106 */
[----:B------:R-:W3:Y:S02]  /*1f430*/  @!P0 LDG.E.U8 R30, desc[UR6][R14.64+0x90] ;  /* 0x000090060e1e8981 */ /* 0x000ee4000c1e1100 */
[----:B---3--:R-:W-:-:S04]  /*1f440*/  LOP3.LUT R30, R30, 0xff, RZ, 0xc0, !PT ;  /* 0x000000ff1e1e7812 */ /* 0x008fc800078ec0ff */
[----:B------:R-:W-:-:S05]  /*1f450*/  F2FP.F16.E4M3.UNPACK_B R30, R30 ;  /* 0x0000001eff1e723e */ /* 0x000fca00020006ff */
[----:B------:R-:W-:-:S05]  /*1f460*/  HADD2.F32 R30, -RZ, R30.H0_H0 ;  /* 0x2000001eff1e7230 */ /* 0x000fca0000004100 */
[----:B------:R-:W-:-:S04]  /*1f470*/  FMUL R30, R30, UR5 ;  /* 0x000000051e1e7c20 */ /* 0x000fc80008400000 */
[----:B------:R-:W-:Y:S01]  /*1f480*/  FFMA R30, R207, UR4, R30 ;  /* 0x00000004cf1e7c23 */ /* 0x000fe2000800001e */
[----:B------:R-:W-:Y:S01]  /*1f490*/  ISETP.LT.OR P4, PT, R27, 0x91, !P1 ;  /* 0x000000911b00780c */ /* 0x000fe20004f81670 */
[----:B------:R-:W3:Y:S03]  /*1f4a0*/  LDL.LU R207, [R1+0x428] ;  /* 0x0004280001cf7983 */ /* 0x000ee60000300800 */
[----:B-1----:R-:W-:Y:S02]  /*1f4b0*/  F2FP.SATFINITE.E4M3.F32.PACK_AB_MERGE_C R65, RZ, R30, RZ ;  /* 0x0000001eff41723e */ /* 0x002fe400048070ff */
[----:B------:R-:W-:-:S03]  /*1f4c0*/  PRMT R30, RZ, 0x7610, R30 ;  /* 0x00007610ff1e7816 */ /* 0x000fc6000000001e */
[----:B------:R-:W-:Y:S04]  /*1f4d0*/  @!P0 STG.E.U8 desc[UR6][R60.64+0x90], R65 ;  /* 0x000090413c008986 */ /* 0x000fe8000c101106 */
        /* <DEDUP_REMOVED lines=37> */
[----:B-1----:R-:W-:Y:S02]  /*1f730*/  F2FP.SATFINITE.E4M3.F32.PACK_AB_MERGE_C R31, RZ, R30, RZ ;  /* 0x0000001eff1f723e */ /* 0x002fe400048070ff */
[----:B------:R-:W-:-:S03]  /*1f740*/  PRMT R30, RZ, 0x7610, R30 ;  /* 0x00007610ff1e7816 */ /* 0x000fc6000000001e */
[----:B------:R-:W-:Y:S04]  /*1f750*/  @!P4 STG.E.U8 desc[UR6][R128.64+0x91], R31 ;  /* 0x0000911f8000c986 */ /* 0x000fe8000c101106 */
        /* <DEDUP_REMOVED lines=10> */
[----:B------:R-:W-:Y:S02]  /*1f800*/  ISETP.LT.OR P4, PT, R27, 0x99, !P1 ;  /* 0x000000991b00780c */ /* 0x000fe40004f81670 */
[----:B0-----:R-:W-:Y:S02]  /*1f810*/  PRMT R56, RZ, 0x7610, R56 ;  /* 0x00007610ff387816 */ /* 0x001fe40000000038 */
[----:B----4-:R-:W-:-:S04]  /*1f820*/  LOP3.LUT R30, R30, 0xff, RZ, 0xc0, !PT ;  /* 0x000000ff1e1e7812 */ /* 0x010fc800078ec0ff */
[----:B------:R-:W-:-:S05]  /*1f830*/  F2FP.F16.E4M3.UNPACK_B R30, R30 ;  /* 0x0000001eff1e723e */ /* 0x000fca00020006ff */
[----:B------:R-:W-:-:S05]  /*1f840*/  HADD2.F32 R30, -RZ, R30.H0_H0 ;  /* 0x2000001eff1e7230 */ /* 0x000fca0000004100 */
[----:B------:R-:W-:-:S04]  /*1f850*/  FMUL R30, R30, UR5 ;  /* 0x000000051e1e7c20 */ /* 0x000fc80008400000 */
[----:B--2---:R-:W-:Y:S02]  /*1f860*/  FFMA R30, R155, UR4, R30 ;  /* 0x000000049b1e7c23 */ /* 0x004fe4000800001e */
[----:B------:R-:W2:Y:S03]  /*1f870*/  LDL.LU R155, [R1+0x438] ;  /* 0x00043800019b7983 */ /* 0x000ea60000300800 */
[----:B------:R-:W-:Y:S01]  /*1f880*/  F2FP.SATFINITE.E4M3.F32.PACK_AB_MERGE_C R61, RZ, R30, RZ ;  /* 0x0000001eff3d723e */ /* 0x000fe200048070ff */
[----:B------:R-:W4:Y:S01]  /*1f890*/  LDL.LU R208, [R1+0x43c] ;  /* 0x00043c0001d07983 */ /* 0x000f220000300800 */
[----:B------:R-:W0:Y:S03]  /*1f8a0*/  @!P4 LDC.64 R30, c[0x0][0x5c0] ;  /* 0x00017000ff1ecb82 */ /* 0x000e260000000a00 */
[----:B------:R1:W-:Y:S04]  /*1f8b0*/  @!P5 STG.E.U8 desc[UR6][R54.64+0x99], R61 ;  /* 0x0000993d3600d986 */ /* 0x0003e8000c101106 */
[----:B------:R-:W3:Y:S01]  /*1f8c0*/  @!P4 LDG.E.U8 R56, desc[UR6][R16.64+0x98] ;  /* 0x000098061038c981 */ /* 0x000ee2000c1e1100 */
[----:B------:R-:W-:-:S02]  /*1f8d0*/  ISETP.LT.OR P5, PT, R27, 0x9a, !P1 ;  /* 0x0000009a1b00780c */ /* 0x000fc40004fa1670 */
[----:B-1----:R-:W-:Y:S02]  /*1f8e0*/  PRMT R54, RZ, 0x7610, R54 ;  /* 0x00007610ff367816 */ /* 0x002fe40000000036 */
        /* <DEDUP_REMOVED lines=11> */
[----:B------:R1:W-:Y:S04]  /*1f9a0*/  @!P4 STG.E.U8 desc[UR6][R30.64+0x98], R55 ;  /* 0x000098371e00c986 */ /* 0x0003e8000c101106 */
[----:B------:R-:W2:Y:S01]  /*1f9b0*/  @!P5 LDG.E.U8 R54, desc[UR6][R16.64+0x99] ;  /* 0x000099061036d981 */ /* 0x000ea2000c1e1100 */
[----:B0-----:R-:W-:-:S05]  /*1f9c0*/  @!P5 IADD3 R116, P6, R116, R56, RZ ;  /* 0x000000387474d210 */ /* 0x001fca0007fde0ff */
[----:B------:R-:W-:Y:S01]  /*1f9d0*/  @!P5 IMAD.X R117, R115, 0x1, R57, P6 ;  /* 0x000000017375d824 */ /* 0x000fe200030e0639 */
[----:B------:R-:W-:Y:S02]  /*1f9e0*/  LOP3.LUT P6, RZ, R2, 0x800, RZ, 0xc0, !PT ;  /* 0x0000080002ff7812 */ /* 0x000fe400078cc0ff */
        /* <DEDUP_REMOVED lines=11> */
[----:B------:R-:W1:Y:S01]  /*1faa0*/  @!P4 LDC.64 R56, c[0x0][0x5c0] ;  /* 0x00017000ff38cb82 */ /* 0x000e620000000a00 */
        /* <DEDUP_REMOVED lines=16> */
[----:B-1----:R-:W-:Y:S01]  /*1fbb0*/  @!P4 IADD3 R100, P6, R100, R56, RZ ;  /* 0x000000386464c210 */ /* 0x002fe20007fde0ff */
[----:B------:R-:W3:Y:S03]  /*1fbc0*/  LDL.LU R207, [R1+0x44c] ;  /* 0x00044c0001cf7983 */ /* 0x000ee60000300800 */
[----:B0-----:R-:W-:Y:S02]  /*1fbd0*/  F2FP.SATFINITE.E4M3.F32.PACK_AB_MERGE_C R31, RZ, R30, RZ ;  /* 0x0000001eff1f723e */ /* 0x001fe400048070ff */
[----:B------:R-:W-:-:S03]  /*1fbe0*/  PRMT R30, RZ, 0x7610, R30 ;  /* 0x00007610ff1e7816 */ /* 0x000fc6000000001e */
        /* <DEDUP_REMOVED lines=16> */
[----:B------:R-:W-:Y:S02]  /*1fcf0*/  LOP3.LUT P6, RZ, R2, 0x200, RZ, 0xc0, !PT ;  /* 0x0000020002ff7812 */ /* 0x000fe400078cc0ff */
        /* <DEDUP_REMOVED lines=20> */
[----:B------:R-:W-:Y:S04]  /*1fe40*/  @!P6 STG.E.U8 desc[UR6][R48.64+0x98], R51 ;  /* 0x000098333000e986 */ /* 0x000fe8000c101106 */
[----:B------:R-:W2:Y:S01]  /*1fe50*/  @!P0 LDG.E.U8 R30, desc[UR6][R18.64+0x99] ;  /* 0x00009906121e8981 */ /* 0x000ea2000c1e1100 */
[----:B------:R-:W1:Y:S01]  /*1fe60*/  @!P5 LDC.64 R52, c[0x0][0x5c0] ;  /* 0x00017000ff34db82 */ /* 0x000e620000000a00 */
        /* <DEDUP_REMOVED lines=10> */
[----:B------:R-:W4:Y:S01]  /*1ff10*/  @!P5 LDG.E.U8 R30, desc[UR6][R20.64+0x98] ;  /* 0x00009806141ed981 */ /* 0x000f22000c1e1100 */
[----:B-1----:R-:W-:-:S05]  /*1ff20*/  @!P5 IADD3 R96, P6, R96, R52, RZ ;  /* 0x000000346060d210 */ /* 0x002fca0007fde0ff */
[----:B------:R-:W-:Y:S01]  /*1ff30*/  @!P5 IMAD.X R97, R95, 0x1, R53, P6 ;  /* 0x000000015f61d824 */ /* 0x000fe200030e0635 */
[----:B0-----:R-:W0:Y:S01]  /*1ff40*/  @!P4 LDC.64 R46, c[0x0][0x5c0] ;  /* 0x00017000ff2ecb82 */ /* 0x001e220000000a00 */
[----:B----4-:R-:W-:-:S04]  /*1ff50*/  LOP3.LUT R30, R30, 0xff, RZ, 0xc0, !PT ;  /* 0x000000ff1e1e7812 */ /* 0x010fc800078ec0ff */
[----:B------:R-:W-:-:S05]  /*1ff60*/  F2FP.F16.E4M3.UNPACK_B R30, R30 ;  /* 0x0000001eff1e723e */ /* 0x000fca00020006ff */
[----:B------:R-:W-:-:S05]  /*1ff70*/  HADD2.F32 R30, -RZ, R30.H0_H0 ;  /* 0x2000001eff1e7230 */ /* 0x000fca0000004100 */
[----:B------:R-:W-:-:S04]  /*1ff80*/  FMUL R30, R30, UR5 ;  /* 0x000000051e1e7c20 */ /* 0x000fc80008400000 */
[----:B------:R-:W-:Y:S01]  /*1ff90*/  FFMA R30, R208, UR4, R30 ;  /* 0x00000004d01e7c23 */ /* 0x000fe2000800001e */
[----:B------:R-:W-:Y:S01]  /*1ffa0*/  ISETP.GE.AND P6, PT, R26, 0x1, PT ;  /* 0x000000011a00780c */ /* 0x000fe20003fc6270 */
[----:B------:R-:W4:Y:S03]  /*1ffb0*/  LDL.LU R208, [R1+0x460] ;  /* 0x0004600001d07983 */ /* 0x000f260000300800 */
[----:B------:R-:W-:Y:S02]  /*1ffc0*/  F2FP.SATFINITE.E4M3.F32.PACK_AB_MERGE_C R31, RZ, R30, RZ ;  /* 0x0000001eff1f723e */ /* 0x000fe400048070ff */
[----:B------:R-:W-:-:S03]  /*1ffd0*/  PRMT R30, RZ, 0x7610, R30 ;  /* 0x00007610ff1e7816 */ /* 0x000fc6000000001e */
[----:B------:R1:W-:Y:S04]  /*1ffe0*/  @!P5 STG.E.U8 desc[UR6][R96.64+0x98], R31 ;  /* 0x0000981f6000d986 */ /* 0x0003e8000c101106 */
[----:B------:R-:W3:Y:S01]  /*1fff0*/  @!P4 LDG.E.U8 R30, desc[UR6][R20.64+0x99] ;  /* 0x00009906141ec981 */ /* 0x000ee2000c1e1100 */
[----:B0-----:R-:W-:-:S05]  /*20000*/  @!P4 IADD3 R94, P5, R94, R46, RZ ;  /* 0x0000002e5e5ec210 */ /* 0x001fca0007fbe0ff */
[----:B------:R-:W-:Y:S01]  /*20010*/  @!P4 IMAD.X R95, R92, 0x1, R47, P5 ;  /* 0x000000015c5fc824 */ /* 0x000fe200028e062f */
[----:B------:R-:W-:Y:S02]  /*20020*/  PRMT R46, RZ, 0x7610, R46 ;  /* 0x00007610ff2e7816 */ /* 0x000fe4000000002e */
        /* <DEDUP_REMOVED lines=8> */
[----:B------:R0:W-:Y:S01]  /*200b0*/  @!P4 STG.E.U8 desc[UR6][R94.64+0x99], R47 ;  /* 0x0000992f5e00c986 */ /* 0x0001e2000c101106 */
[----:B------:R-:W-:-:S13]  /*200c0*/  ISETP.LT.OR P4, PT, R27, 0xa1, !P6 ;  /* 0x000000a11b00780c */ /* 0x000fda0007781670 */
[----:B------:R-:W2:Y:S01]  /*200d0*/  @!P4 LDG.E.U8 R46, desc[UR6][R24.64+0xa0] ;  /* 0x0000a006182ec981 */ /* 0x000ea2000c1e1100 */
[----:B-1----:R-:W1:Y:S02]  /*200e0*/  @!P4 LDC.64 R30, c[0x0][0x5c0] ;  /* 0x00017000ff1ecb82 */ /* 0x002e640000000a00 */
[----:B-1----:R-:W-:-:S05]  /*200f0*/  @!P4 IADD3 R30, P5, R10, R30, RZ ;  /* 0x0000001e0a1ec210 */ /* 0x002fca0007fbe0ff */
        /* <DEDUP_REMOVED lines=9> */
[----:B------:R1:W-:Y:S01]  /*20190*/  @!P4 STG.E.U8 desc[UR6][R30.64+0xa0], R49 ;  /* 0x0000a0311e00c986 */ /* 0x0003e2000c101106 */
[----:B------:R-:W-:-:S13]  /*201a0*/  ISETP.LT.OR P4, PT, R27, 0xa2, !P6 ;  /* 0x000000a21b00780c */ /* 0x000fda0007781670 */
[----:B------:R-:W4:Y:S01]  /*201b0*/  @!P4 LDG.E.U8 R48, desc[UR6][R24.64+0xa1] ;  /* 0x0000a1061830c981 */ /* 0x000f22000c1e1100 */
[----:B0-----:R-:W0:Y:S01]  /*201c0*/  @!P4 LDC.64 R46, c[0x0][0x5c0] ;  /* 0x00017000ff2ecb82 */ /* 0x001e220000000a00 */
[----:B-1----:R-:W-:Y:S02]  /*201d0*/  PRMT R30, RZ, 0x7610, R30 ;  /* 0x00007610ff1e7816 */ /* 0x002fe4000000001e */
[----:B0-----:R-:W-:-:S05]  /*201e0*/  @!P4 IADD3 R46, P5, R10, R46, RZ ;  /* 0x0000002e0a2ec210 */ /* 0x001fca0007fbe0ff */
[----:B------:R-:W-:Y:S01]  /*201f0*/  @!P4 IMAD.X R47, R29, 0x1, R47, P5 ;  /* 0x000000011d2fc824 */ /* 0x000fe200028e062f */
[----:B------:R-:W-:Y:S02]  /*20200*/  LOP3.LUT P5, RZ, R2, 0x80, RZ, 0xc0, !PT ;  /* 0x0000008002ff7812 */ /* 0x000fe400078ac0ff */
[----:B----4-:R-:W-:-:S04]  /*20210*/  LOP3.LUT R48, R48, 0xff, RZ, 0xc0, !PT ;  /* 0x000000ff30307812 */ /* 0x010fc800078ec0ff */
[----:B------:R-:W-:-:S05]  /*20220*/  F2FP.F16.E4M3.UNPACK_B R48, R48 ;  /* 0x00000030ff30723e */ /* 0x000fca00020006ff */
[----:B------:R-:W-:-:S05]  /*20230*/  HADD2.F32 R48, -RZ, R48.H0_H0 ;  /* 0x20000030ff307230 */ /* 0x000fca0000004100 */
[----:B------:R-:W-:-:S04]  /*20240*/  FMUL R48, R48, UR5 ;  /* 0x0000000530307c20 */ /* 0x000fc80008400000 */
[----:B------:R-:W-:Y:S02]  /*20250*/  FFMA R48, R208, UR4, R48 ;  /* 0x00000004d0307c23 */ /* 0x000fe40008000030 */
[----:B------:R-:W4:Y:S03]  /*20260*/  LDL.LU R208, [R1+0x46c] ;  /* 0x00046c0001d07983 */ /* 0x000f260000300800 */
[----:B------:R-:W-:-:S05]  /*20270*/  F2FP.SATFINITE.E4M3.F32.PACK_AB_MERGE_C R31, RZ, R48, RZ ;  /* 0x00000030ff1f723e */ /* 0x000fca00048070ff */
[----:B------:R-:W-:Y:S04]  /*20280*/  @!P4 STG.E.U8 desc[UR6][R46.64+0xa1], R31 ;  /* 0x0000a11f2e00c986 */ /* 0x000fe8000c101106 */
[----:B------:R-:W3:Y:S02]  /*20290*/  @!P5 LDG.E.U8 R30, desc[UR6][R12.64+0xa0] ;  /* 0x0000a0060c1ed981 */ /* 0x000ee4000c1e1100 */
[----:B---3--:R-:W-:-:S04]  /*202a0*/  LOP3.LUT R30, R30, 0xff, RZ, 0xc0, !PT ;  /* 0x000000ff1e1e7812 */ /* 0x008fc800078ec0ff */
[----:B------:R-:W-:-:S05]  /*202b0*/  F2FP.F16.E4M3.UNPACK_B R30, R30 ;  /* 0x0000001eff1e723e */ /* 0x000fca00020006ff */
[----:B------:R-:W-:-:S05]  /*202c0*/  HADD2.F32 R30, -RZ, R30.H0_H0 ;  /* 0x2000001eff1e7230 */ /* 0x000fca0000004100 */
[----:B------:R-:W-:-:S04]  /*202d0*/  FMUL R30, R30, UR5 ;  /* 0x000000051e1e7c20 */ /* 0x000fc80008400000 */
[----:B------:R-:W-:-:S05]  /*202e0*/  FFMA R30, R207, UR4, R30 ;  /* 0x00000004cf1e7c23 */ /* 0x000fca000800001e */
[----:B------:R-:W-:Y:S02]  /*202f0*/  F2FP.SATFINITE.E4M3.F32.PACK_AB_MERGE_C R49, RZ, R30, RZ ;  /* 0x0000001eff31723e */ /* 0x000fe400048070ff */
[----:B------:R-:W-:-:S03]  /*20300*/  PRMT R30, RZ, 0x7610, R30 ;  /* 0x00007610ff1e7816 */ /* 0x000fc6000000001e */
[----:B------:R0:W-:Y:S04]  /*20310*/  @!P5 STG.E.U8 desc[UR6][R44.64+0xa0], R49 ;  /* 0x0000a0312c00d986 */ /* 0x0001e8000c101106 */
[----:B------:R-:W3:Y:S01]  /*20320*/  @!P0 LDG.E.U8 R30, desc[UR6][R12.64+0xa1] ;  /* 0x0000a1060c1e8981 */ /* 0x000ee2000c1e1100 */
[----:B------:R-:W-:Y:S02]  /*20330*/  ISETP.LT.OR P4, PT, R27, 0xa9, !P6 ;  /* 0x000000a91b00780c */ /* 0x000fe40007781670 */
[----:B0-----:R-:W-:Y:S02]  /*20340*/  PRMT R44, RZ, 0x7610, R44 ;  /* 0x00007610ff2c7816 */ /* 0x001fe4000000002c */
[----:B---3--:R-:W-:-:S04]  /*20350*/  LOP3.LUT R30, R30, 0xff, RZ, 0xc0, !PT ;  /* 0x000000ff1e1e7812 */ /* 0x008fc800078ec0ff */
[----:B------:R-:W-:-:S05]  /*20360*/  F2FP.F16.E4M3.UNPACK_B R30, R30 ;  /* 0x0000001eff1e723e */ /* 0x000fca00020006ff */
[----:B------:R-:W-:-:S05]  /*20370*/  HADD2.F32 R30, -RZ, R30.H0_H0 ;  /* 0x2000001eff1e7230 */ /* 0x000fca0000004100 */
[----:B------:R-:W-:-:S04]  /*20380*/  FMUL R30, R30, UR5 ;  /* 0x000000051e1e7c20 */ /* 0x000fc80008400000 */
[----:B--2---:R-:W-:Y:S02]  /*20390*/  FFMA R30, R155, UR4, R30 ;  /* 0x000000049b1e7c23 */ /* 0x004fe4000800001e */
[----:B------:R-:W2:Y:S03]  /*203a0*/  LDL.LU R155, [R1+0x470] ;  /* 0x00047000019b7983 */ /* 0x000ea60000300800 */
[----:B------:R-:W-:Y:S01]  /*203b0*/  F2FP.SATFINITE.E4M3.F32.PACK_AB_MERGE_C R47, RZ, R30, RZ ;  /* 0x0000001eff2f723e */ /* 0x000fe200048070ff */
[----:B------:R-:W3:Y:S01]  /*203c0*/  LDL.LU R207, [R1+0x474] ;  /* 0x0004740001cf7983 */ /* 0x000ee20000300800 */
[----:B------:R-:W0:Y:S03]  /*203d0*/  @!P4 LDC.64 R30, c[0x0][0x5c0] ;  /* 0x00017000ff1ecb82 */ /* 0x000e260000000a00 */
[----:B------:R1:W-:Y:S04]  /*203e0*/  @!P0 STG.E.U8 desc[UR6][R42.64+0xa1], R47 ;  /* 0x0000a12f2a008986 */ /* 0x0003e8000c101106 */
        /* <DEDUP_REMOVED lines=13> */
[----:B------:R-:W-:-:S11]  /*204c0*/  PRMT R44, RZ, 0x7610, R44 ;  /* 0x00007610ff2c7816 */ /* 0x000fd6000000002c */
[----:B------:R-:W2:Y:S01]  /*204d0*/  @!P4 LDG.E.U8 R44, desc[UR6][R24.64+0xa9] ;  /* 0x0000a906182cc981 */ /* 0x000ea2000c1e1100 */
[----:B-1----:R-:W1:Y:S01]  /*204e0*/  @!P4 LDC.64 R42, c[0x0][0x5c0] ;  /* 0x00017000ff2acb82 */ /* 0x002e620000000a00 */
[----:B0-----:R-:W-:Y:S02]  /*204f0*/  PRMT R30, RZ, 0x7610, R30 ;  /* 0x00007610ff1e7816 */ /* 0x001fe4000000001e */
        /* <DEDUP_REMOVED lines=11> */
[----:B------:R-:W3:Y:S01]  /*205b0*/  @!P0 LDG.E.U8 R30, desc[UR6][R12.64+0xa8] ;  /* 0x0000a8060c1e8981 */ /* 0x000ee2000c1e1100 */
        /* <DEDUP_REMOVED lines=9> */
[----:B------:R-:W-:Y:S01]  /*20650*/  @!P0 STG.E.U8 desc[UR6][R40.64+0xa8], R25 ;  /* 0x0000a81928008986 */ /* 0x000fe2000c101106 */
[----:B------:R-:W-:Y:S02]  /*20660*/  LOP3.LUT P0, RZ, R22, 0x1, RZ, 0xc0, !PT ;  /* 0x0000000116ff7812 */ /* 0x000fe4000780c0ff */
[----:B------:R-:W-:-:S06]  /*20670*/  PRMT R22, RZ, 0x7610, R22 ;  /* 0x00007610ff167816 */ /* 0x000fcc0000000016 */
        /* <DEDUP_REMOVED lines=11> */
[----:B------:R-:W2:Y:S01]  /*20730*/  @!P6 LDG.E.U8 R22, desc[UR6][R14.64+0xa0] ;  /* 0x0000a0060e16e981 */ /* 0x000ea2000c1e1100 */
[----:B------:R-:W-:Y:S02]  /*20740*/  PRMT R12, RZ, 0x7610, R12 ;  /* 0x00007610ff0c7816 */ /* 0x000fe4000000000c */
[----:B------:R-:W-:Y:S01]  /*20750*/  PRMT R24, RZ, 0x7610, R24 ;  /* 0x00007610ff187816 */ /* 0x000fe20000000018 */
[----:B0-----:R-:W0:Y:S01]  /*20760*/  @!P3 LDC.64 R30, c[0x0][0x5c0] ;  /* 0x00017000ff1ebb82 */ /* 0x001e220000000a00 */
[----:B--2---:R-:W-:-:S04]  /*20770*/  LOP3.LUT R22, R22, 0xff, RZ, 0xc0, !PT ;  /* 0x000000ff16167812 */ /* 0x004fc800078ec0ff */
[----:B------:R-:W-:-:S05]  /*20780*/  F2FP.F16.E4M3.UNPACK_B R22, R22 ;  /* 0x00000016ff16723e */ /* 0x000fca00020006ff */
[----:B------:R-:W-:-:S05]  /*20790*/  HADD2.F32 R22, -RZ, R22.H0_H0 ;  /* 0x20000016ff167230 */ /* 0x000fca0000004100 */
[----:B------:R-:W-:-:S04]  /*207a0*/  FMUL R22, R22, UR5 ;  /* 0x0000000516167c20 */ /* 0x000fc80008400000 */
[----:B------:R-:W-:Y:S02]  /*207b0*/  FFMA R22, R155, UR4, R22 ;  /* 0x000000049b167c23 */ /* 0x000fe40008000016 */
[----:B------:R-:W2:Y:S03]  /*207c0*/  LDL.LU R155, [R1+0x488] ;  /* 0x00048800019b7983 */ /* 0x000ea60000300800 */
[----:B------:R-:W-:-:S05]  /*207d0*/  F2FP.SATFINITE.E4M3.F32.PACK_AB_MERGE_C R13, RZ, R22, RZ ;  /* 0x00000016ff0d723e */ /* 0x000fca00048070ff */
        /* <DEDUP_REMOVED lines=12> */
[----:B0-----:R-:W-:-:S05]  /*208a0*/  @!P3 IADD3 R12, P4, R91, R30, RZ ;  /* 0x0000001e5b0cb210 */ /* 0x001fca0007f9e0ff */
[----:B-1----:R-:W-:Y:S02]  /*208b0*/  @!P3 IMAD.X R13, R90, 0x1, R31, P4 ;  /* 0x000000015a0db824 */ /* 0x002fe400020e061f */
[----:B------:R-:W0:Y:S01]  /*208c0*/  @!P2 LDC.64 R30, c[0x0][0x5c0] ;  /* 0x00017000ff1eab82 */ /* 0x000e220000000a00 */
[----:B----4-:R-:W-:-:S04]  /*208d0*/  LOP3.LUT R24, R24, 0xff, RZ, 0xc0, !PT ;  /* 0x000000ff18187812 */ /* 0x010fc800078ec0ff */
[----:B------:R-:W-:-:S05]  /*208e0*/  F2FP.F16.E4M3.UNPACK_B R24, R24 ;  /* 0x00000018ff18723e */ /* 0x000fca00020006ff */
[----:B------:R-:W-:-:S05]  /*208f0*/  HADD2.F32 R24, -RZ, R24.H0_H0 ;  /* 0x20000018ff187230 */ /* 0x000fca0000004100 */
[----:B------:R-:W-:-:S04]  /*20900*/  FMUL R24, R24, UR5 ;  /* 0x0000000518187c20 */ /* 0x000fc80008400000 */
[----:B------:R-:W-:Y:S01]  /*20910*/  FFMA R24, R208, UR4, R24 ;  /* 0x00000004d0187c23 */ /* 0x000fe20008000018 */
[----:B0-----:R-:W-:Y:S01]  /*20920*/  @!P2 IADD3 R22, P4, R28, R30, RZ ;  /* 0x0000001e1c16a210 */ /* 0x001fe20007f9e0ff */
[----:B------:R-:W4:Y:S03]  /*20930*/  LDL.LU R208, [R1+0x490] ;  /* 0x0004900001d07983 */ /* 0x000f260000300800 */
[----:B--2---:R-:W-:Y:S02]  /*20940*/  F2FP.SATFINITE.E4M3.F32.PACK_AB_MERGE_C R25, RZ, R24, RZ ;  /* 0x00000018ff19723e */ /* 0x004fe400048070ff */
        /* <DEDUP_REMOVED lines=8> */
[----:B------:R-:W-:Y:S01]  /*209d0*/  FFMA R24, R155, UR4, R24 ;  /* 0x000000049b187c23 */ /* 0x000fe20008000018 */
[----:B------:R-:W-:Y:S01]  /*209e0*/  ISETP.GE.AND P5, PT, R26, 0x81, PT ;  /* 0x000000811a00780c */ /* 0x000fe20003fa6270 */
[----:B------:R-:W2:Y:S03]  /*209f0*/  LDL.LU R155, [R1+0x494] ;  /* 0x00049400019b7983 */ /* 0x000ea60000300800 */
[----:B------:R-:W-:Y:S02]  /*20a00*/  F2FP.SATFINITE.E4M3.F32.PACK_AB_MERGE_C R31, RZ, R24, RZ ;  /* 0x00000018ff1f723e */ /* 0x000fe400048070ff */
[----:B------:R-:W-:-:S03]  /*20a10*/  PRMT R24, RZ, 0x7610, R24 ;  /* 0x00007610ff187816 */ /* 0x000fc60000000018 */
[----:B------:R1:W-:Y:S04]  /*20a20*/  @!P2 STG.E.U8 desc[UR6][R22.64+0xa1], R31 ;  /* 0x0000a11f1600a986 */ /* 0x0003e8000c101106 */
[----:B------:R-:W3:Y:S01]  /*20a30*/  @!P6 LDG.E.U8 R24, desc[UR6][R14.64+0xa8] ;  /* 0x0000a8060e18e981 */ /* 0x000ee2000c1e1100 */
[----:B------:R-:W-:Y:S02]  /*20a40*/  ISETP.LT.OR P3, PT, R27, 0xaa, !P5 ;  /* 0x000000aa1b00780c */ /* 0x000fe40006f61670 */
[----:B0-----:R-:W-:-:S11]  /*20a50*/  PRMT R12, RZ, 0x7610, R12 ;  /* 0x00007610ff0c7816 */ /* 0x001fd6000000000c */
[----:B-1----:R-:W0:Y:S01]  /*20a60*/  @!P3 LDC.64 R22, c[0x0][0x5c0] ;  /* 0x00017000ff16bb82 */ /* 0x002e220000000a00 */
[----:B---3--:R-:W-:-:S04]  /*20a70*/  LOP3.LUT R24, R24, 0xff, RZ, 0xc0, !PT ;  /* 0x000000ff18187812 */ /* 0x008fc800078ec0ff */
[----:B------:R-:W-:-:S05]  /*20a80*/  F2FP.F16.E4M3.UNPACK_B R24, R24 ;  /* 0x00000018ff18723e */ /* 0x000fca00020006ff */
[----:B------:R-:W-:-:S05]  /*20a90*/  HADD2.F32 R24, -RZ, R24.H0_H0 ;  /* 0x20000018ff187230 */ /* 0x000fca0000004100 */
[----:B------:R-:W-:-:S04]  /*20aa0*/  FMUL R24, R24, UR5 ;  /* 0x0000000518187c20 */ /* 0x000fc80008400000 */
[----:B------:R-:W-:Y:S02]  /*20ab0*/  FFMA R24, R207, UR4, R24 ;  /* 0x00000004cf187c23 */ /* 0x000fe40008000018 */
[----:B------:R-:W3:Y:S03]  /*20ac0*/  LDL.LU R207, [R1+0x498] ;  /* 0x0004980001cf7983 */ /* 0x000ee60000300800 */
[----:B------:R-:W-:-:S05]  /*20ad0*/  F2FP.SATFINITE.E4M3.F32.PACK_AB_MERGE_C R25, RZ, R24, RZ ;  /* 0x00000018ff19723e */ /* 0x000fca00048070ff */
[----:B------:R1:W-:Y:S04]  /*20ae0*/  @!P6 STG.E.U8 desc[UR6][R32.64+0xa8], R25 ;  /* 0x0000a8192000e986 */ /* 0x0003e8000c101106 */
[----:B------:R4:W2:Y:S02]  /*20af0*/  @!P3 LDG.E.U8 R12, desc[UR6][R14.64+0xa9] ;  /* 0x0000a9060e0cb981 */ /* 0x0008a4000c1e1100 */
[----:B----4-:R-:W-:Y:S02]  /*20b00*/  PRMT R14, RZ, 0x7610, R14 ;  /* 0x00007610ff0e7816 */ /* 0x010fe4000000000e */
[----:B--2---:R-:W-:-:S04]  /*20b10*/  LOP3.LUT R12, R12, 0xff, RZ, 0xc0, !PT ;  /* 0x000000ff0c0c7812 */ /* 0x004fc800078ec0ff */
[----:B------:R-:W-:-:S05]  /*20b20*/  F2FP.F16.E4M3.UNPACK_B R12, R12 ;  /* 0x0000000cff0c723e */ /* 0x000fca00020006ff */
[----:B------:R-:W-:Y:S01]  /*20b30*/  HADD2.F32 R13, -RZ, R12.H0_H0 ;  /* 0x2000000cff0d7230 */ /* 0x000fe20000004100 */
[----:B0-----:R-:W-:-:S04]  /*20b40*/  @!P3 IADD3 R12, P2, P4, R10, R22, R7 ;  /* 0x000000160a0cb210 */ /* 0x001fc80007c5e007 */
[----:B------:R-:W-:Y:S01]  /*20b50*/  FMUL R22, R13, UR5 ;  /* 0x000000050d167c20 */ /* 0x000fe20008400000 */
[----:B------:R-:W-:Y:S02]  /*20b60*/  @!P3 IADD3.X R13, R29, R23, R6, P2, P4 ;  /* 0x000000171d0db210 */ /* 0x000fe400017e8406 */
[C---:B------:R-:W-:Y:S01]  /*20b70*/  ISETP.LT.OR P2, PT, R27.reuse, 0xa9, !P1 ;  /* 0x000000a91b00780c */ /* 0x040fe20004f41670 */
[----:B------:R-:W-:Y:S01]  /*20b80*/  FFMA R22, R208, UR4, R22 ;  /* 0x00000004d0167c23 */ /* 0x000fe20008000016 */
[----:B------:R-:W-:Y:S01]  /*20b90*/  ISETP.LT.OR P1, PT, R27, 0xaa, !P1 ;  /* 0x000000aa1b00780c */ /* 0x000fe20004f21670 */
[----:B------:R-:W2:Y:S03]  /*20ba0*/  LDL.LU R208, [R1+0x49c] ;  /* 0x00049c0001d07983 */ /* 0x000ea60000300800 */
[----:B------:R-:W-:-:S05]  /*20bb0*/  F2FP.SATFINITE.E4M3.F32.PACK_AB_MERGE_C R23, RZ, R22, RZ ;  /* 0x00000016ff17723e */ /* 0x000fca00048070ff */
[----:B------:R0:W-:Y:S02]  /*20bc0*/  @!P3 STG.E.U8 desc[UR6][R12.64+0xa9], R23 ;  /* 0x0000a9170c00b986 */ /* 0x0001e4000c101106 */
[----:B------:R-:W4:Y:S02]  /*20bd0*/  @!P2 LDC.64 R30, c[0x0][0x5c0] ;  /* 0x00017000ff1eab82 */ /* 0x000f240000000a00 */
[----:B------:R-:W3:Y:S01]  /*20be0*/  @!P2 LDG.E.U8 R14, desc[UR6][R16.64+0xa8] ;  /* 0x0000a806100ea981 */ /* 0x000ee2000c1e1100 */
[----:B-1----:R-:W-:-:S04]  /*20bf0*/  @!P2 IADD3 R25, P3, P4, R3, R10, R7 ;  /* 0x0000000a0319a210 */ /* 0x002fc80007c7e007 */
[----:B------:R-:W-:Y:S02]  /*20c00*/  @!P2 IADD3.X R22, R4, R29, R6, P3, P4 ;  /* 0x0000001d0416a210 */ /* 0x000fe40001fe8406 */
[----:B---3--:R-:W-:-:S04]  /*20c10*/  LOP3.LUT R14, R14, 0xff, RZ, 0xc0, !PT ;  /* 0x000000ff0e0e7812 */ /* 0x008fc800078ec0ff */
[----:B------:R-:W-:-:S05]  /*20c20*/  F2FP.F16.E4M3.UNPACK_B R14, R14 ;  /* 0x0000000eff0e723e */ /* 0x000fca00020006ff */
[----:B------:R-:W-:-:S05]  /*20c30*/  HADD2.F32 R14, -RZ, R14.H0_H0 ;  /* 0x2000000eff0e7230 */ /* 0x000fca0000004100 */
[----:B------:R-:W-:Y:S01]  /*20c40*/  FMUL R15, R14, UR5 ;  /* 0x000000050e0f7c20 */ /* 0x000fe20008400000 */
[----:B----4-:R-:W-:-:S03]  /*20c50*/  @!P2 IADD3 R14, P3, R25, R30, RZ ;  /* 0x0000001e190ea210 */ /* 0x010fc60007f7e0ff */
[----:B0-----:R-:W-:Y:S02]  /*20c60*/  FFMA R12, R155, UR4, R15 ;  /* 0x000000049b0c7c23 */ /* 0x001fe4000800000f */
[----:B------:R-:W-:Y:S01]  /*20c70*/  @!P2 IMAD.X R15, R22, 0x1, R31, P3 ;  /* 0x00000001160fa824 */ /* 0x000fe200018e061f */
[----:B------:R-:W-:Y:S01]  /*20c80*/  ISETP.GE.AND P6, PT, R26, 0x101, PT ;  /* 0x000001011a00780c */ /* 0x000fe20003fc6270 */
[----:B------:R-:W0:Y:S01]  /*20c90*/  @!P1 LDC.64 R30, c[0x0][0x5c0] ;  /* 0x00017000ff1e9b82 */ /* 0x000e220000000a00 */
[----:B------:R-:W-:Y:S01]  /*20ca0*/  F2FP.SATFINITE.E4M3.F32.PACK_AB_MERGE_C R13, RZ, R12, RZ ;  /* 0x0000000cff0d723e */ /* 0x000fe200048070ff */
[----:B------:R-:W3:Y:S01]  /*20cb0*/  LDL.LU R155, [R1+0x4a0] ;  /* 0x0004a000019b7983 */ /* 0x000ee20000300800 */
[----:B------:R-:W-:-:S03]  /*20cc0*/  PRMT R12, RZ, 0x7610, R12 ;  /* 0x00007610ff0c7816 */ /* 0x000fc6000000000c */
[----:B------:R1:W-:Y:S04]  /*20cd0*/  @!P2 STG.E.U8 desc[UR6][R14.64+0xa8], R13 ;  /* 0x0000a80d0e00a986 */ /* 0x0003e8000c101106 */
[----:B------:R-:W4:Y:S01]  /*20ce0*/  @!P1 LDG.E.U8 R12, desc[UR6][R16.64+0xa9] ;  /* 0x0000a906100c9981 */ /* 0x000f22000c1e1100 */
[----:B------:R-:W-:Y:S02]  /*20cf0*/  @!P1 IADD3 R23, P3, P4, R3, R10, R7 ;  /* 0x0000000a03179210 */ /* 0x000fe40007c7e007 */
[----:B------:R-:W-:Y:S02]  /*20d00*/  ISETP.LT.OR P2, PT, R27, 0xa1, !P6 ;  /* 0x000000a11b00780c */ /* 0x000fe40007741670 */
[----:B------:R-:W-:Y:S02]  /*20d10*/  @!P1 IADD3.X R24, R4, R29, R6, P3, P4 ;  /* 0x0000001d04189210 */ /* 0x000fe40001fe8406 */
[----:B-1----:R-:W-:-:S02]  /*20d20*/  PRMT R14, RZ, 0x7610, R14 ;  /* 0x00007610ff0e7816 */ /* 0x002fc4000000000e */
[----:B----4-:R-:W-:-:S04]  /*20d30*/  LOP3.LUT R12, R12, 0xff, RZ, 0xc0, !PT ;  /* 0x000000ff0c0c7812 */ /* 0x010fc800078ec0ff */
[----:B------:R-:W-:-:S05]  /*20d40*/  F2FP.F16.E4M3.UNPACK_B R12, R12 ;  /* 0x0000000cff0c723e */ /* 0x000fca00020006ff */
[----:B------:R-:W-:-:S05]  /*20d50*/  HADD2.F32 R12, -RZ, R12.H0_H0 ;  /* 0x2000000cff0c7230 */ /* 0x000fca0000004100 */
[----:B------:R-:W-:-:S04]  /*20d60*/  FMUL R12, R12, UR5 ;  /* 0x000000050c0c7c20 */ /* 0x000fc80008400000 */
[----:B------:R-:W-:Y:S01]  /*20d70*/  FFMA R22, R207, UR4, R12 ;  /* 0x00000004cf167c23 */ /* 0x000fe2000800000c */
[----:B0-----:R-:W-:Y:S01]  /*20d80*/  @!P1 IADD3 R12, P3, R23, R30, RZ ;  /* 0x0000001e170c9210 */ /* 0x001fe20007f7e0ff */
[----:B------:R-:W4:Y:S03]  /*20d90*/  LDL.LU R207, [R1+0x4a4] ;  /* 0x0004a40001cf7983 */ /* 0x000f260000300800 */
[----:B------:R-:W-:Y:S01]  /*20da0*/  F2FP.SATFINITE.E4M3.F32.PACK_AB_MERGE_C R17, RZ, R22, RZ ;  /* 0x00000016ff11723e */ /* 0x000fe200048070ff */
[----:B------:R-:W-:Y:S01]  /*20db0*/  @!P1 IMAD.X R13, R24, 0x1, R31, P3 ;  /* 0x00000001180d9824 */ /* 0x000fe200018e061f */
[----:B------:R-:W0:Y:S04]  /*20dc0*/  @!P2 LDC.64 R22, c[0x0][0x5c0] ;  /* 0x00017000ff16ab82 */ /* 0x000e280000000a00 */
[----:B------:R1:W-:Y:S04]  /*20dd0*/  @!P1 STG.E.U8 desc[UR6][R12.64+0xa9], R17 ;  /* 0x0000a9110c009986 */ /* 0x0003e8000c101106 */
[----:B------:R-:W2:Y:S01]  /*20de0*/  @!P2 LDG.E.U8 R14, desc[UR6][R18.64+0xa0] ;  /* 0x0000a006120ea981 */ /* 0x000ea2000c1e1100 */
[----:B------:R-:W-:-:S02]  /*20df0*/  ISETP.LT.OR P1, PT, R27, 0xa2, !P6 ;  /* 0x000000a21b00780c */ /* 0x000fc40007721670 */
[----:B-1----:R-:W-:Y:S02]  /*20e00*/  PRMT R12, RZ, 0x7610, R12 ;  /* 0x00007610ff0c7816 */ /* 0x002fe4000000000c */
[----:B--2---:R-:W-:-:S04]  /*20e10*/  LOP3.LUT R14, R14, 0xff, RZ, 0xc0, !PT ;  /* 0x000000ff0e0e7812 */ /* 0x004fc800078ec0ff */
[----:B------:R-:W-:-:S05]  /*20e20*/  F2FP.F16.E4M3.UNPACK_B R14, R14 ;  /* 0x0000000eff0e723e */ /* 0x000fca00020006ff */
[----:B------:R-:W-:-:S05]  /*20e30*/  HADD2.F32 R14, -RZ, R14.H0_H0 ;  /* 0x2000000eff0e7230 */ /* 0x000fca0000004100 */
[----:B------:R-:W-:Y:S01]  /*20e40*/  FMUL R15, R14, UR5 ;  /* 0x000000050e0f7c20 */ /* 0x000fe20008400000 */
[----:B0-----:R-:W-:-:S03]  /*20e50*/  @!P2 IADD3 R14, P3, P4, R10, R22, R9 ;  /* 0x000000160a0ea210 */ /* 0x001fc60007c7e009 */
[----:B------:R-:W-:Y:S01]  /*20e60*/  FFMA R16, R208, UR4, R15 ;  /* 0x00000004d0107c23 */ /* 0x000fe2000800000f */
[----:B------:R-:W-:Y:S02]  /*20e70*/  @!P2 IADD3.X R15, R29, R23, R8, P3, P4 ;  /* 0x000000171d0fa210 */ /* 0x000fe40001fe8408 */
[----:B------:R-:W0:Y:S02]  /*20e80*/  @!P1 LDC.64 R22, c[0x0][0x5c0] ;  /* 0x00017000ff169b82 */ /* 0x000e240000000a00 */
[----:B------:R-:W-:-:S05]  /*20e90*/  F2FP.SATFINITE.E4M3.F32.PACK_AB_MERGE_C R17, RZ, R16, RZ ;  /* 0x00000010ff11723e */ /* 0x000fca00048070ff */
[----:B------:R1:W-:Y:S04]  /*20ea0*/  @!P2 STG.E.U8 desc[UR6][R14.64+0xa0], R17 ;  /* 0x0000a0110e00a986 */ /* 0x0003e8000c101106 */
[----:B------:R-:W2:Y:S01]  /*20eb0*/  @!P1 LDG.E.U8 R12, desc[UR6][R18.64+0xa1] ;  /* 0x0000a106120c9981 */ /* 0x000ea2000c1e1100 */
[----:B------:R-:W-:Y:S02]  /*20ec0*/  ISETP.LT.OR P2, PT, R27, 0xa1, !P0 ;  /* 0x000000a11b00780c */ /* 0x000fe40004741670 */
[----:B-1----:R-:W-:-:S11]  /*20ed0*/  PRMT R14, RZ, 0x7610, R14 ;  /* 0x00007610ff0e7816 */ /* 0x002fd6000000000e */
[----:B------:R-:W1:Y:S01]  /*20ee0*/  @!P2 LDC.64 R24, c[0x0][0x5c0] ;  /* 0x00017000ff18ab82 */ /* 0x000e620000000a00 */
[----:B--2---:R-:W-:-:S04]  /*20ef0*/  LOP3.LUT R12, R12, 0xff, RZ, 0xc0, !PT ;  /* 0x000000ff0c0c7812 */ /* 0x004fc800078ec0ff */
[----:B------:R-:W-:-:S05]  /*20f00*/  F2FP.F16.E4M3.UNPACK_B R12, R12 ;  /* 0x0000000cff0c723e */ /* 0x000fca00020006ff */
[----:B------:R-:W-:-:S05]  /*20f10*/  HADD2.F32 R12, -RZ, R12.H0_H0 ;  /* 0x2000000cff0c7230 */ /* 0x000fca0000004100 */
[----:B------:R-:W-:Y:S01]  /*20f20*/  FMUL R13, R12, UR5 ;  /* 0x000000050c0d7c20 */ /* 0x000fe20008400000 */
[----:B0-----:R-:W-:-:S03]  /*20f30*/  @!P1 IADD3 R12, P3, P4, R10, R22, R9 ;  /* 0x000000160a0c9210 */ /* 0x001fc60007c7e009 */
[----:B---3--:R-:W-:Y:S01]  /*20f40*/  FFMA R16, R155, UR4, R13 ;  /* 0x000000049b107c23 */ /* 0x008fe2000800000d */
[----:B------:R-:W-:Y:S01]  /*20f50*/  @!P1 IADD3.X R13, R29, R23, R8, P3, P4 ;  /* 0x000000171d0d9210 */ /* 0x000fe20001fe8408 */
[----:B------:R-:W2:Y:S03]  /*20f60*/  LDL.LU R155, [R1+0x4a8] ;  /* 0x0004a800019b7983 */ /* 0x000ea60000300800 */
[----:B------:R-:W-:Y:S01]  /*20f70*/  F2FP.SATFINITE.E4M3.F32.PACK_AB_MERGE_C R17, RZ, R16, RZ ;  /* 0x00000010ff11723e */ /* 0x000fe200048070ff */
[----:B------:R-:W3:Y:S04]  /*20f80*/  LDL.LU R208, [R1+0x4ac] ;  /* 0x0004ac0001d07983 */ /* 0x000ee80000300800 */
[----:B------:R4:W-:Y:S04]  /*20f90*/  @!P1 STG.E.U8 desc[UR6][R12.64+0xa1], R17 ;  /* 0x0000a1110c009986 */ /* 0x0009e8000c101106 */
[----:B------:R-:W4:Y:S01]  /*20fa0*/  @!P2 LDG.E.U8 R14, desc[UR6][R20.64+0xa0] ;  /* 0x0000a006140ea981 */ /* 0x000f22000c1e1100 */
[----:B------:R-:W-:-:S02]  /*20fb0*/  @!P2 IADD3 R23, P3, P4, R3, R10, R9 ;  /* 0x0000000a0317a210 */ /* 0x000fc40007c7e009 */
[----:B------:R-:W-:Y:S02]  /*20fc0*/  ISETP.LT.OR P1, PT, R27, 0xa2, !P0 ;  /* 0x000000a21b00780c */ /* 0x000fe40004721670 */
[----:B------:R-:W-:Y:S02]  /*20fd0*/  @!P2 IADD3.X R16, R4, R29, R8, P3, P4 ;  /* 0x0000001d0410a210 */ /* 0x000fe40001fe8408 */
[----:B----4-:R-:W-:-:S04]  /*20fe0*/  LOP3.LUT R14, R14, 0xff, RZ, 0xc0, !PT ;  /* 0x000000ff0e0e7812 */ /* 0x010fc800078ec0ff */
[----:B------:R-:W-:-:S05]  /*20ff0*/  F2FP.F16.E4M3.UNPACK_B R14, R14 ;  /* 0x0000000eff0e723e */ /* 0x000fca00020006ff */
[----:B------:R-:W-:-:S05]  /*21000*/  HADD2.F32 R14, -RZ, R14.H0_H0 ;  /* 0x2000000eff0e7230 */ /* 0x000fca0000004100 */
[----:B------:R-:W-:Y:S01]  /*21010*/  FMUL R15, R14, UR5 ;  /* 0x000000050e0f7c20 */ /* 0x000fe20008400000 */
[----:B-1----:R-:W-:-:S03]  /*21020*/  @!P2 IADD3 R14, P3, R23, R24, RZ ;  /* 0x00000018170ea210 */ /* 0x002fc60007f7e0ff */
[----:B------:R-:W-:Y:S02]  /*21030*/  FFMA R12, R207, UR4, R15 ;  /* 0x00000004cf0c7c23 */ /* 0x000fe4000800000f */
[----:B------:R-:W-:Y:S01]  /*21040*/  @!P2 IMAD.X R15, R16, 0x1, R25, P3 ;  /* 0x00000001100fa824 */ /* 0x000fe200018e0619 */
[----:B------:R-:W4:Y:S01]  /*21050*/  LDL.LU R207, [R1+0x4b0] ;  /* 0x0004b00001cf7983 */ /* 0x000f220000300800 */
[----:B------:R-:W0:Y:S01]  /*21060*/  @!P1 LDC.64 R24, c[0x0][0x5c0] ;  /* 0x00017000ff189b82 */ /* 0x000e220000000a00 */
[----:B------:R-:W-:Y:S02]  /*21070*/  F2FP.SATFINITE.E4M3.F32.PACK_AB_MERGE_C R17, RZ, R12, RZ ;  /* 0x0000000cff11723e */ /* 0x000fe400048070ff */
[----:B------:R-:W-:-:S03]  /*21080*/  PRMT R12, RZ, 0x7610, R12 ;  /* 0x00007610ff0c7816 */ /* 0x000fc6000000000c */
[----:B------:R2:W-:Y:S04]  /*21090*/  @!P2 STG.E.U8 desc[UR6][R14.64+0xa0], R17 ;  /* 0x0000a0110e00a986 */ /* 0x0005e8000c101106 */
[----:B------:R-:W3:Y:S01]  /*210a0*/  @!P1 LDG.E.U8 R12, desc[UR6][R20.64+0xa1] ;  /* 0x0000a106140c9981 */ /* 0x000ee2000c1e1100 */
[----:B------:R-:W-:Y:S02]  /*210b0*/  @!P1 IADD3 R23, P3, P4, R3, R10, R9 ;  /* 0x0000000a03179210 */ /* 0x000fe40007c7e009 */
[----:B------:R-:W-:Y:S02]  /*210c0*/  ISETP.LT.OR P2, PT, R27, 0xa9, !P6 ;  /* 0x000000a91b00780c */ /* 0x000fe40007741670 */
[----:B------:R-:W-:Y:S02]  /*210d0*/  @!P1 IADD3.X R16, R4, R29, R8, P3, P4 ;  /* 0x0000001d04109210 */ /* 0x000fe40001fe8408 */
[----:B---3--:R-:W-:-:S04]  /*210e0*/  LOP3.LUT R12, R12, 0xff, RZ, 0xc0, !PT ;  /* 0x000000ff0c0c7812 */ /* 0x008fc800078ec0ff */
[----:B------:R-:W-:-:S05]  /*210f0*/  F2FP.F16.E4M3.UNPACK_B R12, R12 ;  /* 0x0000000cff0c723e */ /* 0x000fca00020006ff */
[----:B------:R-:W-:-:S05]  /*21100*/  HADD2.F32 R12, -RZ, R12.H0_H0 ;  /* 0x2000000cff0c7230 */ /* 0x000fca0000004100 */
[----:B------:R-:W-:Y:S01]  /*21110*/  FMUL R13, R12, UR5 ;  /* 0x000000050c0d7c20 */ /* 0x000fe20008400000 */
[----:B0-----:R-:W-:Y:S02]  /*21120*/  @!P1 IADD3 R12, P3, R23, R24, RZ ;  /* 0x00000018170c9210 */ /* 0x001fe40007f7e0ff */
[----:B------:R-:W0:Y:S01]  /*21130*/  @!P2 LDC.64 R22, c[0x0][0x5c0] ;  /* 0x00017000ff16ab82 */ /* 0x000e220000000a00 */
[----:B--2---:R-:W-:Y:S02]  /*21140*/  FFMA R14, R155, UR4, R13 ;  /* 0x000000049b0e7c23 */ /* 0x004fe4000800000d */
[----:B------:R-:W-:Y:S01]  /*21150*/  @!P1 IMAD.X R13, R16, 0x1, R25, P3 ;  /* 0x00000001100d9824 */ /* 0x000fe200018e0619 */
[----:B------:R-:W2:Y:S02]  /*21160*/  LDL.LU R155, [R1+0x4b4] ;  /* 0x0004b400019b7983 */ /* 0x000ea40000300800 */
[----:B------:R-:W-:Y:S02]  /*21170*/  F2FP.SATFINITE.E4M3.F32.PACK_AB_MERGE_C R17, RZ, R14, RZ ;  /* 0x0000000eff11723e */ /* 0x000fe400048070ff */
[----:B------:R-:W-:-:S03]  /*21180*/  PRMT R14, RZ, 0x7610, R14 ;  /* 0x00007610ff0e7816 */ /* 0x000fc6000000000e */
[----:B------:R1:W-:Y:S04]  /*21190*/  @!P1 STG.E.U8 desc[UR6][R12.64+0xa1], R17 ;  /* 0x0000a1110c009986 */ /* 0x0003e8000c101106 */
[----:B------:R-:W3:Y:S01]  /*211a0*/  @!P2 LDG.E.U8 R14, desc[UR6][R18.64+0xa8] ;  /* 0x0000a806120ea981 */ /* 0x000ee2000c1e1100 */
[----:B------:R-:W-:Y:S02]  /*211b0*/  ISETP.LT.OR P1, PT, R27, 0xaa, !P6 ;  /* 0x000000aa1b00780c */ /* 0x000fe40007721670 */
[----:B-1----:R-:W-:Y:S02]  /*211c0*/  PRMT R12, RZ, 0x7610, R12 ;  /* 0x00007610ff0c7816 */ /* 0x002fe4000000000c */
[----:B---3--:R-:W-:-:S04]  /*211d0*/  LOP3.LUT R14, R14, 0xff, RZ, 0xc0, !PT ;  /* 0x000000ff0e0e7812 */ /* 0x008fc800078ec0ff */
        /* <DEDUP_REMOVED lines=17> */
[----:B----4-:R-:W-:Y:S01]  /*212f0*/  FFMA R16, R207, UR4, R13 ;  /* 0x00000004cf107c23 */ /* 0x010fe2000800000d */
[----:B------:R-:W-:Y:S02]  /*21300*/  @!P1 IADD3.X R13, R29, R23, R8, P3, P4 ;  /* 0x000000171d0d9210 */ /* 0x000fe40001fe8408 */
[----:B------:R-:W0:Y:S02]  /*21310*/  @!P2 LDC.64 R22, c[0x0][0x5c0] ;  /* 0x00017000ff16ab82 */ /* 0x000e240000000a00 */
[----:B------:R-:W-:-:S05]  /*21320*/  F2FP.SATFINITE.E4M3.F32.PACK_AB_MERGE_C R17, RZ, R16, RZ ;  /* 0x00000010ff11723e */ /* 0x000fca00048070ff */
[----:B------:R1:W-:Y:S04]  /*21330*/  @!P1 STG.E.U8 desc[UR6][R12.64+0xa9], R17 ;  /* 0x0000a9110c009986 */ /* 0x0003e8000c101106 */
[----:B------:R-:W3:Y:S01]  /*21340*/  @!P2 LDG.E.U8 R14, desc[UR6][R20.64+0xa8] ;  /* 0x0000a806140ea981 */ /* 0x000ee2000c1e1100 */
[----:B------:R-:W-:-:S04]  /*21350*/  @!P2 IADD3 R19, P1, P3, R3, R10, R9 ;  /* 0x0000000a0313a210 */ /* 0x000fc80007b3e009 */
[----:B------:R-:W-:Y:S02]  /*21360*/  @!P2 IADD3.X R18, R4, R29, R8, P1, P3 ;  /* 0x0000001d0412a210 */ /* 0x000fe40000fe6408 */
[----:B------:R-:W-:Y:S01]  /*21370*/  ISETP.LT.OR P0, PT, R27, 0xaa, !P0 ;  /* 0x000000aa1b00780c */ /* 0x000fe20004701670 */
[----:B------:R-:W-:Y:S01]  /*21380*/  BSSY B1, `(.L_x_34) ;  /* 0x000000d000017945 */ /* 0x000fe20003800000 */
[----:B-1----:R-:W-:Y:S02]  /*21390*/  PRMT R12, RZ, 0x7610, R12 ;  /* 0x00007610ff0c7816 */ /* 0x002fe4000000000c */
[----:B---3--:R-:W-:-:S04]  /*213a0*/  LOP3.LUT R14, R14, 0xff, RZ, 0xc0, !PT ;  /* 0x000000ff0e0e7812 */ /* 0x008fc800078ec0ff */
[----:B------:R-:W-:-:S05]  /*213b0*/  F2FP.F16.E4M3.UNPACK_B R14, R14 ;  /* 0x0000000eff0e723e */ /* 0x000fca00020006ff */
[----:B------:R-:W-:-:S05]  /*213c0*/  HADD2.F32 R14, -RZ, R14.H0_H0 ;  /* 0x2000000eff0e7230 */ /* 0x000fca0000004100 */
[----:B------:R-:W-:Y:S01]  /*213d0*/  FMUL R15, R14, UR5 ;  /* 0x000000050e0f7c20 */ /* 0x000fe20008400000 */
[----:B0-----:R-:W-:-:S03]  /*213e0*/  @!P2 IADD3 R14, P4, R19, R22, RZ ;  /* 0x00000016130ea210 */ /* 0x001fc60007f9e0ff */
[----:B--2---:R-:W-:Y:S02]  /*213f0*/  FFMA R16, R155, UR4, R15 ;  /* 0x000000049b107c23 */ /* 0x004fe4000800000f */
[----:B------:R-:W-:-:S03]  /*21400*/  @!P2 IMAD.X R15, R18, 0x1, R23, P4 ;  /* 0x00000001120fa824 */ /* 0x000fc600020e0617 */
[----:B------:R-:W-:-:S05]  /*21410*/  F2FP.SATFINITE.E4M3.F32.PACK_AB_MERGE_C R13, RZ, R16, RZ ;  /* 0x00000010ff0d723e */ /* 0x000fca00048070ff */
[----:B------:R0:W-:Y:S01]  /*21420*/  @!P2 STG.E.U8 desc[UR6][R14.64+0xa8], R13 ;  /* 0x0000a80d0e00a986 */ /* 0x0001e2000c101106 */
[----:B------:R-:W-:Y:S05]  /*21430*/  @P0 BRA `(.L_x_35) ;  /* 0x0000000000040947 */ /* 0x000fea0003800000 */
[----:B------:R1:W5:Y:S02]  /*21440*/  LDG.E.U8 R12, desc[UR6][R20.64+0xa9] ;  /* 0x0000a906140c7981 */ /* 0x000364000c1e1100 */
.L_x_35:
[----:B------:R-:W-:Y:S05]  /*21450*/  BSYNC B1 ;  /* 0x0000000000017941 */ /* 0x000fea0003800000 */
.L_x_34:
[----:B------:R-:W-:Y:S05]  /*21460*/  @P0 BRA `(.L_x_36) ;  /* 0x000000b4007c0947 */ /* 0x000fea0003800000 */
[----:B0-----:R-:W2:Y:S01]  /*21470*/  LDL.LU R13, [R1+0x4b8] ;  /* 0x0004b800010d7983 */ /* 0x001ea20000300800 */
[----:B-----5:R-:W-:Y:S01]  /*21480*/  LOP3.LUT R12, R12, 0xff, RZ, 0xc0, !PT ;  /* 0x000000ff0c0c7812 */ /* 0x020fe200078ec0ff */
[----:B------:R-:W-:Y:S01]  /*21490*/  ULDC.64 UR8, c[0x0][0x5c0] ;  /* 0x0001700000087ab9 */ /* 0x000fe20000000a00 */
[----:B------:R-:W-:Y:S02]  /*214a0*/  IADD3 R10, P0, P1, R3, R10, R9 ;  /* 0x0000000a030a7210 */ /* 0x000fe4000791e009 */
[----:B------:R-:W-:Y:S02]  /*214b0*/  F2FP.F16.E4M3.UNPACK_B R12, R12 ;  /* 0x0000000cff0c723e */ /* 0x000fe400020006ff */
[----:B------:R-:W-:Y:S02]  /*214c0*/  IADD3.X R29, R4, R29, R8, P0, P1 ;  /* 0x0000001d041d7210 */ /* 0x000fe400007e2408 */
[----:B------:R-:W-:Y:S01]  /*214d0*/  IADD3 R10, P0, R10, UR8, RZ ;  /* 0x000000080a0a7c10 */ /* 0x000fe2000ff1e0ff */
[----:B------:R-:W-:-:S03]  /*214e0*/  HADD2.F32 R12, -RZ, R12.H0_H0 ;  /* 0x2000000cff0c7230 */ /* 0x000fc60000004100 */
[----:B------:R-:W-:Y:S02]  /*214f0*/  IADD3.X R11, R29, UR9, RZ, P0, !PT ;  /* 0x000000091d0b7c10 */ /* 0x000fe400087fe4ff */
[----:B------:R-:W-:-:S04]  /*21500*/  FMUL R12, R12, UR5 ;  /* 0x000000050c0c7c20 */ /* 0x000fc80008400000 */
[----:B--2---:R-:W-:-:S05]  /*21510*/  FFMA R12, R13, UR4, R12 ;  /* 0x000000040d0c7c23 */ /* 0x004fca000800000c */
[----:B------:R-:W-:-:S05]  /*21520*/  F2FP.SATFINITE.E4M3.F32.PACK_AB_MERGE_C R13, RZ, R12, RZ ;  /* 0x0000000cff0d723e */ /* 0x000fca00048070ff */
[----:B------:R2:W-:Y:S01]  /*21530*/  STG.E.U8 desc[UR6][R10.64+0xa9], R13 ;  /* 0x0000a90d0a007986 */ /* 0x0005e2000c101106 */
[----:B------:R-:W-:Y:S05]  /*21540*/  BRA `(.L_x_36) ;  /* 0x000000b400447947 */ /* 0x000fea0003800000 */
.L_x_33:
[C---:B------:R-:W-:Y:S01]  /*21550*/  ISETP.GE.AND P5, PT, R26.reuse, 0x1, PT ;  /* 0x000000011a00780c */ /* 0x040fe20003fa6270 */
[----:B------:R-:W2:Y:S03]  /*21560*/  LDL.LU R34, [R1+0xe0] ;  /* 0x0000e00001227983 */ /* 0x000ea60000300800 */
[----:B------:R-:W-:Y:S01]  /*21570*/  ISETP.LT.OR P0, PT, R27, 0x1, !P5 ;  /* 0x000000011b00780c */ /* 0x000fe20006f01670 */
[----:B------:R-:W-:Y:S01]  /*21580*/  FMUL R28, R13, UR4 ;  /* 0x000000040d1c7c20 */ /* 0x000fe20008400000 */
[----:B------:R-:W-:Y:S01]  /*21590*/  ISETP.GE.AND P3, PT, R26, 0x9, PT ;  /* 0x000000091a00780c */ /* 0x000fe20003f66270 */
[----:B------:R-:W-:Y:S01]  /*215a0*/  FMUL R15, R15, UR4 ;  /* 0x000000040f0f7c20 */ /* 0x000fe20008400000 */
[----:B------:R-:W-:Y:S01]  /*215b0*/  FMUL R16, R16, UR4 ;  /* 0x0000000410107c20 */ /* 0x000fe20008400000 */
[----:B------:R-:W-:Y:S01]  /*215c0*/  FMUL R17, R17, UR4 ;  /* 0x0000000411117c20 */ /* 0x000fe20008400000 */
[----:B------:R-:W-:Y:S01]  /*215d0*/  FMUL R18, R18, UR4 ;  /* 0x0000000412127c20 */ /* 0x000fe20008400000 */
[----:B------:R-:W-:Y:S01]  /*215e0*/  FMUL R19, R19, UR4 ;  /* 0x0000000413137c20 */ /* 0x000fe20008400000 */
[----:B------:R-:W-:Y:S01]  /*215f0*/  FMUL R20, R20, UR4 ;  /* 0x0000000414147c20 */ /* 0x000fe20008400000 */
[----:B------:R-:W-:-:S02]  /*21600*/  LOP3.LUT R11, R11, 0xfffffbff, RZ, 0xc0, !PT ;  /* 0xfffffbff0b0b7812 */ /* 0x000fc400078ec0ff */
[----:B-----5:R-:W-:Y:S01]  /*21610*/  LOP3.LUT R0, R0, 0xfffffffd, RZ, 0xc0, !PT ;  /* 0xfffffffd00007812 */ /* 0x020fe200078ec0ff */
[----:B------:R-:W-:Y:S01]  /*21620*/  FMUL R21, R21, UR4 ;  /* 0x0000000415157c20 */ /* 0x000fe20008400000 */
[----:B------:R-:W0:Y:S01]  /*21630*/  @!P0 LDC.64 R24, c[0x0][0x5c0] ;  /* 0x00017000ff188b82 */ /* 0x000e220000000a00 */
[----:B------:R-:W-:Y:S01]  /*21640*/  F2FP.SATFINITE.E4M3.F32.PACK_AB_MERGE_C R28, RZ, R28, RZ ;  /* 0x0000001cff1c723e */ /* 0x000fe200048070ff */
[----:B------:R-:W-:Y:S01]  /*21650*/  FMUL R22, R22, UR4 ;  /* 0x0000000416167c20 */ /* 0x000fe20008400000 */
[----:B------:R-:W-:Y:S01]  /*21660*/  FMUL R23, R23, UR4 ;  /* 0x0000000417177c20 */ /* 0x000fe20008400000 */
[----:B------:R-:W-:Y:S01]  /*21670*/  FMUL R232, R232, UR4 ;  /* 0x00000004e8e87c20 */ /* 0x000fe20008400000 */
[----:B------:R-:W-:Y:S01]  /*21680*/  FMUL R233, R233, UR4 ;  /* 0x00000004e9e97c20 */ /* 0x000fe20008400000 */
[----:B------:R-:W-:Y:S01]  /*21690*/  FMUL R234, R234, UR4 ;  /* 0x00000004eaea7c20 */ /* 0x000fe20008400000 */
[----:B------:R-:W-:Y:S01]  /*216a0*/  FMUL R235, R235, UR4 ;  /* 0x00000004ebeb7c20 */ /* 0x000fe20008400000 */
[----:B------:R-:W-:Y:S01]  /*216b0*/  FMUL R236, R236, UR4 ;  /* 0x00000004ecec7c20 */ /* 0x000fe20008400000 */
[----:B------:R-:W-:Y:S01]  /*216c0*/  FMUL R237, R237, UR4 ;  /* 0x00000004eded7c20 */ /* 0x000fe20008400000 */
[----:B------:R-:W3:Y:S01]  /*216d0*/  LDL.LU R35, [R1+0xe4] ;  /* 0x0000e40001237983 */ /* 0x000ee20000300800 */
[----:B------:R-:W-:-:S02]  /*216e0*/  F2FP.SATFINITE.E4M3.F32.PACK_AB_MERGE_C R15, RZ, R15, RZ ;  /* 0x0000000fff0f723e */ /* 0x000fc400048070ff */
[----:B------:R-:W-:Y:S02]  /*216f0*/  F2FP.SATFINITE.E4M3.F32.PACK_AB_MERGE_C R16, RZ, R16, RZ ;  /* 0x00000010ff10723e */ /* 0x000fe400048070ff */
[----:B------:R-:W-:Y:S02]  /*21700*/  F2FP.SATFINITE.E4M3.F32.PACK_AB_MERGE_C R17, RZ, R17, RZ ;  /* 0x00000011ff11723e */ /* 0x000fe400048070ff */
[----:B------:R-:W-:Y:S02]  /*21710*/  F2FP.SATFINITE.E4M3.F32.PACK_AB_MERGE_C R18, RZ, R18, RZ ;  /* 0x00000012ff12723e */ /* 0x000fe400048070ff */
[----:B------:R-:W-:Y:S02]  /*21720*/  F2FP.SATFINITE.E4M3.F32.PACK_AB_MERGE_C R19, RZ, R19, RZ ;  /* 0x00000013ff13723e */ /* 0x000fe400048070ff */
[----:B------:R-:W-:Y:S02]  /*21730*/  F2FP.SATFINITE.E4M3.F32.PACK_AB_MERGE_C R20, RZ, R20, RZ ;  /* 0x00000014ff14723e */ /* 0x000fe400048070ff */
[----:B------:R-:W-:-:S02]  /*21740*/  @P3 LOP3.LUT R11, R11, 0x400, RZ, 0xfc, !PT ;  /* 0x000004000b0b3812 */ /* 0x000fc400078efcff */
[----:B0-----:R-:W-:Y:S01]  /*21750*/  @!P0 IADD3 R12, P1, R10, R24, RZ ;  /* 0x000000180a0c8210 */ /* 0x001fe20007f3e0ff */
[----:B------:R-:W-:Y:S01]  /*21760*/  FMUL R24, R14, UR4 ;  /* 0x000000040e187c20 */ /* 0x000fe20008400000 */
[----:B------:R-:W-:Y:S02]  /*21770*/  LOP3.LUT R11, R11, 0xfffff7ff, RZ, 0xc0, !PT ;  /* 0xfffff7ff0b0b7812 */ /* 0x000fe400078ec0ff */
[----:B------:R-:W-:Y:S01]  /*21780*/  F2FP.SATFINITE.E4M3.F32.PACK_AB_MERGE_C R21, RZ, R21, RZ ;  /* 0x00000015ff15723e */ /* 0x000fe200048070ff */
[----:B------:R-:W-:Y:S01]  /*21790*/  @!P0 IMAD.X R13, R29, 0x1, R25, P1 ;  /* 0x000000011d0d8824 */ /* 0x000fe200008e0619 */
[----:B------:R-:W-:Y:S02]  /*217a0*/  F2FP.SATFINITE.E4M3.F32.PACK_AB_MERGE_C R24, RZ, R24, RZ ;  /* 0x00000018ff18723e */ /* 0x000fe400048070ff */
[----:B------:R-:W-:Y:S02]  /*217b0*/  F2FP.SATFINITE.E4M3.F32.PACK_AB_MERGE_C R22, RZ, R22, RZ ;  /* 0x00000016ff16723e */ /* 0x000fe400048070ff */
[----:B------:R0:W-:Y:S01]  /*217c0*/  @!P0 STG.E.U8 desc[UR6][R12.64], R28 ;  /* 0x0000001c0c008986 */ /* 0x0001e2000c101106 */
[----:B------:R-:W-:-:S02]  /*217d0*/  ISETP.LT.OR P0, PT, R27, 0x2, !P5 ;  /* 0x000000021b00780c */ /* 0x000fc40006f01670 */
[----:B------:R-:W-:Y:S02]  /*217e0*/  F2FP.SATFINITE.E4M3.F32.PACK_AB_MERGE_C R23, RZ, R23, RZ ;  /* 0x00000017ff17723e */ /* 0x000fe400048070ff */
[----:B------:R-:W-:Y:S02]  /*217f0*/  F2FP.SATFINITE.E4M3.F32.PACK_AB_MERGE_C R232, RZ, R232, RZ ;  /* 0x000000e8ffe8723e */ /* 0x000fe400048070ff */
[----:B------:R-:W-:Y:S02]  /*21800*/  F2FP.SATFINITE.E4M3.F32.PACK_AB_MERGE_C R233, RZ, R233, RZ ;  /* 0x000000e9ffe9723e */ /* 0x000fe400048070ff */
[----:B------:R-:W-:Y:S02]  /*21810*/  F2FP.SATFINITE.E4M3.F32.PACK_AB_MERGE_C R234, RZ, R234, RZ ;  /* 0x000000eaffea723e */ /* 0x000fe400048070ff */
[----:B------:R-:W-:Y:S02]  /*21820*/  F2FP.SATFINITE.E4M3.F32.PACK_AB_MERGE_C R235, RZ, R235, RZ ;  /* 0x000000ebffeb723e */ /* 0x000fe400048070ff */
[----:B------:R-:W-:Y:S01]  /*21830*/  F2FP.SATFINITE.E4M3.F32.PACK_AB_MERGE_C R236, RZ, R236, RZ ;  /* 0x000000ecffec723e */ /* 0x000fe200048070ff */
[----:B0-----:R-:W0:Y:S01]  /*21840*/  @!P0 LDC.64 R12, c[0x0][0x5c0] ;  /* 0x00017000ff0c8b82 */ /* 0x001e220000000a00 */
[----:B------:R-:W-:-:S02]  /*21850*/  F2FP.SATFINITE.E4M3.F32.PACK_AB_MERGE_C R237, RZ, R237, RZ ;  /* 0x000000edffed723e */ /* 0x000fc400048070ff */
[----:B0-----:R-:W-:-:S05]  /*21860*/  @!P0 IADD3 R12, P1, R10, R12, RZ ;  /* 0x0000000c0a0c8210 */ /* 0x001fca0007f3e0ff */
[----:B------:R-:W-:-:S05]  /*21870*/  @!P0 IMAD.X R13, R29, 0x1, R13, P1 ;  /* 0x000000011d0d8824 */ /* 0x000fca00008e060d */
[----:B------:R0:W-:Y:S01]  /*21880*/  @!P0 STG.E.U8 desc[UR6][R12.64+0x1], R24 ;  /* 0x000001180c008986 */ /* 0x0001e2000c101106 */
[----:B------:R-:W-:-:S13]  /*21890*/  ISETP.LT.OR P0, PT, R27, 0x1, !P3 ;  /* 0x000000011b00780c */ /* 0x000fda0005f01670 */
[----:B0-----:R-:W0:Y:S02]  /*218a0*/  @!P0 LDC.64 R12, c[0x0][0x5c0] ;  /* 0x00017000ff0c8b82 */ /* 0x001e240000000a00 */
[----:B0-----:R-:W-:-:S04]  /*218b0*/  @!P0 IADD3 R12, P1, P2, R10, R12, R3 ;  /* 0x0000000c0a0c8210 */ /* 0x001fc80007a3e003 */
[----:B------:R-:W-:Y:S02]  /*218c0*/  @!P0 IADD3.X R13, R29, R13, R4, P1, P2 ;  /* 0x0000000d1d0d8210 */ /* 0x000fe40000fe4404 */
[----:B------:R-:W-:-:S03]  /*218d0*/  ISETP.LT.OR P1, PT, R27, 0x2, !P3 ;  /* 0x000000021b00780c */ /* 0x000fc60005f21670 */
[----:B------:R0:W-:Y:S01]  /*218e0*/  @!P0 STG.E.U8 desc[UR6][R12.64], R15 ;  /* 0x0000000f0c008986 */ /* 0x0001e2000c101106 */
[----:B------:R-:W-:-:S09]  /*218f0*/  ISETP.LT.OR P0, PT, R27, 0x9, !P5 ;  /* 0x000000091b00780c */ /* 0x000fd20006f01670 */
[----:B0-----:R-:W0:Y:S02]  /*21900*/  @!P1 LDC.64 R12, c[0x0][0x5c0] ;  /* 0x00017000ff0c9b82 */ /* 0x001e240000000a00 */
[----:B0-----:R-:W-:-:S04]  /*21910*/  @!P1 IADD3 R12, P2, P4, R10, R12, R3 ;  /* 0x0000000c0a0c9210 */ /* 0x001fc80007c5e003 */
[----:B------:R-:W-:Y:S02]  /*21920*/  @!P1 IADD3.X R13, R29, R13, R4, P2, P4 ;  /* 0x0000000d1d0d9210 */ /* 0x000fe400017e8404 */
[C---:B------:R-:W-:Y:S02]  /*21930*/  ISETP.LT.OR P2, PT, R27.reuse, 0xa, !P5 ;  /* 0x0000000a1b00780c */ /* 0x040fe40006f41670 */
[----:B------:R-:W-:Y:S01]  /*21940*/  ISETP.LT.OR P4, PT, R27, 0x9, !P3 ;  /* 0x000000091b00780c */ /* 0x000fe20005f81670 */
[----:B------:R0:W-:Y:S02]  /*21950*/  @!P1 STG.E.U8 desc[UR6][R12.64+0x1], R16 ;  /* 0x000001100c009986 */ /* 0x0001e4000c101106 */
[----:B0-----:R-:W0:Y:S02]  /*21960*/  @!P0 LDC.64 R12, c[0x0][0x5c0] ;  /* 0x00017000ff0c8b82 */ /* 0x001e240000000a00 */
[----:B0-----:R-:W-:-:S05]  /*21970*/  @!P0 IADD3 R12, P1, R10, R12, RZ ;  /* 0x0000000c0a0c8210 */ /* 0x001fca0007f3e0ff */
[----:B------:R-:W-:Y:S01]  /*21980*/  @!P0 IMAD.X R13, R29, 0x1, R13, P1 ;  /* 0x000000011d0d8824 */ /* 0x000fe200008e060d */
[----:B------:R-:W-:Y:S02]  /*21990*/  ISETP.LT.OR P1, PT, R27, 0xa, !P3 ;  /* 0x0000000a1b00780c */ /* 0x000fe40005f21670 */
[----:B------:R-:W-:Y:S02]  /*219a0*/  ISETP.GE.AND P3, PT, R26, 0x101, PT ;  /* 0x000001011a00780c */ /* 0x000fe40003f66270 */
[----:B------:R0:W-:Y:S02]  /*219b0*/  @!P0 STG.E.U8 desc[UR6][R12.64+0x8], R17 ;  /* 0x000008110c008986 */ /* 0x0001e4000c101106 */
[----:B0-----:R-:W0:Y:S08]  /*219c0*/  @!P2 LDC.64 R12, c[0x0][0x5c0] ;  /* 0x00017000ff0cab82 */ /* 0x001e300000000a00 */
[----:B------:R-:W1:Y:S01]  /*219d0*/  @!P4 LDC.64 R16, c[0x0][0x5c0] ;  /* 0x00017000ff10cb82 */ /* 0x000e620000000a00 */
[----:B0-----:R-:W-:-:S05]  /*219e0*/  @!P2 IADD3 R12, P0, R10, R12, RZ ;  /* 0x0000000c0a0ca210 */ /* 0x001fca0007f1e0ff */
[----:B------:R-:W-:-:S05]  /*219f0*/  @!P2 IMAD.X R13, R29, 0x1, R13, P0 ;  /* 0x000000011d0da824 */ /* 0x000fca00000e060d */
[----:B------:R0:W-:Y:S01]  /*21a00*/  @!P2 STG.E.U8 desc[UR6][R12.64+0x9], R18 ;  /* 0x000009120c00a986 */ /* 0x0001e2000c101106 */
[----:B-1----:R-:W-:-:S04]  /*21a10*/  @!P4 IADD3 R16, P0, P2, R10, R16, R3 ;  /* 0x000000100a10c210 */ /* 0x002fc80007a1e003 */
[----:B------:R-:W-:-:S05]  /*21a20*/  @!P4 IADD3.X R17, R29, R17, R4, P0, P2 ;  /* 0x000000111d11c210 */ /* 0x000fca00007e4404 */
[----:B------:R1:W-:Y:S01]  /*21a30*/  @!P4 STG.E.U8 desc[UR6][R16.64+0x8], R19 ;  /* 0x000008131000c986 */ /* 0x0003e2000c101106 */
[----:B0-----:R-:W0:Y:S02]  /*21a40*/  @!P1 LDC.64 R12, c[0x0][0x5c0] ;  /* 0x00017000ff0c9b82 */ /* 0x001e240000000a00 */
[----:B0-----:R-:W-:-:S04]  /*21a50*/  @!P1 IADD3 R24, P0, P2, R10, R12, R3 ;  /* 0x0000000c0a189210 */ /* 0x001fc80007a1e003 */
[----:B------:R-:W-:Y:S02]  /*21a60*/  @!P1 IADD3.X R25, R29, R13, R4, P0, P2 ;  /* 0x0000000d1d199210 */ /* 0x000fe400007e4404 */
[----:B------:R-:W-:-:S03]  /*21a70*/  ISETP.GE.AND P0, PT, R26, 0x81, PT ;  /* 0x000000811a00780c */ /* 0x000fc60003f06270 */
[----:B------:R0:W-:Y:S01]  /*21a80*/  @!P1 STG.E.U8 desc[UR6][R24.64+0x9], R20 ;  /* 0x0000091418009986 */ /* 0x0001e2000c101106 */
[C---:B------:R-:W-:Y:S02]  /*21a90*/  ISETP.LT.OR P2, PT, R27.reuse, 0x1, !P0 ;  /* 0x000000011b00780c */ /* 0x040fe40004741670 */
[----:B------:R-:W-:-:S11]  /*21aa0*/  ISETP.LT.OR P1, PT, R27, 0x9, !P0 ;  /* 0x000000091b00780c */ /* 0x000fd60004721670 */
[----:B------:R-:W4:Y:S02]  /*21ab0*/  @!P2 LDC.64 R12, c[0x0][0x5c0] ;  /* 0x00017000ff0cab82 */ /* 0x000f240000000a00 */
[----:B------:R-:W-:-:S04]  /*21ac0*/  @P1 LOP3.LUT R11, R11, 0x800, RZ, 0xfc, !PT ;  /* 0x000008000b0b1812 */ /* 0x000fc800078efcff */
[----:B------:R-:W-:-:S04]  /*21ad0*/  LOP3.LUT R11, R11, 0xfffffeff, RZ, 0xc0, !PT ;  /* 0xfffffeff0b0b7812 */ /* 0x000fc800078ec0ff */
[----:B------:R-:W-:-:S04]  /*21ae0*/  @P0 LOP3.LUT R11, R11, 0x100, RZ, 0xfc, !PT ;  /* 0x000001000b0b0812 */ /* 0x000fc800078efcff */
[----:B------:R-:W-:Y:S02]  /*21af0*/  LOP3.LUT R11, R11, 0xffffefff, RZ, 0xc0, !PT ;  /* 0xffffefff0b0b7812 */ /* 0x000fe400078ec0ff */
[----:B----4-:R-:W-:-:S04]  /*21b00*/  @!P2 IADD3 R18, P4, P5, R10, R12, R7 ;  /* 0x0000000c0a12a210 */ /* 0x010fc80007d9e007 */
[----:B-1----:R-:W-:Y:S02]  /*21b10*/  @!P2 IADD3.X R19, R29, R13, R6, P4, P5 ;  /* 0x0000000d1d13a210 */ /* 0x002fe400027ea406 */
[----:B------:R-:W-:-:S03]  /*21b20*/  ISETP.LT.OR P5, PT, R27, 0x2, !P0 ;  /* 0x000000021b00780c */ /* 0x000fc600047a1670 */
[----:B------:R1:W-:Y:S10]  /*21b30*/  @!P2 STG.E.U8 desc[UR6][R18.64], R21 ;  /* 0x000000151200a986 */ /* 0x0003f4000c101106 */
[----:B------:R-:W4:Y:S02]  /*21b40*/  @!P5 LDC.64 R12, c[0x0][0x5c0] ;  /* 0x00017000ff0cdb82 */ /* 0x000f240000000a00 */
[----:B----4-:R-:W-:-:S04]  /*21b50*/  @!P5 IADD3 R16, P4, P6, R10, R12, R7 ;  /* 0x0000000c0a10d210 */ /* 0x010fc80007e9e007 */
[----:B------:R-:W-:Y:S02]  /*21b60*/  @!P5 IADD3.X R17, R29, R13, R6, P4, P6 ;  /* 0x0000000d1d11d210 */ /* 0x000fe400027ec406 */
[----:B------:R-:W0:Y:S03]  /*21b70*/  @!P1 LDC.64 R12, c[0x0][0x5c0] ;  /* 0x00017000ff0c9b82 */ /* 0x000e260000000a00 */
[----:B------:R4:W-:Y:S01]  /*21b80*/  @!P5 STG.E.U8 desc[UR6][R16.64+0x1], R22 ;  /* 0x000001161000d986 */ /* 0x0009e2000c101106 */
[----:B0-----:R-:W-:-:S04]  /*21b90*/  @!P1 IADD3 R24, P4, P6, R10, R12, R7 ;  /* 0x0000000c0a189210 */ /* 0x001fc80007e9e007 */
[----:B------:R-:W-:Y:S02]  /*21ba0*/  @!P1 IADD3.X R25, R29, R13, R6, P4, P6 ;  /* 0x0000000d1d199210 */ /* 0x000fe400027ec406 */
[----:B------:R-:W-:-:S13]  /*21bb0*/  ISETP.LT.OR P1, PT, R27, 0xa, !P0 ;  /* 0x0000000a1b00780c */ /* 0x000fda0004721670 */
[----:B------:R-:W-:-:S04]  /*21bc0*/  @P1 LOP3.LUT R0, R0, 0x2, RZ, 0xfc, !PT ;  /* 0x0000000200001812 */ /* 0x000fc800078efcff */
[C---:B------:R-:W-:Y:S02]  /*21bd0*/  LOP3.LUT P0, RZ, R0.reuse, 0x2, RZ, 0xc0, !PT ;  /* 0x0000000200ff7812 */ /* 0x040fe4000780c0ff */
[----:B------:R-:W-:-:S11]  /*21be0*/  LOP3.LUT R0, R0, 0xfffffff7, RZ, 0xc0, !PT ;  /* 0xfffffff700007812 */ /* 0x000fd600078ec0ff */
[----:B------:R-:W1:Y:S01]  /*21bf0*/  @!P0 LDC.64 R12, c[0x0][0x5c0] ;  /* 0x00017000ff0c8b82 */ /* 0x000e620000000a00 */
[----:B------:R-:W-:Y:S02]  /*21c00*/  @P0 LOP3.LUT R11, R11, 0x1000, RZ, 0xfc, !PT ;  /* 0x000010000b0b0812 */ /* 0x000fe400078efcff */
[----:B-1----:R-:W-:-:S04]  /*21c10*/  @!P0 IADD3 R18, P2, P4, R10, R12, R7 ;  /* 0x0000000c0a128210 */ /* 0x002fc80007c5e007 */
[----:B------:R-:W-:Y:S02]  /*21c20*/  @!P0 IADD3.X R19, R29, R13, R6, P2, P4 ;  /* 0x0000000d1d138210 */ /* 0x000fe400017e8406 */
[----:B------:R-:W-:Y:S02]  /*21c30*/  ISETP.GE.AND P2, PT, R26, 0x89, PT ;  /* 0x000000891a00780c */ /* 0x000fe40003f46270 */
[C---:B------:R-:W-:Y:S02]  /*21c40*/  ISETP.LT.OR P0, PT, R27.reuse, 0x1, !P3 ;  /* 0x000000011b00780c */ /* 0x040fe40005f01670 */
[----:B------:R-:W-:-:S11]  /*21c50*/  ISETP.LT.OR P4, PT, R27, 0x1, !P2 ;  /* 0x000000011b00780c */ /* 0x000fd60005781670 */
[----:B------:R-:W-:Y:S02]  /*21c60*/  @P0 LOP3.LUT R0, R0, 0x8, RZ, 0xfc, !PT ;  /* 0x0000000800000812 */ /* 0x000fe400078efcff */
[----:B----4-:R-:W0:Y:S01]  /*21c70*/  @!P4 LDC.64 R16, c[0x0][0x5c0] ;  /* 0x00017000ff10cb82 */ /* 0x010e220000000a00 */
[----:B------:R-:W-:Y:S02]  /*21c80*/  @!P4 IADD3 R12, P1, P6, R3, R10, R7 ;  /* 0x0000000a030cc210 */ /* 0x000fe40007e3e007 */
[----:B------:R-:W-:Y:S02]  /*21c90*/  LOP3.LUT R0, R0, 0xffffffef, RZ, 0xc0, !PT ;  /* 0xffffffef00007812 */ /* 0x000fe400078ec0ff */
[----:B------:R-:W-:Y:S02]  /*21ca0*/  @!P4 IADD3.X R15, R4, R29, R6, P1, P6 ;  /* 0x0000001d040fc210 */ /* 0x000fe40000fec406 */
[----:B0-----:R-:W-:Y:S02]  /*21cb0*/  @!P4 IADD3 R16, P1, R12, R16, RZ ;  /* 0x000000100c10c210 */ /* 0x001fe40007f3e0ff */
[----:B------:R-:W0:Y:S03]  /*21cc0*/  @!P0 LDC.64 R12, c[0x0][0x5c0] ;  /* 0x00017000ff0c8b82 */ /* 0x000e260000000a00 */
[----:B------:R-:W-:Y:S01]  /*21cd0*/  @!P4 IMAD.X R17, R15, 0x1, R17, P1 ;  /* 0x000000010f11c824 */ /* 0x000fe200008e0611 */
[----:B------:R-:W-:-:S04]  /*21ce0*/  LOP3.LUT P1, RZ, R11, 0x800, RZ, 0xc0, !PT ;  /* 0x000008000bff7812 */ /* 0x000fc8000782c0ff */
[----:B------:R1:W-:Y:S01]  /*21cf0*/  @!P4 STG.E.U8 desc[UR6][R16.64], R23 ;  /* 0x000000171000c986 */ /* 0x0003e2000c101106 */
[----:B0-----:R-:W-:-:S04]  /*21d00*/  @!P0 IADD3 R30, P5, P6, R10, R12, R9 ;  /* 0x0000000c0a1e8210 */ /* 0x001fc80007ebe009 */
[----:B------:R-:W-:Y:S02]  /*21d10*/  @!P0 IADD3.X R31, R29, R13, R8, P5, P6 ;  /* 0x0000000d1d1f8210 */ /* 0x000fe40002fec408 */
[----:B------:R-:W-:Y:S02]  /*21d20*/  ISETP.LT.OR P5, PT, R27, 0x2, !P2 ;  /* 0x000000021b00780c */ /* 0x000fe400057a1670 */
[C---:B------:R-:W-:Y:S02]  /*21d30*/  LOP3.LUT P0, RZ, R11.reuse, 0x1000, RZ, 0xc0, !PT ;  /* 0x000010000bff7812 */ /* 0x040fe4000780c0ff */
[----:B------:R-:W-:-:S09]  /*21d40*/  LOP3.LUT R11, R11, 0xfffffdff, RZ, 0xc0, !PT ;  /* 0xfffffdff0b0b7812 */ /* 0x000fd200078ec0ff */
[----:B------:R-:W0:Y:S01]  /*21d50*/  @!P5 LDC.64 R12, c[0x0][0x5c0] ;  /* 0x00017000ff0cdb82 */ /* 0x000e220000000a00 */
[----:B-1----:R-:W-:-:S04]  /*21d60*/  @!P5 IADD3 R16, P4, P6, R3, R10, R7 ;  /* 0x0000000a0310d210 */ /* 0x002fc80007e9e007 */
[----:B------:R-:W-:Y:S02]  /*21d70*/  @!P5 IADD3.X R15, R4, R29, R6, P4, P6 ;  /* 0x0000001d040fd210 */ /* 0x000fe400027ec406 */
[----:B0-----:R-:W-:-:S05]  /*21d80*/  @!P5 IADD3 R16, P4, R16, R12, RZ ;  /* 0x0000000c1010d210 */ /* 0x001fca0007f9e0ff */
[----:B------:R-:W-:Y:S01]  /*21d90*/  @!P5 IMAD.X R17, R15, 0x1, R13, P4 ;  /* 0x000000010f11d824 */ /* 0x000fe200020e060d */
[----:B------:R-:W-:-:S04]  /*21da0*/  ISETP.LT.OR P4, PT, R27, 0x2, !P3 ;  /* 0x000000021b00780c */ /* 0x000fc80005f81670 */
[----:B------:R0:W-:Y:S04]  /*21db0*/  @!P5 STG.E.U8 desc[UR6][R16.64+0x1], R232 ;  /* 0x000001e81000d986 */ /* 0x0001e8000c101106 */
[----:B------:R-:W-:Y:S04]  /*21dc0*/  @!P1 STG.E.U8 desc[UR6][R24.64+0x8], R233 ;  /* 0x000008e918009986 */ /* 0x000fe8000c101106 */
[----:B------:R-:W-:Y:S01]  /*21dd0*/  @!P0 STG.E.U8 desc[UR6][R18.64+0x9], R234 ;  /* 0x000009ea12008986 */ /* 0x000fe2000c101106 */
[----:B------:R-:W1:Y:S01]  /*21de0*/  @!P4 LDC.64 R12, c[0x0][0x5c0] ;  /* 0x00017000ff0ccb82 */ /* 0x000e620000000a00 */
[----:B------:R-:W-:-:S02]  /*21df0*/  @P4 LOP3.LUT R11, R11, 0x200, RZ, 0xfc, !PT ;  /* 0x000002000b0b4812 */ /* 0x000fc400078efcff */
[----:B-1----:R-:W-:-:S04]  /*21e00*/  @!P4 IADD3 R20, P3, P6, R10, R12, R9 ;  /* 0x0000000c0a14c210 */ /* 0x002fc80007e7e009 */
[----:B------:R-:W-:Y:S02]  /*21e10*/  @!P4 IADD3.X R21, R29, R13, R8, P3, P6 ;  /* 0x0000000d1d15c210 */ /* 0x000fe40001fec408 */
[----:B------:R-:W-:-:S04]  /*21e20*/  ISETP.GE.AND P4, PT, R26, 0x101, PT ;  /* 0x000001011a00780c */ /* 0x000fc80003f86270 */
[C---:B------:R-:W-:Y:S02]  /*21e30*/  ISETP.LT.OR P3, PT, R27.reuse, 0x9, !P4 ;  /* 0x000000091b00780c */ /* 0x040fe40006761670 */
[----:B------:R-:W-:-:S11]  /*21e40*/  ISETP.LT.OR P4, PT, R27, 0xa, !P4 ;  /* 0x0000000a1b00780c */ /* 0x000fd60006781670 */
[----:B------:R-:W1:Y:S01]  /*21e50*/  @!P3 LDC.64 R12, c[0x0][0x5c0] ;  /* 0x00017000ff0cbb82 */ /* 0x000e620000000a00 */
[----:B------:R-:W-:-:S04]  /*21e60*/  @P3 LOP3.LUT R0, R0, 0x10, RZ, 0xfc, !PT ;  /* 0x0000001000003812 */ /* 0x000fc800078efcff */
[----:B------:R-:W-:-:S04]  /*21e70*/  LOP3.LUT R0, R0, 0xfffffffb, RZ, 0xc0, !PT ;  /* 0xfffffffb00007812 */ /* 0x000fc800078ec0ff */
[----:B------:R-:W-:Y:S02]  /*21e80*/  @P4 LOP3.LUT R0, R0, 0x4, RZ, 0xfc, !PT ;  /* 0x0000000400004812 */ /* 0x000fe400078efcff */
[----:B-1----:R-:W-:-:S04]  /*21e90*/  @!P3 IADD3 R32, P5, P6, R10, R12, R9 ;  /* 0x0000000c0a20b210 */ /* 0x002fc80007ebe009 */
[----:B------:R-:W-:Y:S02]  /*21ea0*/  @!P3 IADD3.X R33, R29, R13, R8, P5, P6 ;  /* 0x0000000d1d21b210 */ /* 0x000fe40002fec408 */
[----:B------:R-:W1:Y:S01]  /*21eb0*/  @!P4 LDC.64 R12, c[0x0][0x5c0] ;  /* 0x00017000ff0ccb82 */ /* 0x000e620000000a00 */
[----:B------:R-:W-:Y:S02]  /*21ec0*/  LOP3.LUT P3, RZ, R11, 0x400, RZ, 0xc0, !PT ;  /* 0x000004000bff7812 */ /* 0x000fe4000786c0ff */
[----:B-1----:R-:W-:-:S04]  /*21ed0*/  @!P4 IADD3 R22, P1, P5, R10, R12, R9 ;  /* 0x0000000c0a16c210 */ /* 0x002fc80007d3e009 */
[----:B------:R-:W-:Y:S02]  /*21ee0*/  @!P4 IADD3.X R23, R29, R13, R8, P1, P5 ;  /* 0x0000000d1d17c210 */ /* 0x000fe40000fea408 */
[C---:B------:R-:W-:Y:S02]  /*21ef0*/  ISETP.LT.OR P1, PT, R27.reuse, 0x9, !P2 ;  /* 0x000000091b00780c */ /* 0x040fe40005721670 */
[----:B------:R-:W-:-:S11]  /*21f00*/  ISETP.LT.OR P4, PT, R27, 0x11, !P3 ;  /* 0x000000111b00780c */ /* 0x000fd60005f81670 */
[----:B0-----:R-:W0:Y:S01]  /*21f10*/  @!P1 LDC.64 R16, c[0x0][0x5c0] ;  /* 0x00017000ff109b82 */ /* 0x001e220000000a00 */
[----:B------:R-:W-:-:S04]  /*21f20*/  @!P1 IADD3 R12, P5, P6, R3, R10, R7 ;  /* 0x0000000a030c9210 */ /* 0x000fc80007ebe007 */
[----:B------:R-:W-:Y:S02]  /*21f30*/  @!P1 IADD3.X R15, R4, R29, R6, P5, P6 ;  /* 0x0000001d040f9210 */ /* 0x000fe40002fec406 */
[----:B0-----:R-:W-:Y:S02]  /*21f40*/  @!P1 IADD3 R16, P0, R12, R16, RZ ;  /* 0x000000100c109210 */ /* 0x001fe40007f1e0ff */
[----:B------:R-:W0:Y:S03]  /*21f50*/  @!P4 LDC.64 R12, c[0x0][0x5c0] ;  /* 0x00017000ff0ccb82 */ /* 0x000e260000000a00 */
[----:B------:R-:W-:Y:S01]  /*21f60*/  @!P1 IMAD.X R17, R15, 0x1, R17, P0 ;  /* 0x000000010f119824 */ /* 0x000fe200000e0611 */
[----:B------:R-:W-:-:S04]  /*21f70*/  ISETP.LT.OR P0, PT, R27, 0x12, !P3 ;  /* 0x000000121b00780c */ /* 0x000fc80005f01670 */
[----:B------:R1:W-:Y:S01]  /*21f80*/  @!P1 STG.E.U8 desc[UR6][R16.64+0x8], R235 ;  /* 0x000008eb10009986 */ /* 0x0003e2000c101106 */
[----:B------:R-:W-:Y:S02]  /*21f90*/  ISETP.LT.OR P1, PT, R27, 0xa, !P2 ;  /* 0x0000000a1b00780c */ /* 0x000fe40005721670 */
[----:B0-----:R-:W-:-:S04]  /*21fa0*/  @!P4 IADD3 R42, P5, P6, R10, R12, R3 ;  /* 0x0000000c0a2ac210 */ /* 0x001fc80007ebe003 */
[----:B------:R-:W-:-:S07]  /*21fb0*/  @!P4 IADD3.X R43, R29, R13, R4, P5, P6 ;  /* 0x0000000d1d2bc210 */ /* 0x000fce0002fec404 */
[----:B------:R-:W0:Y:S01]  /*21fc0*/  @!P1 LDC.64 R12, c[0x0][0x5c0] ;  /* 0x00017000ff0c9b82 */ /* 0x000e220000000a00 */
[----:B-1----:R-:W-:Y:S02]  /*21fd0*/  @!P1 IADD3 R16, P5, P6, R3, R10, R7 ;  /* 0x0000000a03109210 */ /* 0x002fe40007ebe007 */
[C---:B------:R-:W-:Y:S02]  /*21fe0*/  LOP3.LUT P4, RZ, R11.reuse, 0x200, RZ, 0xc0, !PT ;  /* 0x000002000bff7812 */ /* 0x040fe4000788c0ff */
[----:B------:R-:W-:Y:S02]  /*21ff0*/  @!P1 IADD3.X R15, R4, R29, R6, P5, P6 ;  /* 0x0000001d040f9210 */ /* 0x000fe40002fec406 */
[----:B------:R-:W-:-:S04]  /*22000*/  LOP3.LUT R11, R11, 0xffffffef, RZ, 0xc0, !PT ;  /* 0xffffffef0b0b7812 */ /* 0x000fc800078ec0ff */
[----:B------:R-:W-:Y:S02]  /*22010*/  @P2 LOP3.LUT R11, R11, 0x10, RZ, 0xfc, !PT ;  /* 0x000000100b0b2812 */ /* 0x000fe400078efcff */
[C---:B------:R-:W-:Y:S02]  /*22020*/  LOP3.LUT P2, RZ, R0.reuse, 0x8, RZ, 0xc0, !PT ;  /* 0x0000000800ff7812 */ /* 0x040fe4000784c0ff */
[----:B------:R-:W-:Y:S02]  /*22030*/  LOP3.LUT R0, R0, 0xfffffeff, RZ, 0xc0, !PT ;  /* 0xfffffeff00007812 */ /* 0x000fe400078ec0ff */
[----:B0-----:R-:W-:-:S05]  /*22040*/  @!P1 IADD3 R16, P5, R16, R12, RZ ;  /* 0x0000000c10109210 */ /* 0x001fca0007fbe0ff */
[----:B------:R-:W-:Y:S02]  /*22050*/  @!P1 IMAD.X R17, R15, 0x1, R13, P5 ;  /* 0x000000010f119824 */ /* 0x000fe400028e060d */
[----:B------:R-:W0:Y:S03]  /*22060*/  @!P0 LDC.64 R12, c[0x0][0x5c0] ;  /* 0x00017000ff0c8b82 */ /* 0x000e260000000a00 */
[----:B------:R-:W-:Y:S04]  /*22070*/  @!P1 STG.E.U8 desc[UR6][R16.64+0x9], R236 ;  /* 0x000009ec10009986 */ /* 0x000fe8000c101106 */
[----:B------:R-:W-:Y:S01]  /*22080*/  @!P2 STG.E.U8 desc[UR6][R30.64], R237 ;  /* 0x000000ed1e00a986 */ /* 0x000fe2000c101106 */
[----:B------:R-:W-:-:S02]  /*22090*/  ISETP.LT.OR P2, PT, R27, 0x1a, !P3 ;  /* 0x0000001a1b00780c */ /* 0x000fc40005f41670 */
[----:B0-----:R-:W-:-:S04]  /*220a0*/  @!P0 IADD3 R24, P5, P6, R10, R12, R3 ;  /* 0x0000000c0a188210 */ /* 0x001fc80007ebe003 */
[----:B------:R-:W-:Y:S02]  /*220b0*/  @!P0 IADD3.X R25, R29, R13, R4, P5, P6 ;  /* 0x0000000d1d198210 */ /* 0x000fe40002fec404 */
[----:B------:R-:W-:Y:S02]  /*220c0*/  ISETP.LT.OR P6, PT, R27, 0x19, !P3 ;  /* 0x000000191b00780c */ /* 0x000fe40005fc1670 */
[C---:B------:R-:W-:Y:S02]  /*220d0*/  LOP3.LUT P0, RZ, R11.reuse, 0x100, RZ, 0xc0, !PT ;  /* 0x000001000bff7812 */ /* 0x040fe4000780c0ff */
[----:B------:R-:W-:-:S04]  /*220e0*/  LOP3.LUT R11, R11, 0xffffff7f, RZ, 0xc0, !PT ;  /* 0xffffff7f0b0b7812 */ /* 0x000fc800078ec0ff */
[----:B------:R-:W-:-:S05]  /*220f0*/  @P3 LOP3.LUT R11, R11, 0x80, RZ, 0xfc, !PT ;  /* 0x000000800b0b3812 */ /* 0x000fca00078efcff */
[----:B------:R-:W0:Y:S01]  /*22100*/  @!P6 LDC.64 R12, c[0x0][0x5c0] ;  /* 0x00017000ff0ceb82 */ /* 0x000e220000000a00 */
[----:B------:R-:W-:Y:S02]  /*22110*/  @P6 LOP3.LUT R0, R0, 0x100, RZ, 0xfc, !PT ;  /* 0x0000010000006812 */ /* 0x000fe400078efcff */
[----:B------:R-:W-:Y:S02]  /*22120*/  ISETP.GE.AND P3, PT, R26, 0x109, PT ;  /* 0x000001091a00780c */ /* 0x000fe40003f66270 */
[----:B------:R-:W-:Y:S02]  /*22130*/  LOP3.LUT R0, R0, 0xffffff7f, RZ, 0xc0, !PT ;  /* 0xffffff7f00007812 */ /* 0x000fe400078ec0ff */
[----:B------:R-:W-:Y:S02]  /*22140*/  LOP3.LUT R11, R11, 0xffffffdf, RZ, 0xc0, !PT ;  /* 0xffffffdf0b0b7812 */ /* 0x000fe400078ec0ff */
[----:B------:R-:W-:Y:S02]  /*22150*/  @P2 LOP3.LUT R0, R0, 0x80, RZ, 0xfc, !PT ;  /* 0x0000008000002812 */ /* 0x000fe400078efcff */
[----:B0-----:R-:W-:-:S04]  /*22160*/  @!P6 IADD3 R40, P1, P5, R10, R12, R3 ;  /* 0x0000000c0a28e210 */ /* 0x001fc80007d3e003 */
[----:B------:R-:W-:Y:S02]  /*22170*/  @!P6 IADD3.X R41, R29, R13, R4, P1, P5 ;  /* 0x0000000d1d29e210 */ /* 0x000fe40000fea404 */
[----:B------:R-:W0:Y:S02]  /*22180*/  @!P2 LDC.64 R12, c[0x0][0x5c0] ;  /* 0x00017000ff0cab82 */ /* 0x000e240000000a00 */
[----:B0-----:R-:W-:-:S04]  /*22190*/  @!P2 IADD3 R36, P1, P5, R10, R12, R3 ;  /* 0x0000000c0a24a210 */ /* 0x001fc80007d3e003 */
[----:B------:R-:W-:Y:S02]  /*221a0*/  @!P2 IADD3.X R37, R29, R13, R4, P1, P5 ;  /* 0x0000000d1d25a210 */ /* 0x000fe40000fea404 */
[----:B------:R-:W-:-:S13]  /*221b0*/  ISETP.LT.OR P2, PT, R27, 0x11, !P0 ;  /* 0x000000111b00780c */ /* 0x000fda0004741670 */
[----:B------:R-:W0:Y:S01]  /*221c0*/  @!P2 LDC.64 R12, c[0x0][0x5c0] ;  /* 0x00017000ff0cab82 */ /* 0x000e220000000a00 */
[----:B------:R-:W-:Y:S02]  /*221d0*/  @P2 LOP3.LUT R11, R11, 0x20, RZ, 0xfc, !PT ;  /* 0x000000200b0b2812 */ /* 0x000fe400078efcff */
[----:B0-----:R-:W-:Y:S01]  /*221e0*/  @!P2 IADD3 R38, P1, P5, R10, R12, R7 ;  /* 0x0000000c0a26a210 */ /* 0x001fe20007d3e007 */
[----:B--2---:R-:W-:Y:S02]  /*221f0*/  FMUL R12, R34, UR4 ;  /* 0x00000004220c7c20 */ /* 0x004fe40008400000 */
[----:B------:R-:W2:Y:S01]  /*22200*/  LDL.LU R34, [R1+0xe8] ;  /* 0x0000e80001227983 */ /* 0x000ea20000300800 */
[----:B------:R-:W-:-:S03]  /*22210*/  @!P2 IADD3.X R39, R29, R13, R6, P1, P5 ;  /* 0x0000000d1d27a210 */ /* 0x000fc60000fea406 */
[----:B------:R-:W4:Y:S01]  /*22220*/  LDL.LU R44, [R1+0xec] ;  /* 0x0000ec00012c7983 */ /* 0x000f220000300800 */
[----:B------:R-:W-:Y:S02]  /*22230*/  ISETP.LT.OR P1, PT, R27, 0x1, !P3 ;  /* 0x000000011b00780c */ /* 0x000fe40005f21670 */
[----:B------:R-:W-:Y:S01]  /*22240*/  F2FP.SATFINITE.E4M3.F32.PACK_AB_MERGE_C R12, RZ, R12, RZ ;  /* 0x0000000cff0c723e */ /* 0x000fe200048070ff */
[----:B------:R-:W4:Y:S01]  /*22250*/  LDL.LU R48, [R1+0xf0] ;  /* 0x0000f00001307983 */ /* 0x000f220000300800 */
[----:B------:R-:W-:-:S03]  /*22260*/  LOP3.LUT P2, RZ, R0, 0x4, RZ, 0xc0, !PT ;  /* 0x0000000400ff7812 */ /* 0x000fc6000784c0ff */
[----:B------:R0:W-:Y:S01]  /*22270*/  @!P4 STG.E.U8 desc[UR6][R20.64+0x1], R12 ;  /* 0x0000010c1400c986 */ /* 0x0001e2000c101106 */
[----:B------:R-:W-:-:S03]  /*22280*/  LOP3.LUT R11, R11, 0xffffffbf, RZ, 0xc0, !PT ;  /* 0xffffffbf0b0b7812 */ /* 0x000fc600078ec0ff */
[----:B------:R-:W4:Y:S02]  /*22290*/  LDL.LU R45, [R1+0xf4] ;  /* 0x0000f400012d7983 */ /* 0x000f240000300800 */
[----:B0-----:R-:W0:Y:S01]  /*222a0*/  @!P1 LDC.64 R12, c[0x0][0x5c0] ;  /* 0x00017000ff0c9b82 */ /* 0x001e220000000a00 */
[----:B------:R-:W-:-:S04]  /*222b0*/  @!P1 IADD3 R15, P4, P5, R3, R10, R9 ;  /* 0x0000000a030f9210 */ /* 0x000fc80007d9e009 */
[----:B------:R-:W-:Y:S02]  /*222c0*/  @!P1 IADD3.X R16, R4, R29, R8, P4, P5 ;  /* 0x0000001d04109210 */ /* 0x000fe400027ea408 */
[----:B0-----:R-:W-:Y:S01]  /*222d0*/  @!P1 IADD3 R12, P4, R15, R12, RZ ;  /* 0x0000000c0f0c9210 */ /* 0x001fe20007f9e0ff */
[----:B---3--:R-:W-:-:S04]  /*222e0*/  FMUL R15, R35, UR4 ;  /* 0x00000004230f7c20 */ /* 0x008fc80008400000 */
[----:B------:R-:W-:Y:S01]  /*222f0*/  @!P1 IMAD.X R13, R16, 0x1, R13, P4 ;  /* 0x00000001100d9824 */ /* 0x000fe200020e060d */
[----:B------:R-:W-:Y:S02]  /*22300*/  ISETP.LT.OR P4, PT, R27, 0x2, !P3 ;  /* 0x000000021b00780c */ /* 0x000fe40005f81670 */
[----:B------:R-:W-:-:S05]  /*22310*/  F2FP.SATFINITE.E4M3.F32.PACK_AB_MERGE_C R15, RZ, R15, RZ ;  /* 0x0000000fff0f723e */ /* 0x000fca00048070ff */
[----:B------:R0:W-:Y:S01]  /*22320*/  @!P1 STG.E.U8 desc[UR6][R12.64], R15 ;  /* 0x0000000f0c009986 */ /* 0x0001e2000c101106 */
[----:B------:R-:W-:-:S05]  /*22330*/  ISETP.LT.OR P1, PT, R27, 0x12, !P0 ;  /* 0x000000121b00780c */ /* 0x000fca0004721670 */
[----:B------:R-:W1:Y:S01]  /*22340*/  @!P4 LDC.64 R16, c[0x0][0x5c0] ;  /* 0x00017000ff10cb82 */ /* 0x000e620000000a00 */
[----:B------:R-:W-:-:S07]  /*22350*/  @!P4 IADD3 R18, P5, P6, R3, R10, R9 ;  /* 0x0000000a0312c210 */ /* 0x000fce0007ebe009 */
[----:B0-----:R-:W0:Y:S01]  /*22360*/  @!P1 LDC.64 R12, c[0x0][0x5c0] ;  /* 0x00017000ff0c9b82 */ /* 0x001e220000000a00 */
[----:B------:R-:W-:Y:S02]  /*22370*/  @!P4 IADD3.X R19, R4, R29, R8, P5, P6 ;  /* 0x0000001d0413c210 */ /* 0x000fe40002fec408 */
[----:B------:R-:W-:Y:S02]  /*22380*/  LOP3.LUT R0, R0, 0xfffffffe, RZ, 0xc0, !PT ;  /* 0xfffffffe00007812 */ /* 0x000fe400078ec0ff */
[----:B-1----:R-:W-:Y:S02]  /*22390*/  @!P4 IADD3 R16, P6, R18, R16, RZ ;  /* 0x000000101210c210 */ /* 0x002fe40007fde0ff */
[----:B------:R-:W-:-:S11]  /*223a0*/  @P1 LOP3.LUT R11, R11, 0x40, RZ, 0xfc, !PT ;  /* 0x000000400b0b1812 */ /* 0x000fd600078efcff */
[----:B------:R-:W-:Y:S02]  /*223b0*/  @P6 LOP3.LUT R0, R0, 0x1, RZ, 0xfc, !PT ;  /* 0x0000000100006812 */ /* 0x000fe400078efcff */
[----:B0-----:R-:W-:-:S04]  /*223c0*/  @!P1 IADD3 R20, P5, P6, R10, R12, R7 ;  /* 0x0000000c0a149210 */ /* 0x001fc80007ebe007 */
[----:B------:R-:W-:Y:S02]  /*223d0*/  @!P1 IADD3.X R21, R29, R13, R6, P5, P6 ;  /* 0x0000000d1d159210 */ /* 0x000fe40002fec406 */
[----:B------:R-:W-:Y:S02]  /*223e0*/  ISETP.LT.OR P1, PT, R27, 0x19, !P0 ;  /* 0x000000191b00780c */ /* 0x000fe40004721670 */
[----:B------:R-:W-:-:S05]  /*223f0*/  LOP3.LUT P5, RZ, R0, 0x1, RZ, 0xc0, !PT ;  /* 0x0000000100ff7812 */ /* 0x000fca00078ac0ff */
[----:B------:R-:W-:Y:S01]  /*22400*/  @!P4 IMAD.X R17, R19, 0x1, R17, P5 ;  /* 0x000000011311c824 */ /* 0x000fe200028e0611 */
[C---:B------:R-:W-:Y:S02]  /*22410*/  LOP3.LUT P6, RZ, R0.reuse, 0x10, RZ, 0xc0, !PT ;  /* 0x0000001000ff7812 */ /* 0x040fe400078cc0ff */
[----:B------:R-:W-:-:S04]  /*22420*/  LOP3.LUT R0, R0, 0xfffffbff, RZ, 0xc0, !PT ;  /* 0xfffffbff00007812 */ /* 0x000fc800078ec0ff */
[----:B------:R-:W-:Y:S01]  /*22430*/  @P1 LOP3.LUT R0, R0, 0x400, RZ, 0xfc, !PT ;  /* 0x0000040000001812 */ /* 0x000fe200078efcff */
[----:B--2---:R-:W-:-:S05]  /*22440*/  FMUL R12, R34, UR4 ;  /* 0x00000004220c7c20 */ /* 0x004fca0008400000 */
[----:B------:R-:W-:-:S05]  /*22450*/  F2FP.SATFINITE.E4M3.F32.PACK_AB_MERGE_C R12, RZ, R12, RZ ;  /* 0x0000000cff0c723e */ /* 0x000fca00048070ff */
[----:B------:R0:W-:Y:S02]  /*22460*/  @!P4 STG.E.U8 desc[UR6][R16.64+0x1], R12 ;  /* 0x0000010c1000c986 */ /* 0x0001e4000c101106 */
[----:B0-----:R-:W0:Y:S02]  /*22470*/  @!P1 LDC.64 R12, c[0x0][0x5c0] ;  /* 0x00017000ff0c9b82 */ /* 0x001e240000000a00 */
[----:B0-----:R-:W-:-:S04]  /*22480*/  @!P1 IADD3 R34, P4, P5, R10, R12, R7 ;  /* 0x0000000c0a229210 */ /* 0x001fc80007d9e007 */
[----:B------:R-:W-:Y:S02]  /*22490*/  @!P1 IADD3.X R35, R29, R13, R6, P4, P5 ;  /* 0x0000000d1d239210 */ /* 0x000fe400027ea406 */
[----:B------:R-:W-:-:S13]  /*224a0*/  ISETP.LT.OR P1, PT, R27, 0x1a, !P0 ;  /* 0x0000001a1b00780c */ /* 0x000fda0004721670 */
[----:B------:R-:W0:Y:S02]  /*224b0*/  @!P1 LDC.64 R12, c[0x0][0x5c0] ;  /* 0x00017000ff0c9b82 */ /* 0x000e240000000a00 */
[----:B0-----:R-:W-:Y:S01]  /*224c0*/  @!P1 IADD3 R30, P4, P5, R10, R12, R7 ;  /* 0x0000000c0a1e9210 */ /* 0x001fe20007d9e007 */
[----:B----4-:R-:W-:Y:S02]  /*224d0*/  FMUL R12, R44, UR4 ;  /* 0x000000042c0c7c20 */ /* 0x010fe40008400000 */
[----:B------:R-:W2:Y:S01]  /*224e0*/  LDL.LU R44, [R1+0xf8] ;  /* 0x0000f800012c7983 */ /* 0x000ea20000300800 */
[----:B------:R-:W-:Y:S02]  /*224f0*/  LOP3.LUT R0, R0, 0xffffffdf, RZ, 0xc0, !PT ;  /* 0xffffffdf00007812 */ /* 0x000fe400078ec0ff */
[----:B------:R-:W-:Y:S02]  /*22500*/  F2FP.SATFINITE.E4M3.F32.PACK_AB_MERGE_C R12, RZ, R12, RZ ;  /* 0x0000000cff0c723e */ /* 0x000fe400048070ff */
[----:B------:R-:W-:-:S02]  /*22510*/  @P1 LOP3.LUT R0, R0, 0x20, RZ, 0xfc, !PT ;  /* 0x0000002000001812 */ /* 0x000fc400078efcff */
[----:B------:R-:W-:Y:S02]  /*22520*/  @!P1 IADD3.X R31, R29, R13, R6, P4, P5 ;  /* 0x0000000d1d1f9210 */ /* 0x000fe400027ea406 */
[----:B------:R-:W-:Y:S01]  /*22530*/  ISETP.GE.AND P1, PT, R26, 0x101, PT ;  /* 0x000001011a00780c */ /* 0x000fe20003f26270 */
[----:B------:R0:W-:Y:S03]  /*22540*/  @!P6 STG.E.U8 desc[UR6][R32.64+0x8], R12 ;  /* 0x0000080c2000e986 */ /* 0x0001e6000c101106 */
[----:B------:R-:W-:-:S13]  /*22550*/  ISETP.LT.OR P6, PT, R27, 0x11, !P1 ;  /* 0x000000111b00780c */ /* 0x000fda0004fc1670 */
[----:B0-----:R-:W0:Y:S02]  /*22560*/  @!P6 LDC.64 R12, c[0x0][0x5c0] ;  /* 0x00017000ff0ceb82 */ /* 0x001e240000000a00 */
[----:B0-----:R-:W-:Y:S01]  /*22570*/  @!P6 IADD3 R46, P4, P5, R10, R12, R9 ;  /* 0x0000000c0a2ee210 */ /* 0x001fe20007d9e009 */
[----:B------:R-:W-:Y:S02]  /*22580*/  FMUL R12, R48, UR4 ;  /* 0x00000004300c7c20 */ /* 0x000fe40008400000 */
[----:B------:R-:W3:Y:S01]  /*22590*/  LDL.LU R48, [R1+0xfc] ;  /* 0x0000fc0001307983 */ /* 0x000ee20000300800 */
[----:B------:R-:W-:Y:S02]  /*225a0*/  @!P6 IADD3.X R47, R29, R13, R8, P4, P5 ;  /* 0x0000000d1d2fe210 */ /* 0x000fe400027ea408 */
[----:B------:R-:W-:Y:S02]  /*225b0*/  ISETP.LT.OR P5, PT, R27, 0x9, !P3 ;  /* 0x000000091b00780c */ /* 0x000fe40005fa1670 */
[----:B------:R-:W-:-:S05]  /*225c0*/  F2FP.SATFINITE.E4M3.F32.PACK_AB_MERGE_C R12, RZ, R12, RZ ;  /* 0x0000000cff0c723e */ /* 0x000fca00048070ff */
[----:B------:R0:W-:Y:S06]  /*225d0*/  @!P2 STG.E.U8 desc[UR6][R22.64+0x9], R12 ;  /* 0x0000090c1600a986 */ /* 0x0001ec000c101106 */
[----:B0-----:R-:W0:Y:S01]  /*225e0*/  @!P5 LDC.64 R12, c[0x0][0x5c0] ;  /* 0x00017000ff0cdb82 */ /* 0x001e220000000a00 */
[----:B------:R-:W-:-:S04]  /*225f0*/  LOP3.LUT R0, R0, 0xffffffef, RZ, 0xc0, !PT ;  /* 0xffffffef00007812 */ /* 0x000fc800078ec0ff */
[----:B------:R-:W-:Y:S02]  /*22600*/  @P6 LOP3.LUT R0, R0, 0x10, RZ, 0xfc, !PT ;  /* 0x0000001000006812 */ /* 0x000fe400078efcff */
[----:B------:R-:W-:-:S04]  /*22610*/  @!P5 IADD3 R15, P4, P6, R3, R10, R9 ;  /* 0x0000000a030fd210 */ /* 0x000fc80007e9e009 */
[----:B------:R-:W-:Y:S02]  /*22620*/  @!P5 IADD3.X R16, R4, R29, R8, P4, P6 ;  /* 0x0000001d0410d210 */ /* 0x000fe400027ec408 */
[----:B0-----:R-:W-:Y:S01]  /*22630*/  @!P5 IADD3 R12, P4, R15, R12, RZ ;  /* 0x0000000c0f0cd210 */ /* 0x001fe20007f9e0ff */
[----:B------:R-:W-:Y:S02]  /*22640*/  FMUL R15, R45, UR4 ;  /* 0x000000042d0f7c20 */ /* 0x000fe40008400000 */
[----:B------:R-:W4:Y:S02]  /*22650*/  LDL.LU R45, [R1+0x100] ;  /* 0x00010000012d7983 */ /* 0x000f240000300800 */
[----:B------:R-:W-:Y:S01]  /*22660*/  @!P5 IMAD.X R13, R16, 0x1, R13, P4 ;  /* 0x00000001100dd824 */ /* 0x000fe200020e060d */
[C---:B------:R-:W-:Y:S02]  /*22670*/  ISETP.LT.OR P4, PT, R27.reuse, 0xa, !P3 ;  /* 0x0000000a1b00780c */ /* 0x040fe40005f81670 */
[----:B------:R-:W-:-:S02]  /*22680*/  ISETP.LT.OR P3, PT, R27, 0x12, !P1 ;  /* 0x000000121b00780c */ /* 0x000fc40004f61670 */
[----:B------:R-:W-:-:S05]  /*22690*/  F2FP.SATFINITE.E4M3.F32.PACK_AB_MERGE_C R15, RZ, R15, RZ ;  /* 0x0000000fff0f723e */ /* 0x000fca00048070ff */
[----:B------:R0:W-:Y:S04]  /*226a0*/  @!P5 STG.E.U8 desc[UR6][R12.64+0x8], R15 ;  /* 0x0000080f0c00d986 */ /* 0x0001e8000c101106 */
[----:B------:R-:W1:Y:S08]  /*226b0*/  @!P4 LDC.64 R16, c[0x0][0x5c0] ;  /* 0x00017000ff10cb82 */ /* 0x000e700000000a00 */
[----:B0-----:R-:W0:Y:S01]  /*226c0*/  @!P3 LDC.64 R12, c[0x0][0x5c0] ;  /* 0x00017000ff0cbb82 */ /* 0x001e220000000a00 */
[----:B------:R-:W-:-:S04]  /*226d0*/  @!P4 IADD3 R18, P2, P6, R3, R10, R9 ;  /* 0x0000000a0312c210 */ /* 0x000fc80007e5e009 */
[----:B------:R-:W-:Y:S02]  /*226e0*/  @!P4 IADD3.X R19, R4, R29, R8, P2, P6 ;  /* 0x0000001d0413c210 */ /* 0x000fe400017ec408 */
[----:B0-----:R-:W-:-:S04]  /*226f0*/  @!P3 IADD3 R22, P5, P6, R10, R12, R9 ;  /* 0x0000000c0a16b210 */ /* 0x001fc80007ebe009 */
[----:B------:R-:W-:Y:S02]  /*22700*/  @!P3 IADD3.X R23, R29, R13, R8, P5, P6 ;  /* 0x0000000d1d17b210 */ /* 0x000fe40002fec408 */
[----:B------:R-:W-:Y:S02]  /*22710*/  ISETP.LT.OR P6, PT, R27, 0x19, !P1 ;  /* 0x000000191b00780c */ /* 0x000fe40004fc1670 */
[----:B-1----:R-:W-:-:S05]  /*22720*/  @!P4 IADD3 R16, P2, R18, R16, RZ ;  /* 0x000000101210c210 */ /* 0x002fca0007f5e0ff */
[----:B------:R-:W-:Y:S02]  /*22730*/  @!P4 IMAD.X R17, R19, 0x1, R17, P2 ;  /* 0x000000011311c824 */ /* 0x000fe400010e0611 */
[----:B--2---:R-:W-:Y:S02]  /*22740*/  FMUL R12, R44, UR4 ;  /* 0x000000042c0c7c20 */ /* 0x004fe40008400000 */
[----:B------:R-:W2:Y:S03]  /*22750*/  LDL.LU R44, [R1+0x104] ;  /* 0x00010400012c7983 */ /* 0x000ea60000300800 */
[----:B------:R-:W-:Y:S01]  /*22760*/  F2FP.SATFINITE.E4M3.F32.PACK_AB_MERGE_C R12, RZ, R12, RZ ;  /* 0x0000000cff0c723e */ /* 0x000fe200048070ff */
[----:B------:R-:W2:Y:S04]  /*22770*/  LDL.LU R52, [R1+0x108] ;  /* 0x0001080001347983 */ /* 0x000ea80000300800 */
[----:B------:R0:W-:Y:S02]  /*22780*/  @!P4 STG.E.U8 desc[UR6][R16.64+0x9], R12 ;  /* 0x0000090c1000c986 */ /* 0x0001e4000c101106 */
[----:B0-----:R-:W0:Y:S01]  /*22790*/  @!P6 LDC.64 R12, c[0x0][0x5c0] ;  /* 0x00017000ff0ceb82 */ /* 0x001e220000000a00 */
[----:B------:R-:W-:-:S02]  /*227a0*/  ISETP.GE.AND P2, PT, R26, 0x1, PT ;  /* 0x000000011a00780c */ /* 0x000fc40003f46270 */
[----:B0-----:R-:W-:-:S04]  /*227b0*/  @!P6 IADD3 R32, P4, P5, R10, R12, R9 ;  /* 0x0000000c0a20e210 */ /* 0x001fc80007d9e009 */
[----:B------:R-:W-:Y:S02]  /*227c0*/  @!P6 IADD3.X R33, R29, R13, R8, P4, P5 ;  /* 0x0000000d1d21e210 */ /* 0x000fe400027ea408 */
[----:B------:R-:W-:-:S13]  /*227d0*/  ISETP.LT.OR P4, PT, R27, 0x11, !P2 ;  /* 0x000000111b00780c */ /* 0x000fda0005781670 */
[----:B------:R-:W0:Y:S01]  /*227e0*/  @!P4 LDC.64 R12, c[0x0][0x5c0] ;  /* 0x00017000ff0ccb82 */ /* 0x000e220000000a00 */
[----:B---3--:R-:W-:-:S05]  /*227f0*/  FMUL R15, R48, UR4 ;  /* 0x00000004300f7c20 */ /* 0x008fca0008400000 */
[----:B------:R-:W-:Y:S02]  /*22800*/  F2FP.SATFINITE.E4M3.F32.PACK_AB_MERGE_C R15, RZ, R15, RZ ;  /* 0x0000000fff0f723e */ /* 0x000fe400048070ff */
[----:B0-----:R-:W-:-:S05]  /*22810*/  @!P4 IADD3 R12, P5, R10, R12, RZ ;  /* 0x0000000c0a0cc210 */ /* 0x001fca0007fbe0ff */
[----:B------:R-:W-:-:S05]  /*22820*/  @!P4 IMAD.X R13, R29, 0x1, R13, P5 ;  /* 0x000000011d0dc824 */ /* 0x000fca00028e060d */
[----:B------:R0:W-:Y:S01]  /*22830*/  @!P4 STG.E.U8 desc[UR6][R12.64+0x10], R15 ;  /* 0x0000100f0c00c986 */ /* 0x0001e2000c101106 */
[----:B------:R-:W-:-:S13]  /*22840*/  ISETP.LT.OR P4, PT, R27, 0x12, !P2 ;  /* 0x000000121b00780c */ /* 0x000fda0005781670 */
[----:B0-----:R-:W0:Y:S01]  /*22850*/  @!P4 LDC.64 R12, c[0x0][0x5c0] ;  /* 0x00017000ff0ccb82 */ /* 0x001e220000000a00 */
[----:B------:R-:W-:Y:S01]  /*22860*/  ISETP.LT.OR P1, PT, R27, 0x1a, !P1 ;  /* 0x0000001a1b00780c */ /* 0x000fe20004f21670 */
[----:B----4-:R-:W-:Y:S01]  /*22870*/  FMUL R15, R45, UR4 ;  /* 0x000000042d0f7c20 */ /* 0x010fe20008400000 */
[----:B------:R-:W-:Y:S01]  /*22880*/  LOP3.LUT R0, R0, 0xfffffffb, RZ, 0xc0, !PT ;  /* 0xfffffffb00007812 */ /* 0x000fe200078ec0ff */
[----:B------:R-:W3:Y:S03]  /*22890*/  LDL.LU R45, [R1+0x10c] ;  /* 0x00010c00012d7983 */ /* 0x000ee60000300800 */
[----:B------:R-:W-:Y:S02]  /*228a0*/  F2FP.SATFINITE.E4M3.F32.PACK_AB_MERGE_C R15, RZ, R15, RZ ;  /* 0x0000000fff0f723e */ /* 0x000fe400048070ff */
[----:B0-----:R-:W-:-:S05]  /*228b0*/  @!P4 IADD3 R12, P5, R10, R12, RZ ;  /* 0x0000000c0a0cc210 */ /* 0x001fca0007fbe0ff */
[----:B------:R-:W-:-:S05]  /*228c0*/  @!P4 IMAD.X R13, R29, 0x1, R13, P5 ;  /* 0x000000011d0dc824 */ /* 0x000fca00028e060d */
[----:B------:R0:W-:Y:S01]  /*228d0*/  @!P4 STG.E.U8 desc[UR6][R12.64+0x11], R15 ;  /* 0x0000110f0c00c986 */ /* 0x0001e2000c101106 */
[----:B------:R-:W-:Y:S01]  /*228e0*/  @P3 LOP3.LUT R0, R0, 0x4, RZ, 0xfc, !PT ;  /* 0x0000000400003812 */ /* 0x000fe200078efcff */
[----:B0-----:R-:W0:Y:S03]  /*228f0*/  @!P1 LDC.64 R12, c[0x0][0x5c0] ;  /* 0x00017000ff0c9b82 */ /* 0x001e260000000a00 */
[----:B------:R-:W-:Y:S02]  /*22900*/  LOP3.LUT R0, R0, 0xfffff7ff, RZ, 0xc0, !PT ;  /* 0xfffff7ff00007812 */ /* 0x000fe400078ec0ff */
[----:B------:R-:W-:Y:S02]  /*22910*/  LOP3.LUT P3, RZ, R11, 0x80, RZ, 0xc0, !PT ;  /* 0x000000800bff7812 */ /* 0x000fe4000786c0ff */
[----:B------:R-:W-:Y:S02]  /*22920*/  @P6 LOP3.LUT R0, R0, 0x800, RZ, 0xfc, !PT ;  /* 0x0000080000006812 */ /* 0x000fe400078efcff */
[----:B------:R-:W-:-:S02]  /*22930*/  ISETP.LT.OR P6, PT, R27, 0x21, !P3 ;  /* 0x000000211b00780c */ /* 0x000fc40005fc1670 */
[----:B0-----:R-:W-:-:S04]  /*22940*/  @!P1 IADD3 R18, P4, P5, R10, R12, R9 ;  /* 0x0000000c0a129210 */ /* 0x001fc80007d9e009 */
[----:B------:R-:W-:-:S07]  /*22950*/  @!P1 IADD3.X R19, R29, R13, R8, P4, P5 ;  /* 0x0000000d1d139210 */ /* 0x000fce00027ea408 */
[----:B------:R-:W0:Y:S02]  /*22960*/  @!P6 LDC.64 R12, c[0x0][0x5c0] ;  /* 0x00017000ff0ceb82 */ /* 0x000e240000000a00 */
[----:B0-----:R-:W-:Y:S01]  /*22970*/  @!P6 IADD3 R50, P4, P5, R10, R12, R3 ;  /* 0x0000000c0a32e210 */ /* 0x001fe20007d9e003 */
[----:B--2---:R-:W-:Y:S02]  /*22980*/  FMUL R12, R44, UR4 ;  /* 0x000000042c0c7c20 */ /* 0x004fe40008400000 */
[----:B------:R-:W2:Y:S04]  /*22990*/  LDL.LU R44, [R1+0x110] ;  /* 0x00011000012c7983 */ /* 0x000ea80000300800 */
[----:B------:R-:W4:Y:S01]  /*229a0*/  LDL.LU R56, [R1+0x114] ;  /* 0x0001140001387983 */ /* 0x000f220000300800 */
[----:B------:R-:W-:-:S02]  /*229b0*/  LOP3.LUT R0, R0, 0xfffffffe, RZ, 0xc0, !PT ;  /* 0xfffffffe00007812 */ /* 0x000fc400078ec0ff */
[----:B------:R-:W-:Y:S01]  /*229c0*/  F2FP.SATFINITE.E4M3.F32.PACK_AB_MERGE_C R12, RZ, R12, RZ ;  /* 0x0000000cff0c723e */ /* 0x000fe200048070ff */
[----:B------:R-:W4:Y:S01]  /*229d0*/  LDL.LU R53, [R1+0x118] ;  /* 0x0001180001357983 */ /* 0x000f220000300800 */
[----:B------:R-:W-:Y:S02]  /*229e0*/  @P1 LOP3.LUT R0, R0, 0x1, RZ, 0xfc, !PT ;  /* 0x0000000100001812 */ /* 0x000fe400078efcff */
[----:B------:R-:W-:-:S13]  /*229f0*/  ISETP.LT.OR P1, PT, R27, 0x11, !P3 ;  /* 0x000000111b00780c */ /* 0x000fda0005f21670 */
[----:B------:R0:W-:Y:S01]  /*22a00*/  @!P1 STG.E.U8 desc[UR6][R42.64+0x10], R12 ;  /* 0x0000100c2a009986 */ /* 0x0001e2000c101106 */
[----:B------:R-:W-:Y:S02]  /*22a10*/  ISETP.LT.OR P1, PT, R27, 0x22, !P3 ;  /* 0x000000221b00780c */ /* 0x000fe40005f21670 */
[----:B------:R-:W-:-:S11]  /*22a20*/  @!P6 IADD3.X R51, R29, R13, R4, P4, P5 ;  /* 0x0000000d1d33e210 */ /* 0x000fd600027ea404 */
[----:B0-----:R-:W0:Y:S01]  /*22a30*/  @!P1 LDC.64 R12, c[0x0][0x5c0] ;  /* 0x00017000ff0c9b82 */ /* 0x001e220000000a00 */
[C---:B------:R-:W-:Y:S02]  /*22a40*/  ISETP.LT.OR P6, PT, R27.reuse, 0x12, !P3 ;  /* 0x000000121b00780c */ /* 0x040fe40005fc1670 */
[----:B0-----:R-:W-:Y:S01]  /*22a50*/  @!P1 IADD3 R48, P4, P5, R10, R12, R3 ;  /* 0x0000000c0a309210 */ /* 0x001fe20007d9e003 */
[----:B------:R-:W-:Y:S02]  /*22a60*/  FMUL R12, R52, UR4 ;  /* 0x00000004340c7c20 */ /* 0x000fe40008400000 */
[----:B------:R-:W4:Y:S03]  /*22a70*/  LDL.LU R52, [R1+0x11c] ;  /* 0x00011c0001347983 */ /* 0x000f260000300800 */
[----:B------:R-:W-:Y:S01]  /*22a80*/  F2FP.SATFINITE.E4M3.F32.PACK_AB_MERGE_C R12, RZ, R12, RZ ;  /* 0x0000000cff0c723e */ /* 0x000fe200048070ff */
[----:B------:R-:W4:Y:S04]  /*22a90*/  LDL.LU R58, [R1+0x120] ;  /* 0x00012000013a7983 */ /* 0x000f280000300800 */
[----:B------:R0:W-:Y:S01]  /*22aa0*/  @!P6 STG.E.U8 desc[UR6][R24.64+0x11], R12 ;  /* 0x0000110c1800e986 */ /* 0x0001e2000c101106 */
[----:B------:R-:W-:-:S02]  /*22ab0*/  ISETP.LT.OR P6, PT, R27, 0x29, !P3 ;  /* 0x000000291b00780c */ /* 0x000fc40005fc1670 */
[----:B------:R-:W-:-:S11]  /*22ac0*/  @!P1 IADD3.X R49, R29, R13, R4, P4, P5 ;  /* 0x0000000d1d319210 */ /* 0x000fd600027ea404 */
[----:B0-----:R-:W0:Y:S02]  /*22ad0*/  @!P6 LDC.64 R12, c[0x0][0x5c0] ;  /* 0x00017000ff0ceb82 */ /* 0x001e240000000a00 */
        /* <DEDUP_REMOVED lines=11> */
[----:B------:R-:W-:Y:S02]  /*22b90*/  ISETP.LT.OR P2, PT, R27, 0x2a, !P3 ;  /* 0x0000002a1b00780c */ /* 0x000fe40005f41670 */
[----:B0-----:R-:W-:-:S05]  /*22ba0*/  @!P4 IADD3 R12, P5, R10, R12, RZ ;  /* 0x0000000c0a0cc210 */ /* 0x001fca0007fbe0ff */
[----:B------:R-:W-:Y:S01]  /*22bb0*/  @!P4 IMAD.X R13, R29, 0x1, R13, P5 ;  /* 0x000000011d0dc824 */ /* 0x000fe200028e060d */
[----:B------:R-:W-:Y:S02]  /*22bc0*/  LOP3.LUT R0, R0, 0xffffbfff, RZ, 0xc0, !PT ;  /* 0xffffbfff00007812 */ /* 0x000fe400078ec0ff */
[C---:B------:R-:W-:Y:S02]  /*22bd0*/  LOP3.LUT P1, RZ, R11.reuse, 0x40, RZ, 0xc0, !PT ;  /* 0x000000400bff7812 */ /* 0x040fe4000782c0ff */
[----:B------:R-:W-:Y:S02]  /*22be0*/  LOP3.LUT R11, R11, 0xfffffff7, RZ, 0xc0, !PT ;  /* 0xfffffff70b0b7812 */ /* 0x000fe400078ec0ff */
[----:B------:R-:W-:Y:S02]  /*22bf0*/  @P6 LOP3.LUT R0, R0, 0x4000, RZ, 0xfc, !PT ;  /* 0x0000400000006812 */ /* 0x000fe400078efcff */
[----:B------:R-:W-:Y:S02]  /*22c00*/  @P3 LOP3.LUT R11, R11, 0x8, RZ, 0xfc, !PT ;  /* 0x000000080b0b3812 */ /* 0x000fe400078efcff */
[----:B------:R-:W-:-:S02]  /*22c10*/  LOP3.LUT P6, RZ, R0, 0x80, RZ, 0xc0, !PT ;  /* 0x0000008000ff7812 */ /* 0x000fc400078cc0ff */
        /* <DEDUP_REMOVED lines=12> */
[----:B----4-:R-:W-:-:S05]  /*22ce0*/  FMUL R12, R56, UR4 ;  /* 0x00000004380c7c20 */ /* 0x010fca0008400000 */
[----:B------:R-:W-:-:S05]  /*22cf0*/  F2FP.SATFINITE.E4M3.F32.PACK_AB_MERGE_C R12, RZ, R12, RZ ;  /* 0x0000000cff0c723e */ /* 0x000fca00048070ff */
[----:B------:R0:W-:Y:S01]  /*22d00*/  @!P3 STG.E.U8 desc[UR6][R40.64+0x18], R12 ;  /* 0x0000180c2800b986 */ /* 0x0001e2000c101106 */
[----:B------:R-:W-:Y:S02]  /*22d10*/  ISETP.LT.OR P3, PT, R27, 0x22, !P0 ;  /* 0x000000221b00780c */ /* 0x000fe40004761670 */
[----:B------:R-:W-:-:S11]  /*22d20*/  @!P2 IADD3.X R45, R29, R13, R6, P4, P5 ;  /* 0x0000000d1d2da210 */ /* 0x000fd600027ea406 */
[----:B0-----:R-:W0:Y:S01]  /*22d30*/  @!P3 LDC.64 R12, c[0x0][0x5c0] ;  /* 0x00017000ff0cbb82 */ /* 0x001e220000000a00 */
[----:B------:R-:W-:-:S04]  /*22d40*/  LOP3.LUT R0, R0, 0xffffdfff, RZ, 0xc0, !PT ;  /* 0xffffdfff00007812 */ /* 0x000fc800078ec0ff */
[----:B------:R-:W-:-:S04]  /*22d50*/  @P2 LOP3.LUT R0, R0, 0x2000, RZ, 0xfc, !PT ;  /* 0x0000200000002812 */ /* 0x000fc800078efcff */
[----:B------:R-:W-:-:S04]  /*22d60*/  LOP3.LUT R0, R0, 0xfffffeff, RZ, 0xc0, !PT ;  /* 0xfffffeff00007812 */ /* 0x000fc800078ec0ff */
[----:B------:R-:W-:Y:S02]  /*22d70*/  @P3 LOP3.LUT R0, R0, 0x100, RZ, 0xfc, !PT ;  /* 0x0000010000003812 */ /* 0x000fe400078efcff */
[----:B0-----:R-:W-:Y:S01]  /*22d80*/  @!P3 IADD3 R24, P4, P5, R10, R12, R7 ;  /* 0x0000000c0a18b210 */ /* 0x001fe20007d9e007 */
[----:B------:R-:W-:Y:S02]  /*22d90*/  FMUL R12, R53, UR4 ;  /* 0x00000004350c7c20 */ /* 0x000fe40008400000 */
[----:B------:R-:W2:Y:S01]  /*22da0*/  LDL.LU R53, [R1+0x124] ;  /* 0x0001240001357983 */ /* 0x000ea20000300800 */
[----:B------:R-:W-:Y:S02]  /*22db0*/  @!P3 IADD3.X R25, R29, R13, R6, P4, P5 ;  /* 0x0000000d1d19b210 */ /* 0x000fe400027ea406 */
[----:B------:R-:W-:Y:S02]  /*22dc0*/  ISETP.LT.OR P3, PT, R27, 0x29, !P0 ;  /* 0x000000291b00780c */ /* 0x000fe40004761670 */
[----:B------:R-:W-:-:S05]  /*22dd0*/  F2FP.SATFINITE.E4M3.F32.PACK_AB_MERGE_C R12, RZ, R12, RZ ;  /* 0x0000000cff0c723e */ /* 0x000fca00048070ff */
[----:B------:R0:W-:Y:S06]  /*22de0*/  @!P6 STG.E.U8 desc[UR6][R36.64+0x19], R12 ;  /* 0x0000190c2400e986 */ /* 0x0001ec000c101106 */
[----:B0-----:R-:W0:Y:S01]  /*22df0*/  @!P3 LDC.64 R12, c[0x0][0x5c0] ;  /* 0x00017000ff0cbb82 */ /* 0x001e220000000a00 */
[----:B------:R-:W-:-:S04]  /*22e00*/  LOP3.LUT R0, R0, 0xffff7fff, RZ, 0xc0, !PT ;  /* 0xffff7fff00007812 */ /* 0x000fc800078ec0ff */
[----:B------:R-:W-:Y:S02]  /*22e10*/  @P3 LOP3.LUT R0, R0, 0x8000, RZ, 0xfc, !PT ;  /* 0x0000800000003812 */ /* 0x000fe400078efcff */
[----:B0-----:R-:W-:-:S04]  /*22e20*/  @!P3 IADD3 R40, P4, P5, R10, R12, R7 ;  /* 0x0000000c0a28b210 */ /* 0x001fc80007d9e007 */
[----:B------:R-:W-:Y:S02]  /*22e30*/  @!P3 IADD3.X R41, R29, R13, R6, P4, P5 ;  /* 0x0000000d1d29b210 */ /* 0x000fe400027ea406 */
[----:B------:R-:W-:-:S13]  /*22e40*/  ISETP.LT.OR P3, PT, R27, 0x2a, !P0 ;  /* 0x0000002a1b00780c */ /* 0x000fda0004761670 */
[----:B------:R-:W0:Y:S02]  /*22e50*/  @!P3 LDC.64 R12, c[0x0][0x5c0] ;  /* 0x00017000ff0cbb82 */ /* 0x000e240000000a00 */
[----:B0-----:R-:W-:Y:S01]  /*22e60*/  @!P3 IADD3 R36, P4, P5, R10, R12, R7 ;  /* 0x0000000c0a24b210 */ /* 0x001fe20007d9e007 */
[----:B------:R-:W-:Y:S02]  /*22e70*/  FMUL R12, R52, UR4 ;  /* 0x00000004340c7c20 */ /* 0x000fe40008400000 */
[----:B------:R-:W3:Y:S04]  /*22e80*/  LDL.LU R52, [R1+0x128] ;  /* 0x0001280001347983 */ /* 0x000ee80000300800 */
[----:B------:R-:W4:Y:S01]  /*22e90*/  LDL.LU R60, [R1+0x12c] ;  /* 0x00012c00013c7983 */ /* 0x000f220000300800 */
[----:B------:R-:W-:-:S02]  /*22ea0*/  LOP3.LUT R0, R0, 0xffffff7f, RZ, 0xc0, !PT ;  /* 0xffffff7f00007812 */ /* 0x000fc400078ec0ff */
[C---:B------:R-:W-:Y:S01]  /*22eb0*/  LOP3.LUT P2, RZ, R11.reuse, 0x20, RZ, 0xc0, !PT ;  /* 0x000000200bff7812 */ /* 0x040fe2000784c0ff */
[----:B------:R-:W4:Y:S01]  /*22ec0*/  LDL.LU R59, [R1+0x130] ;  /* 0x00013000013b7983 */ /* 0x000f220000300800 */
[----:B------:R-:W-:Y:S02]  /*22ed0*/  LOP3.LUT R11, R11, 0xfffffffb, RZ, 0xc0, !PT ;  /* 0xfffffffb0b0b7812 */ /* 0x000fe400078ec0ff */
[----:B------:R-:W-:Y:S02]  /*22ee0*/  @P3 LOP3.LUT R0, R0, 0x80, RZ, 0xfc, !PT ;  /* 0x0000008000003812 */ /* 0x000fe400078efcff */
[----:B------:R-:W-:Y:S02]  /*22ef0*/  @!P3 IADD3.X R37, R29, R13, R6, P4, P5 ;  /* 0x0000000d1d25b210 */ /* 0x000fe400027ea406 */
[----:B------:R-:W-:Y:S02]  /*22f00*/  ISETP.GE.AND P3, PT, R26, 0x101, PT ;  /* 0x000001011a00780c */ /* 0x000fe40003f66270 */
[----:B------:R-:W-:-:S02]  /*22f10*/  @P0 LOP3.LUT R11, R11, 0x4, RZ, 0xfc, !PT ;  /* 0x000000040b0b0812 */ /* 0x000fc400078efcff */
[----:B------:R-:W-:Y:S02]  /*22f20*/  ISETP.LT.OR P0, PT, R27, 0x21, !P3 ;  /* 0x000000211b00780c */ /* 0x000fe40005f01670 */
[----:B------:R-:W-:-:S05]  /*22f30*/  F2FP.SATFINITE.E4M3.F32.PACK_AB_MERGE_C R12, RZ, R12, RZ ;  /* 0x0000000cff0c723e */ /* 0x000fca00048070ff */
[----:B------:R0:W-:Y:S06]  /*22f40*/  @!P2 STG.E.U8 desc[UR6][R38.64+0x10], R12 ;  /* 0x0000100c2600a986 */ /* 0x0001ec000c101106 */
[----:B0-----:R-:W0:Y:S01]  /*22f50*/  @!P0 LDC.64 R12, c[0x0][0x5c0] ;  /* 0x00017000ff0c8b82 */ /* 0x001e220000000a00 */
[----:B------:R-:W-:Y:S02]  /*22f60*/  LOP3.LUT P2, RZ, R11, 0x10, RZ, 0xc0, !PT ;  /* 0x000000100bff7812 */ /* 0x000fe4000784c0ff */
[----:B0-----:R-:W-:Y:S01]  /*22f70*/  @!P0 IADD3 R56, P4, P5, R10, R12, R9 ;  /* 0x0000000c0a388210 */ /* 0x001fe20007d9e009 */
[----:B------:R-:W-:-:S02]  /*22f80*/  FMUL R12, R58, UR4 ;  /* 0x000000043a0c7c20 */ /* 0x000fc40008400000 */
[----:B------:R-:W4:Y:S01]  /*22f90*/  LDL.LU R58, [R1+0x134] ;  /* 0x00013400013a7983 */ /* 0x000f220000300800 */
[----:B------:R-:W-:Y:S02]  /*22fa0*/  @!P0 IADD3.X R57, R29, R13, R8, P4, P5 ;  /* 0x0000000d1d398210 */ /* 0x000fe400027ea408 */
[----:B------:R-:W-:Y:S01]  /*22fb0*/  ISETP.LT.OR P4, PT, R27, 0x11, !P2 ;  /* 0x000000111b00780c */ /* 0x000fe20005781670 */
[----:B------:R-:W4:Y:S01]  /*22fc0*/  LDL.LU R61, [R1+0x138] ;  /* 0x00013800013d7983 */ /* 0x000f220000300800 */
[----:B------:R-:W-:-:S05]  /*22fd0*/  F2FP.SATFINITE.E4M3.F32.PACK_AB_MERGE_C R12, RZ, R12, RZ ;  /* 0x0000000cff0c723e */ /* 0x000fca00048070ff */
[----:B------:R0:W-:Y:S06]  /*22fe0*/  @!P1 STG.E.U8 desc[UR6][R20.64+0x11], R12 ;  /* 0x0000110c14009986 */ /* 0x0001ec000c101106 */
[----:B0-----:R-:W0:Y:S01]  /*22ff0*/  @!P4 LDC.64 R12, c[0x0][0x5c0] ;  /* 0x00017000ff0ccb82 */ /* 0x001e220000000a00 */
[----:B------:R-:W-:-:S04]  /*23000*/  @!P4 IADD3 R15, P1, P5, R3, R10, R7 ;  /* 0x0000000a030fc210 */ /* 0x000fc80007d3e007 */
[----:B------:R-:W-:Y:S02]  /*23010*/  @!P4 IADD3.X R16, R4, R29, R6, P1, P5 ;  /* 0x0000001d0410c210 */ /* 0x000fe40000fea406 */
[----:B------:R-:W-:Y:S02]  /*23020*/  ISETP.LT.OR P3, PT, R27, 0x22, !P3 ;  /* 0x000000221b00780c */ /* 0x000fe40005f61670 */
[----:B0-----:R-:W-:-:S05]  /*23030*/  @!P4 IADD3 R12, P1, R15, R12, RZ ;  /* 0x0000000c0f0cc210 */ /* 0x001fca0007f3e0ff */
[----:B------:R-:W-:Y:S01]  /*23040*/  @!P4 IMAD.X R13, R16, 0x1, R13, P1 ;  /* 0x00000001100dc824 */ /* 0x000fe200008e060d */
[----:B------:R-:W-:-:S13]  /*23050*/  ISETP.LT.OR P1, PT, R27, 0x12, !P2 ;  /* 0x000000121b00780c */ /* 0x000fda0005721670 */
[----:B------:R-:W0:Y:S01]  /*23060*/  @!P1 LDC.64 R16, c[0x0][0x5c0] ;  /* 0x00017000ff109b82 */ /* 0x000e220000000a00 */
[----:B------:R-:W-:Y:S02]  /*23070*/  LOP3.LUT R0, R0, 0xfffeffff, RZ, 0xc0, !PT ;  /* 0xfffeffff00007812 */ /* 0x000fe400078ec0ff */
[----:B------:R-:W-:Y:S02]  /*23080*/  @!P1 IADD3 R20, P5, P6, R3, R10, R7 ;  /* 0x0000000a03149210 */ /* 0x000fe40007ebe007 */
[----:B------:R-:W-:Y:S02]  /*23090*/  @P0 LOP3.LUT R0, R0, 0x10000, RZ, 0xfc, !PT ;  /* 0x0001000000000812 */ /* 0x000fe400078efcff */
[----:B------:R-:W-:Y:S02]  /*230a0*/  @!P1 IADD3.X R28, R4, R29, R6, P5, P6 ;  /* 0x0000001d041c9210 */ /* 0x000fe40002fec406 */
[C---:B------:R-:W-:Y:S02]  /*230b0*/  LOP3.LUT P0, RZ, R0.reuse, 0x20, RZ, 0xc0, !PT ;  /* 0x0000002000ff7812 */ /* 0x040fe4000780c0ff */
[----:B------:R-:W-:-:S04]  /*230c0*/  LOP3.LUT R0, R0, 0xfffffdff, RZ, 0xc0, !PT ;  /* 0xfffffdff00007812 */ /* 0x000fc800078ec0ff */
[----:B------:R-:W-:Y:S01]  /*230d0*/  @P3 LOP3.LUT R0, R0, 0x200, RZ, 0xfc, !PT ;  /* 0x0000020000003812 */ /* 0x000fe200078efcff */
[----:B--2---:R-:W-:-:S05]  /*230e0*/  FMUL R15, R53, UR4 ;  /* 0x00000004350f7c20 */ /* 0x004fca0008400000 */
[----:B------:R-:W-:-:S05]  /*230f0*/  F2FP.SATFINITE.E4M3.F32.PACK_AB_MERGE_C R15, RZ, R15, RZ ;  /* 0x0000000fff0f723e */ /* 0x000fca00048070ff */
[----:B------:R1:W-:Y:S02]  /*23100*/  @!P4 STG.E.U8 desc[UR6][R12.64+0x10], R15 ;  /* 0x0000100f0c00c986 */ /* 0x0003e4000c101106 */
[----:B-1----:R-:W1:Y:S01]  /*23110*/  @!P3 LDC.64 R12, c[0x0][0x5c0] ;  /* 0x00017000ff0cbb82 */ /* 0x002e620000000a00 */
[----:B0-----:R-:W-:-:S05]  /*23120*/  @!P1 IADD3 R16, P4, R20, R16, RZ ;  /* 0x0000001014109210 */ /* 0x001fca0007f9e0ff */
[----:B------:R-:W-:Y:S01]  /*23130*/  @!P1 IMAD.X R17, R28, 0x1, R17, P4 ;  /* 0x000000011c119824 */ /* 0x000fe200020e0611 */
[----:B-1----:R-:W-:-:S04]  /*23140*/  @!P3 IADD3 R20, P5, P6, R10, R12, R9 ;  /* 0x0000000c0a14b210 */ /* 0x002fc80007ebe009 */
[----:B------:R-:W-:Y:S02]  /*23150*/  @!P3 IADD3.X R21, R29, R13, R8, P5, P6 ;  /* 0x0000000d1d15b210 */ /* 0x000fe40002fec408 */
[----:B------:R-:W-:-:S04]  /*23160*/  ISETP.GE.AND P5, PT, R26, 0x101, PT ;  /* 0x000001011a00780c */ /* 0x000fc80003fa6270 */
[C---:B------:R-:W-:Y:S02]  /*23170*/  ISETP.LT.OR P3, PT, R27.reuse, 0x29, !P5 ;  /* 0x000000291b00780c */ /* 0x040fe40006f61670 */
[----:B------:R-:W-:Y:S01]  /*23180*/  ISETP.LT.OR P5, PT, R27, 0x2a, !P5 ;  /* 0x0000002a1b00780c */ /* 0x000fe20006fa1670 */
[----:B---3--:R-:W-:-:S05]  /*23190*/  FMUL R12, R52, UR4 ;  /* 0x00000004340c7c20 */ /* 0x008fca0008400000 */
[----:B------:R-:W-:-:S05]  /*231a0*/  F2FP.SATFINITE.E4M3.F32.PACK_AB_MERGE_C R12, RZ, R12, RZ ;  /* 0x0000000cff0c723e */ /* 0x000fca00048070ff */
[----:B------:R0:W-:Y:S02]  /*231b0*/  @!P1 STG.E.U8 desc[UR6][R16.64+0x11], R12 ;  /* 0x0000110c10009986 */ /* 0x0001e4000c101106 */
[----:B0-----:R-:W0:Y:S02]  /*231c0*/  @!P3 LDC.64 R12, c[0x0][0x5c0] ;  /* 0x00017000ff0cbb82 */ /* 0x001e240000000a00 */
[----:B0-----:R-:W-:-:S04]  /*231d0*/  @!P3 IADD3 R52, P1, P4, R10, R12, R9 ;  /* 0x0000000c0a34b210 */ /* 0x001fc80007c3e009 */
[----:B------:R-:W-:Y:S02]  /*231e0*/  @!P3 IADD3.X R53, R29, R13, R8, P1, P4 ;  /* 0x0000000d1d35b210 */ /* 0x000fe40000fe8408 */
[----:B------:R-:W0:Y:S02]  /*231f0*/  @!P5 LDC.64 R12, c[0x0][0x5c0] ;  /* 0x00017000ff0cdb82 */ /* 0x000e240000000a00 */
[----:B0-----:R-:W-:Y:S01]  /*23200*/  @!P5 IADD3 R38, P1, P4, R10, R12, R9 ;  /* 0x0000000c0a26d210 */ /* 0x001fe20007c3e009 */
[----:B----4-:R-:W-:Y:S02]  /*23210*/  FMUL R12, R60, UR4 ;  /* 0x000000043c0c7c20 */ /* 0x010fe40008400000 */
[----:B------:R-:W2:Y:S04]  /*23220*/  LDL.LU R60, [R1+0x13c] ;  /* 0x00013c00013c7983 */ /* 0x000ea80000300800 */
[----:B------:R-:W3:Y:S04]  /*23230*/  LDL.LU R70, [R1+0x140] ;  /* 0x0001400001467983 */ /* 0x000ee80000300800 */
[----:B------:R-:W4:Y:S01]  /*23240*/  LDL.LU R66, [R1+0x144] ;  /* 0x0001440001427983 */ /* 0x000f220000300800 */
[----:B------:R-:W-:-:S02]  /*23250*/  LOP3.LUT P6, RZ, R0, 0x400, RZ, 0xc0, !PT ;  /* 0x0000040000ff7812 */ /* 0x000fc400078cc0ff */
[----:B------:R-:W-:Y:S01]  /*23260*/  LOP3.LUT R0, R0, 0xfffbffff, RZ, 0xc0, !PT ;  /* 0xfffbffff00007812 */ /* 0x000fe200078ec0ff */
[----:B------:R-:W4:Y:S03]  /*23270*/  LDL.LU R67, [R1+0x148] ;  /* 0x0001480001437983 */ /* 0x000f260000300800 */
[----:B------:R-:W-:Y:S02]  /*23280*/  @P3 LOP3.LUT R0, R0, 0x40000, RZ, 0xfc, !PT ;  /* 0x0004000000003812 */ /* 0x000fe400078efcff */
[----:B------:R-:W-:Y:S02]  /*23290*/  LOP3.LUT P3, RZ, R11, 0x8, RZ, 0xc0, !PT ;  /* 0x000000080bff7812 */ /* 0x000fe4000786c0ff */
[----:B------:R-:W-:Y:S02]  /*232a0*/  LOP3.LUT R0, R0, 0xfffdffff, RZ, 0xc0, !PT ;  /* 0xfffdffff00007812 */ /* 0x000fe400078ec0ff */
[----:B------:R-:W-:-:S02]  /*232b0*/  @!P5 IADD3.X R39, R29, R13, R8, P1, P4 ;  /* 0x0000000d1d27d210 */ /* 0x000fc40000fe8408 */
[----:B------:R-:W-:Y:S02]  /*232c0*/  @P5 LOP3.LUT R0, R0, 0x20000, RZ, 0xfc, !PT ;  /* 0x0002000000005812 */ /* 0x000fe400078efcff */
[----:B------:R-:W-:Y:S02]  /*232d0*/  ISETP.LT.OR P5, PT, R27, 0x31, !P3 ;  /* 0x000000311b00780c */ /* 0x000fe40005fa1670 */
[----:B------:R-:W-:-:S05]  /*232e0*/  F2FP.SATFINITE.E4M3.F32.PACK_AB_MERGE_C R12, RZ, R12, RZ ;  /* 0x0000000cff0c723e */ /* 0x000fca00048070ff */
[----:B------:R0:W-:Y:S06]  /*232f0*/  @!P6 STG.E.U8 desc[UR6][R34.64+0x18], R12 ;  /* 0x0000180c2200e986 */ /* 0x0001ec000c101106 */
[----:B0-----:R-:W0:Y:S02]  /*23300*/  @!P5 LDC.64 R12, c[0x0][0x5c0] ;  /* 0x00017000ff0cdb82 */ /* 0x001e240000000a00 */
[----:B0-----:R-:W-:Y:S01]  /*23310*/  @!P5 IADD3 R68, P1, P4, R10, R12, R3 ;  /* 0x0000000c0a44d210 */ /* 0x001fe20007c3e003 */
[----:B------:R-:W-:-:S03]  /*23320*/  FMUL R12, R59, UR4 ;  /* 0x000000043b0c7c20 */ /* 0x000fc60008400000 */
[----:B------:R-:W-:Y:S02]  /*23330*/  @!P5 IADD3.X R69, R29, R13, R4, P1, P4 ;  /* 0x0000000d1d45d210 */ /* 0x000fe40000fe8404 */
[----:B------:R-:W-:Y:S02]  /*23340*/  ISETP.LT.OR P4, PT, R27, 0x19, !P2 ;  /* 0x000000191b00780c */ /* 0x000fe40005781670 */
[----:B------:R-:W-:-:S05]  /*23350*/  F2FP.SATFINITE.E4M3.F32.PACK_AB_MERGE_C R12, RZ, R12, RZ ;  /* 0x0000000cff0c723e */ /* 0x000fca00048070ff */
[----:B------:R0:W-:Y:S06]  /*23360*/  @!P0 STG.E.U8 desc[UR6][R30.64+0x19], R12 ;  /* 0x0000190c1e008986 */ /* 0x0001ec000c101106 */
[----:B0-----:R-:W0:Y:S01]  /*23370*/  @!P4 LDC.64 R12, c[0x0][0x5c0] ;  /* 0x00017000ff0ccb82 */ /* 0x001e220000000a00 */
[----:B------:R-:W-:Y:S02]  /*23380*/  @!P4 IADD3 R15, P1, P5, R3, R10, R7 ;  /* 0x0000000a030fc210 */ /* 0x000fe40007d3e007 */
[----:B------:R-:W-:Y:S02]  /*23390*/  ISETP.LT.OR P0, PT, R27, 0x32, !P3 ;  /* 0x000000321b00780c */ /* 0x000fe40005f01670 */
[----:B------:R-:W-:-:S02]  /*233a0*/  @!P4 IADD3.X R16, R4, R29, R6, P1, P5 ;  /* 0x0000001d0410c210 */ /* 0x000fc40000fea406 */
[----:B0-----:R-:W-:Y:S01]  /*233b0*/  @!P4 IADD3 R12, P1, R15, R12, RZ ;  /* 0x0000000c0f0cc210 */ /* 0x001fe20007f3e0ff */
[----:B------:R-:W-:-:S04]  /*233c0*/  FMUL R15, R58, UR4 ;  /* 0x000000043a0f7c20 */ /* 0x000fc80008400000 */
[----:B------:R-:W-:Y:S01]  /*233d0*/  @!P4 IMAD.X R13, R16, 0x1, R13, P1 ;  /* 0x00000001100dc824 */ /* 0x000fe200008e060d */
[----:B------:R-:W-:Y:S02]  /*233e0*/  ISETP.LT.OR P1, PT, R27, 0x1a, !P2 ;  /* 0x0000001a1b00780c */ /* 0x000fe40005721670 */
[----:B------:R-:W-:-:S05]  /*233f0*/  F2FP.SATFINITE.E4M3.F32.PACK_AB_MERGE_C R15, RZ, R15, RZ ;  /* 0x0000000fff0f723e */ /* 0x000fca00048070ff */
[----:B------:R0:W-:Y:S06]  /*23400*/  @!P4 STG.E.U8 desc[UR6][R12.64+0x18], R15 ;  /* 0x0000180f0c00c986 */ /* 0x0001ec000c101106 */
[----:B------:R-:W1:Y:S08]  /*23410*/  @!P1 LDC.64 R16, c[0x0][0x5c0] ;  /* 0x00017000ff109b82 */ /* 0x000e700000000a00 */
[----:B0-----:R-:W0:Y:S01]  /*23420*/  @!P0 LDC.64 R12, c[0x0][0x5c0] ;  /* 0x00017000ff0c8b82 */ /* 0x001e220000000a00 */
[----:B------:R-:W-:-:S04]  /*23430*/  @!P1 IADD3 R28, P5, P6, R3, R10, R7 ;  /* 0x0000000a031c9210 */ /* 0x000fc80007ebe007 */
[----:B------:R-:W-:Y:S02]  /*23440*/  @!P1 IADD3.X R30, R4, R29, R6, P5, P6 ;  /* 0x0000001d041e9210 */ /* 0x000fe40002fec406 */
[----:B-1----:R-:W-:Y:S02]  /*23450*/  @!P1 IADD3 R16, P4, R28, R16, RZ ;  /* 0x000000101c109210 */ /* 0x002fe40007f9e0ff */
[----:B0-----:R-:W-:Y:S01]  /*23460*/  @!P0 IADD3 R58, P5, P6, R10, R12, R3 ;  /* 0x0000000c0a3a8210 */ /* 0x001fe20007ebe003 */
[----:B------:R-:W-:-:S03]  /*23470*/  FMUL R12, R61, UR4 ;  /* 0x000000043d0c7c20 */ /* 0x000fc60008400000 */
[----:B------:R-:W-:Y:S02]  /*23480*/  @!P0 IADD3.X R59, R29, R13, R4, P5, P6 ;  /* 0x0000000d1d3b8210 */ /* 0x000fe40002fec404 */
[----:B------:R-:W-:Y:S01]  /*23490*/  ISETP.LT.OR P5, PT, R27, 0x39, !P3 ;  /* 0x000000391b00780c */ /* 0x000fe20005fa1670 */
[----:B------:R-:W-:Y:S01]  /*234a0*/  @!P1 IMAD.X R17, R30, 0x1, R17, P4 ;  /* 0x000000011e119824 */ /* 0x000fe200020e0611 */
[----:B------:R-:W-:-:S05]  /*234b0*/  F2FP.SATFINITE.E4M3.F32.PACK_AB_MERGE_C R12, RZ, R12, RZ ;  /* 0x0000000cff0c723e */ /* 0x000fca00048070ff */
[----:B------:R0:W-:Y:S06]  /*234c0*/  @!P1 STG.E.U8 desc[UR6][R16.64+0x19], R12 ;  /* 0x0000190c10009986 */ /* 0x0001ec000c101106 */
[----:B0-----:R-:W0:Y:S01]  /*234d0*/  @!P5 LDC.64 R12, c[0x0][0x5c0] ;  /* 0x00017000ff0cdb82 */ /* 0x001e220000000a00 */
[----:B------:R-:W-:Y:S02]  /*234e0*/  LOP3.LUT R11, R11, 0xfffffffe, RZ, 0xc0, !PT ;  /* 0xfffffffe0b0b7812 */ /* 0x000fe400078ec0ff */
[----:B------:R-:W-:Y:S02]  /*234f0*/  LOP3.LUT P6, RZ, R0, 0x10, RZ, 0xc0, !PT ;  /* 0x0000001000ff7812 */ /* 0x000fe400078cc0ff */
[----:B------:R-:W-:-:S02]  /*23500*/  @P2 LOP3.LUT R11, R11, 0x1, RZ, 0xfc, !PT ;  /* 0x000000010b0b2812 */ /* 0x000fc400078efcff */
[C---:B------:R-:W-:Y:S02]  /*23510*/  LOP3.LUT P2, RZ, R0.reuse, 0x4, RZ, 0xc0, !PT ;  /* 0x0000000400ff7812 */ /* 0x040fe4000784c0ff */
[----:B------:R-:W-:-:S04]  /*23520*/  LOP3.LUT R0, R0, 0xfff7ffff, RZ, 0xc0, !PT ;  /* 0xfff7ffff00007812 */ /* 0x000fc800078ec0ff */
[----:B------:R-:W-:Y:S02]  /*23530*/  @P5 LOP3.LUT R0, R0, 0x80000, RZ, 0xfc, !PT ;  /* 0x0008000000005812 */ /* 0x000fe400078efcff */
[----:B0-----:R-:W-:-:S04]  /*23540*/  @!P5 IADD3 R64, P1, P4, R10, R12, R3 ;  /* 0x0000000c0a40d210 */ /* 0x001fc80007c3e003 */
[----:B------:R-:W-:Y:S02]  /*23550*/  @!P5 IADD3.X R65, R29, R13, R4, P1, P4 ;  /* 0x0000000d1d41d210 */ /* 0x000fe40000fe8404 */
[----:B------:R-:W-:-:S13]  /*23560*/  ISETP.LT.OR P5, PT, R27, 0x3a, !P3 ;  /* 0x0000003a1b00780c */ /* 0x000fda0005fa1670 */
[----:B------:R-:W0:Y:S01]  /*23570*/  @!P5 LDC.64 R12, c[0x0][0x5c0] ;  /* 0x00017000ff0cdb82 */ /* 0x000e220000000a00 */
[C---:B------:R-:W-:Y:S02]  /*23580*/  LOP3.LUT P0, RZ, R11.reuse, 0x4, RZ, 0xc0, !PT ;  /* 0x000000040bff7812 */ /* 0x040fe4000780c0ff */
[----:B------:R-:W-:-:S04]  /*23590*/  LOP3.LUT R11, R11, 0xfffffffd, RZ, 0xc0, !PT ;  /* 0xfffffffd0b0b7812 */ /* 0x000fc800078ec0ff */
[----:B------:R-:W-:Y:S02]  /*235a0*/  @P3 LOP3.LUT R11, R11, 0x2, RZ, 0xfc, !PT ;  /* 0x000000020b0b3812 */ /* 0x000fe400078efcff */
[----:B------:R-:W-:Y:S02]  /*235b0*/  ISETP.LT.OR P3, PT, R27, 0x31, !P0 ;  /* 0x000000311b00780c */ /* 0x000fe40004761670 */
[----:B0-----:R-:W-:-:S04]  /*235c0*/  @!P5 IADD3 R62, P1, P4, R10, R12, R3 ;  /* 0x0000000c0a3ed210 */ /* 0x001fc80007c3e003 */
[----:B------:R-:W-:Y:S02]  /*235d0*/  @!P5 IADD3.X R63, R29, R13, R4, P1, P4 ;  /* 0x0000000d1d3fd210 */ /* 0x000fe40000fe8404 */
[----:B------:R-:W-:Y:S01]  /*235e0*/  LOP3.LUT R0, R0, 0xfffffbff, RZ, 0xc0, !PT ;  /* 0xfffffbff00007812 */ /* 0x000fe200078ec0ff */
[----:B--2---:R-:W-:-:S05]  /*235f0*/  FMUL R12, R60, UR4 ;  /* 0x000000043c0c7c20 */ /* 0x004fca0008400000 */
[----:B------:R-:W-:-:S05]  /*23600*/  F2FP.SATFINITE.E4M3.F32.PACK_AB_MERGE_C R12, RZ, R12, RZ ;  /* 0x0000000cff0c723e */ /* 0x000fca00048070ff */
[----:B------:R0:W-:Y:S02]  /*23610*/  @!P6 STG.E.U8 desc[UR6][R46.64+0x10], R12 ;  /* 0x0000100c2e00e986 */ /* 0x0001e4000c101106 */
[----:B0-----:R-:W0:Y:S01]  /*23620*/  @!P3 LDC.64 R12, c[0x0][0x5c0] ;  /* 0x00017000ff0cbb82 */ /* 0x001e220000000a00 */
[----:B------:R-:W-:-:S04]  /*23630*/  @P5 LOP3.LUT R0, R0, 0x400, RZ, 0xfc, !PT ;  /* 0x0000040000005812 */ /* 0x000fc800078efcff */
[----:B------:R-:W-:-:S04]  /*23640*/  LOP3.LUT R0, R0, 0xffffffef, RZ, 0xc0, !PT ;  /* 0xffffffef00007812 */ /* 0x000fc800078ec0ff */
[----:B------:R-:W-:Y:S02]  /*23650*/  @P3 LOP3.LUT R0, R0, 0x10, RZ, 0xfc, !PT ;  /* 0x0000001000003812 */ /* 0x000fe400078efcff */
[----:B0-----:R-:W-:-:S04]  /*23660*/  @!P3 IADD3 R60, P1, P4, R10, R12, R7 ;  /* 0x0000000c0a3cb210 */ /* 0x001fc80007c3e007 */
[----:B------:R-:W-:Y:S02]  /*23670*/  @!P3 IADD3.X R61, R29, R13, R6, P1, P4 ;  /* 0x0000000d1d3db210 */ /* 0x000fe40000fe8406 */
[----:B------:R-:W-:Y:S01]  /*23680*/  ISETP.GE.AND P3, PT, R26, 0x109, PT ;  /* 0x000001091a00780c */ /* 0x000fe20003f66270 */
[----:B---3--:R-:W-:-:S03]  /*23690*/  FMUL R12, R70, UR4 ;  /* 0x00000004460c7c20 */ /* 0x008fc60008400000 */
[----:B------:R-:W-:Y:S02]  /*236a0*/  ISETP.LT.OR P4, PT, R27, 0x11, !P3 ;  /* 0x000000111b00780c */ /* 0x000fe40005f81670 */
[----:B------:R-:W-:-:S05]  /*236b0*/  F2FP.SATFINITE.E4M3.F32.PACK_AB_MERGE_C R12, RZ, R12, RZ ;  /* 0x0000000cff0c723e */ /* 0x000fca00048070ff */
[----:B------:R0:W-:Y:S06]  /*236c0*/  @!P2 STG.E.U8 desc[UR6][R22.64+0x11], R12 ;  /* 0x0000110c1600a986 */ /* 0x0001ec000c101106 */
[----:B0-----:R-:W0:Y:S01]  /*236d0*/  @!P4 LDC.64 R12, c[0x0][0x5c0] ;  /* 0x00017000ff0ccb82 */ /* 0x001e220000000a00 */
[----:B------:R-:W-:-:S04]  /*236e0*/  @!P4 IADD3 R15, P1, P5, R3, R10, R9 ;  /* 0x0000000a030fc210 */ /* 0x000fc80007d3e009 */
[----:B------:R-:W-:Y:S02]  /*236f0*/  @!P4 IADD3.X R16, R4, R29, R8, P1, P5 ;  /* 0x0000001d0410c210 */ /* 0x000fe40000fea408 */
[----:B0-----:R-:W-:Y:S01]  /*23700*/  @!P4 IADD3 R12, P1, R15, R12, RZ ;  /* 0x0000000c0f0cc210 */ /* 0x001fe20007f3e0ff */
[----:B----4-:R-:W-:Y:S02]  /*23710*/  FMUL R15, R66, UR4 ;  /* 0x00000004420f7c20 */ /* 0x010fe40008400000 */
[----:B------:R-:W2:Y:S04]  /*23720*/  LDL.LU R66, [R1+0x14c] ;  /* 0x00014c0001427983 */ /* 0x000ea80000300800 */
[----:B------:R-:W3:Y:S04]  /*23730*/  LDL.LU R71, [R1+0x150] ;  /* 0x0001500001477983 */ /* 0x000ee80000300800 */
[----:B------:R-:W4:Y:S04]  /*23740*/  LDL.LU R70, [R1+0x154] ;  /* 0x0001540001467983 */ /* 0x000f280000300800 */
[----:B------:R-:W4:Y:S01]  /*23750*/  LDL.LU R72, [R1+0x158] ;  /* 0x0001580001487983 */ /* 0x000f220000300800 */
[----:B------:R-:W-:Y:S01]  /*23760*/  @!P4 IMAD.X R13, R16, 0x1, R13, P1 ;  /* 0x00000001100dc824 */ /* 0x000fe200008e060d */
[----:B------:R-:W-:-:S02]  /*23770*/  ISETP.LT.OR P1, PT, R27, 0x12, !P3 ;  /* 0x000000121b00780c */ /* 0x000fc40005f21670 */
[----:B------:R-:W-:Y:S02]  /*23780*/  ISETP.LT.OR P2, PT, R27, 0x32, !P0 ;  /* 0x000000321b00780c */ /* 0x000fe40004741670 */
[----:B------:R-:W-:-:S05]  /*23790*/  F2FP.SATFINITE.E4M3.F32.PACK_AB_MERGE_C R15, RZ, R15, RZ ;  /* 0x0000000fff0f723e */ /* 0x000fca00048070ff */
[----:B------:R0:W-:Y:S04]  /*237a0*/  @!P4 STG.E.U8 desc[UR6][R12.64+0x10], R15 ;  /* 0x0000100f0c00c986 */ /* 0x0001e8000c101106 */
[----:B------:R-:W1:Y:S08]  /*237b0*/  @!P1 LDC.64 R16, c[0x0][0x5c0] ;  /* 0x00017000ff109b82 */ /* 0x000e700000000a00 */
[----:B0-----:R-:W0:Y:S01]  /*237c0*/  @!P2 LDC.64 R12, c[0x0][0x5c0] ;  /* 0x00017000ff0cab82 */ /* 0x001e220000000a00 */
[----:B------:R-:W-:-:S02]  /*237d0*/  @!P1 IADD3 R22, P5, P6, R3, R10, R9 ;  /* 0x0000000a03169210 */ /* 0x000fc40007ebe009 */
[----:B------:R-:W-:Y:S02]  /*237e0*/  LOP3.LUT R0, R0, 0xfffffffb, RZ, 0xc0, !PT ;  /* 0xfffffffb00007812 */ /* 0x000fe400078ec0ff */
[----:B------:R-:W-:Y:S02]  /*237f0*/  @!P1 IADD3.X R28, R4, R29, R8, P5, P6 ;  /* 0x0000001d041c9210 */ /* 0x000fe40002fec408 */
[----:B------:R-:W-:Y:S02]  /*23800*/  @P2 LOP3.LUT R0, R0, 0x4, RZ, 0xfc, !PT ;  /* 0x0000000400002812 */ /* 0x000fe400078efcff */
        /* <DEDUP_REMOVED lines=9> */
[C---:B------:R-:W-:Y:S02]  /*238a0*/  LOP3.LUT P5, RZ, R0.reuse, 0x800, RZ, 0xc0, !PT ;  /* 0x0000080000ff7812 */ /* 0x040fe400078ac0ff */
[C---:B------:R-:W-:Y:S02]  /*238b0*/  LOP3.LUT P6, RZ, R0.reuse, 0x1, RZ, 0xc0, !PT ;  /* 0x0000000100ff7812 */ /* 0x040fe400078cc0ff */
        /* <DEDUP_REMOVED lines=8> */
[----:B0-----:R-:W-:-:S04]  /*23940*/  @!P2 IADD3 R34, P1, P4, R10, R12, R7 ;  /* 0x0000000c0a22a210 */ /* 0x001fc80007c3e007 */
[----:B------:R-:W-:Y:S02]  /*23950*/  @!P2 IADD3.X R35, R29, R13, R6, P1, P4 ;  /* 0x0000000d1d23a210 */ /* 0x000fe40000fe8406 */
[----:B------:R-:W-:Y:S02]  /*23960*/  ISETP.GE.AND P2, PT, R26, 0x101, PT ;  /* 0x000001011a00780c */ /* 0x000fe40003f46270 */
[----:B------:R-:W-:Y:S01]  /*23970*/  LOP3.LUT R0, R0, 0xfeffffff, RZ, 0xc0, !PT ;  /* 0xfeffffff00007812 */ /* 0x000fe200078ec0ff */
[----:B--2---:R-:W-:-:S05]  /*23980*/  FMUL R12, R66, UR4 ;  /* 0x00000004420c7c20 */ /* 0x004fca0008400000 */
[----:B------:R-:W-:-:S05]  /*23990*/  F2FP.SATFINITE.E4M3.F32.PACK_AB_MERGE_C R12, RZ, R12, RZ ;  /* 0x0000000cff0c723e */ /* 0x000fca00048070ff */
[----:B------:R0:W-:Y:S01]  /*239a0*/  @!P5 STG.E.U8 desc[UR6][R32.64+0x18], R12 ;  /* 0x0000180c2000d986 */ /* 0x0001e2000c101106 */
[----:B------:R-:W-:-:S13]  /*239b0*/  ISETP.LT.OR P5, PT, R27, 0x31, !P2 ;  /* 0x000000311b00780c */ /* 0x000fda00057a1670 */
[----:B0-----:R-:W0:Y:S02]  /*239c0*/  @!P5 LDC.64 R12, c[0x0][0x5c0] ;  /* 0x00017000ff0cdb82 */ /* 0x001e240000000a00 */
[----:B0-----:R-:W-:Y:S01]  /*239d0*/  @!P5 IADD3 R66, P1, P4, R10, R12, R9 ;  /* 0x0000000c0a42d210 */ /* 0x001fe20007c3e009 */
[----:B---3--:R-:W-:Y:S02]  /*239e0*/  FMUL R12, R71, UR4 ;  /* 0x00000004470c7c20 */ /* 0x008fe40008400000 */
[----:B------:R-:W2:Y:S01]  /*239f0*/  LDL.LU R71, [R1+0x15c] ;  /* 0x00015c0001477983 */ /* 0x000ea20000300800 */
[----:B------:R-:W-:Y:S02]  /*23a00*/  @!P5 IADD3.X R67, R29, R13, R8, P1, P4 ;  /* 0x0000000d1d43d210 */ /* 0x000fe40000fe8408 */
[----:B------:R-:W-:Y:S02]  /*23a10*/  ISETP.LT.OR P4, PT, R27, 0x19, !P3 ;  /* 0x000000191b00780c */ /* 0x000fe40005f81670 */
[----:B------:R-:W-:-:S05]  /*23a20*/  F2FP.SATFINITE.E4M3.F32.PACK_AB_MERGE_C R12, RZ, R12, RZ ;  /* 0x0000000cff0c723e */ /* 0x000fca00048070ff */
[----:B------:R0:W-:Y:S06]  /*23a30*/  @!P6 STG.E.U8 desc[UR6][R18.64+0x19], R12 ;  /* 0x0000190c1200e986 */ /* 0x0001ec000c101106 */
[----:B0-----:R-:W0:Y:S01]  /*23a40*/  @!P4 LDC.64 R12, c[0x0][0x5c0] ;  /* 0x00017000ff0ccb82 */ /* 0x001e220000000a00 */
[----:B------:R-:W-:Y:S02]  /*23a50*/  @P5 LOP3.LUT R0, R0, 0x1000000, RZ, 0xfc, !PT ;  /* 0x0100000000005812 */ /* 0x000fe400078efcff */
[----:B------:R-:W-:-:S04]  /*23a60*/  @!P4 IADD3 R15, P1, P5, R3, R10, R9 ;  /* 0x0000000a030fc210 */ /* 0x000fc80007d3e009 */
[----:B------:R-:W-:Y:S02]  /*23a70*/  @!P4 IADD3.X R16, R4, R29, R8, P1, P5 ;  /* 0x0000001d0410c210 */ /* 0x000fe40000fea408 */
[----:B0-----:R-:W-:Y:S01]  /*23a80*/  @!P4 IADD3 R12, P1, R15, R12, RZ ;  /* 0x0000000c0f0cc210 */ /* 0x001fe20007f3e0ff */
[----:B----4-:R-:W-:Y:S02]  /*23a90*/  FMUL R15, R70, UR4 ;  /* 0x00000004460f7c20 */ /* 0x010fe40008400000 */
[----:B------:R-:W3:Y:S02]  /*23aa0*/  LDL.LU R70, [R1+0x160] ;  /* 0x0001600001467983 */ /* 0x000ee40000300800 */
        /* <DEDUP_REMOVED lines=8> */
[--C-:B------:R-:W-:Y:S02]  /*23b30*/  @!P1 IADD3.X R19, R4, R29, R8.reuse, P5, P6 ;  /* 0x0000001d04139210 */ /* 0x100fe40002fec408 */
[----:B0-----:R-:W-:Y:S01]  /*23b40*/  @!P3 IADD3 R30, P5, P6, R10, R12, R9 ;  /* 0x0000000c0a1eb210 */ /* 0x001fe20007ebe009 */
[----:B------:R-:W-:Y:S02]  /*23b50*/  FMUL R12, R72, UR4 ;  /* 0x00000004480c7c20 */ /* 0x000fe40008400000 */
[----:B------:R-:W4:Y:S01]  /*23b60*/  LDL.LU R72, [R1+0x164] ;  /* 0x0001640001487983 */ /* 0x000f220000300800 */
[----:B------:R-:W-:Y:S02]  /*23b70*/  @!P3 IADD3.X R31, R29, R13, R8, P5, P6 ;  /* 0x0000000d1d1fb210 */ /* 0x000fe40002fec408 */
[----:B------:R-:W-:Y:S01]  /*23b80*/  ISETP.LT.OR P5, PT, R27, 0x39, !P2 ;  /* 0x000000391b00780c */ /* 0x000fe200057a1670 */
[----:B------:R-:W4:Y:S01]  /*23b90*/  LDL.LU R74, [R1+0x168] ;  /* 0x00016800014a7983 */ /* 0x000f220000300800 */
[----:B-1----:R-:W-:-:S02]  /*23ba0*/  @!P1 IADD3 R16, P4, R18, R16, RZ ;  /* 0x0000001012109210 */ /* 0x002fc40007f9e0ff */
[----:B------:R-:W-:Y:S01]  /*23bb0*/  F2FP.SATFINITE.E4M3.F32.PACK_AB_MERGE_C R12, RZ, R12, RZ ;  /* 0x0000000cff0c723e */ /* 0x000fe200048070ff */
[----:B------:R-:W4:Y:S02]  /*23bc0*/  LDL.LU R73, [R1+0x16c] ;  /* 0x00016c0001497983 */ /* 0x000f240000300800 */
[----:B------:R-:W-:-:S05]  /*23bd0*/  @!P1 IMAD.X R17, R19, 0x1, R17, P4 ;  /* 0x0000000113119824 */ /* 0x000fca00020e0611 */
[----:B------:R0:W-:Y:S02]  /*23be0*/  @!P1 STG.E.U8 desc[UR6][R16.64+0x19], R12 ;  /* 0x0000190c10009986 */ /* 0x0001e4000c101106 */
[----:B0-----:R-:W0:Y:S01]  /*23bf0*/  @!P5 LDC.64 R12, c[0x0][0x5c0] ;  /* 0x00017000ff0cdb82 */ /* 0x001e220000000a00 */
[----:B------:R-:W-:Y:S02]  /*23c00*/  ISETP.GE.AND P6, PT, R26, 0x1, PT ;  /* 0x000000011a00780c */ /* 0x000fe40003fc6270 */
[----:B0-----:R-:W-:-:S04]  /*23c10*/  @!P5 IADD3 R32, P1, P4, R10, R12, R9 ;  /* 0x0000000c0a20d210 */ /* 0x001fc80007c3e009 */
[----:B------:R-:W-:Y:S02]  /*23c20*/  @!P5 IADD3.X R33, R29, R13, R8, P1, P4 ;  /* 0x0000000d1d21d210 */ /* 0x000fe40000fe8408 */
[----:B------:R-:W-:-:S13]  /*23c30*/  ISETP.LT.OR P1, PT, R27, 0x21, !P6 ;  /* 0x000000211b00780c */ /* 0x000fda0007721670 */
[----:B------:R-:W0:Y:S02]  /*23c40*/  @!P1 LDC.64 R12, c[0x0][0x5c0] ;  /* 0x00017000ff0c9b82 */ /* 0x000e240000000a00 */
[----:B0-----:R-:W-:-:S05]  /*23c50*/  @!P1 IADD3 R12, P4, R10, R12, RZ ;  /* 0x0000000c0a0c9210 */ /* 0x001fca0007f9e0ff */
[----:B------:R-:W-:Y:S01]  /*23c60*/  @!P1 IMAD.X R13, R29, 0x1, R13, P4 ;  /* 0x000000011d0d9824 */ /* 0x000fe200020e060d */
[----:B------:R-:W-:Y:S02]  /*23c70*/  ISETP.LT.OR P2, PT, R27, 0x3a, !P2 ;  /* 0x0000003a1b00780c */ /* 0x000fe40005741670 */
[----:B------:R-:W-:-:S04]  /*23c80*/  LOP3.LUT R0, R0, 0xfffffffe, RZ, 0xc0, !PT ;  /* 0xfffffffe00007812 */ /* 0x000fc800078ec0ff */
[----:B------:R-:W-:Y:S02]  /*23c90*/  @P3 LOP3.LUT R0, R0, 0x1, RZ, 0xfc, !PT ;  /* 0x0000000100003812 */ /* 0x000fe400078efcff */
[----:B------:R-:W-:Y:S02]  /*23ca0*/  LOP3.LUT P3, RZ, R11, 0x2, RZ, 0xc0, !PT ;  /* 0x000000020bff7812 */ /* 0x000fe4000786c0ff */
[----:B------:R-:W-:-:S04]  /*23cb0*/  LOP3.LUT R0, R0, 0xfdffffff, RZ, 0xc0, !PT ;  /* 0xfdffffff00007812 */ /* 0x000fc800078ec0ff */
[----:B------:R-:W-:Y:S02]  /*23cc0*/  @P5 LOP3.LUT R0, R0, 0x2000000, RZ, 0xfc, !PT ;  /* 0x0200000000005812 */ /* 0x000fe400078efcff */
[----:B------:R-:W-:Y:S01]  /*23cd0*/  ISETP.LT.OR P5, PT, R27, 0x41, !P3 ;  /* 0x000000411b00780c */ /* 0x000fe20005fa1670 */
[----:B--2---:R-:W-:-:S05]  /*23ce0*/  FMUL R15, R71, UR4 ;  /* 0x00000004470f7c20 */ /* 0x004fca0008400000 */
[----:B------:R-:W-:-:S05]  /*23cf0*/  F2FP.SATFINITE.E4M3.F32.PACK_AB_MERGE_C R15, RZ, R15, RZ ;  /* 0x0000000fff0f723e */ /* 0x000fca00048070ff */
[----:B------:R0:W-:Y:S01]  /*23d00*/  @!P1 STG.E.U8 desc[UR6][R12.64+0x20], R15 ;  /* 0x0000200f0c009986 */ /* 0x0001e2000c101106 */
[----:B------:R-:W-:-:S13]  /*23d10*/  ISETP.LT.OR P1, PT, R27, 0x22, !P6 ;  /* 0x000000221b00780c */ /* 0x000fda0007721670 */
[----:B0-----:R-:W0:Y:S02]  /*23d20*/  @!P1 LDC.64 R12, c[0x0][0x5c0] ;  /* 0x00017000ff0c9b82 */ /* 0x001e240000000a00 */
[----:B0-----:R-:W-:Y:S01]  /*23d30*/  @!P1 IADD3 R12, P4, R10, R12, RZ ;  /* 0x0000000c0a0c9210 */ /* 0x001fe20007f9e0ff */
[----:B---3--:R-:W-:-:S04]  /*23d40*/  FMUL R15, R70, UR4 ;  /* 0x00000004460f7c20 */ /* 0x008fc80008400000 */
[----:B------:R-:W-:Y:S01]  /*23d50*/  @!P1 IMAD.X R13, R29, 0x1, R13, P4 ;  /* 0x000000011d0d9824 */ /* 0x000fe200020e060d */
        /* <DEDUP_REMOVED lines=9> */
[----:B------:R-:W3:Y:S01]  /*23df0*/  LDL.LU R78, [R1+0x174] ;  /* 0x00017400014e7983 */ /* 0x000ee20000300800 */
[----:B------:R-:W-:-:S02]  /*23e00*/  LOP3.LUT R0, R0, 0xfffff7ff, RZ, 0xc0, !PT ;  /* 0xfffff7ff00007812 */ /* 0x000fc400078ec0ff */
[----:B------:R-:W-:Y:S01]  /*23e10*/  @!P5 IADD3.X R71, R29, R13, R4, P1, P4 ;  /* 0x0000000d1d47d210 */ /* 0x000fe20000fe8404 */
[----:B------:R-:W4:Y:S01]  /*23e20*/  LDL.LU R76, [R1+0x178] ;  /* 0x00017800014c7983 */ /* 0x000f220000300800 */
[----:B------:R-:W-:Y:S02]  /*23e30*/  @P2 LOP3.LUT R0, R0, 0x800, RZ, 0xfc, !PT ;  /* 0x0000080000002812 */ /* 0x000fe400078efcff */
[----:B------:R-:W-:Y:S01]  /*23e40*/  ISETP.LT.OR P2, PT, R27, 0x21, !P3 ;  /* 0x000000211b00780c */ /* 0x000fe20005f41670 */
[----:B------:R-:W-:Y:S01]  /*23e50*/  FMUL R15, R73, UR4 ;  /* 0x00000004490f7c20 */ /* 0x000fe20008400000 */
[----:B------:R-:W-:Y:S01]  /*23e60*/  ISETP.LT.OR P5, PT, R27, 0x42, !P3 ;  /* 0x000000421b00780c */ /* 0x000fe20005fa1670 */
[----:B------:R-:W4:Y:S01]  /*23e70*/  LDL.LU R77, [R1+0x17c] ;  /* 0x00017c00014d7983 */ /* 0x000f220000300800 */
[----:B------:R-:W-:-:S09]  /*23e80*/  F2FP.SATFINITE.E4M3.F32.PACK_AB_MERGE_C R12, RZ, R12, RZ ;  /* 0x0000000cff0c723e */ /* 0x000fd200048070ff */
[----:B------:R0:W-:Y:S02]  /*23e90*/  @!P2 STG.E.U8 desc[UR6][R50.64+0x20], R12 ;  /* 0x0000200c3200a986 */ /* 0x0001e4000c101106 */
[----:B0-----:R-:W0:Y:S01]  /*23ea0*/  @!P5 LDC.64 R12, c[0x0][0x5c0] ;  /* 0x00017000ff0cdb82 */ /* 0x001e220000000a00 */
[----:B------:R-:W-:Y:S02]  /*23eb0*/  ISETP.LT.OR P2, PT, R27, 0x22, !P3 ;  /* 0x000000221b00780c */ /* 0x000fe40005f41670 */
[----:B0-----:R-:W-:Y:S01]  /*23ec0*/  @!P5 IADD3 R50, P1, P4, R10, R12, R3 ;  /* 0x0000000c0a32d210 */ /* 0x001fe20007c3e003 */
[----:B------:R-:W-:-:S03]  /*23ed0*/  FMUL R12, R74, UR4 ;  /* 0x000000044a0c7c20 */ /* 0x000fc60008400000 */
[----:B------:R-:W-:Y:S02]  /*23ee0*/  @!P5 IADD3.X R51, R29, R13, R4, P1, P4 ;  /* 0x0000000d1d33d210 */ /* 0x000fe40000fe8404 */
[----:B------:R-:W-:Y:S02]  /*23ef0*/  ISETP.LT.OR P5, PT, R27, 0x49, !P3 ;  /* 0x000000491b00780c */ /* 0x000fe40005fa1670 */
[----:B------:R-:W-:-:S05]  /*23f00*/  F2FP.SATFINITE.E4M3.F32.PACK_AB_MERGE_C R12, RZ, R12, RZ ;  /* 0x0000000cff0c723e */ /* 0x000fca00048070ff */
[----:B------:R0:W-:Y:S06]  /*23f10*/  @!P2 STG.E.U8 desc[UR6][R48.64+0x21], R12 ;  /* 0x0000210c3000a986 */ /* 0x0001ec000c101106 */
[----:B0-----:R-:W0:Y:S02]  /*23f20*/  @!P5 LDC.64 R12, c[0x0][0x5c0] ;  /* 0x00017000ff0cdb82 */ /* 0x001e240000000a00 */
[----:B0-----:R-:W-:-:S04]  /*23f30*/  @!P5 IADD3 R74, P1, P4, R10, R12, R3 ;  /* 0x0000000c0a4ad210 */ /* 0x001fc80007c3e003 */
[----:B------:R-:W-:Y:S02]  /*23f40*/  @!P5 IADD3.X R75, R29, R13, R4, P1, P4 ;  /* 0x0000000d1d4bd210 */ /* 0x000fe40000fe8404 */
[----:B------:R-:W-:-:S13]  /*23f50*/  ISETP.LT.OR P1, PT, R27, 0x29, !P6 ;  /* 0x000000291b00780c */ /* 0x000fda0007721670 */
[----:B------:R-:W0:Y:S01]  /*23f60*/  @!P1 LDC.64 R12, c[0x0][0x5c0] ;  /* 0x00017000ff0c9b82 */ /* 0x000e220000000a00 */
        /* <DEDUP_REMOVED lines=9> */
[C---:B------:R-:W-:Y:S02]  /*24000*/  LOP3.LUT P2, RZ, R0.reuse, 0x4000, RZ, 0xc0, !PT ;  /* 0x0000400000ff7812 */ /* 0x040fe4000784c0ff */
[----:B------:R-:W-:Y:S02]  /*24010*/  LOP3.LUT R0, R0, 0xefffffff, RZ, 0xc0, !PT ;  /* 0xefffffff00007812 */ /* 0x000fe400078ec0ff */
        /* <DEDUP_REMOVED lines=16> */
[----:B---3--:R-:W-:Y:S01]  /*24120*/  FMUL R12, R78, UR4 ;  /* 0x000000044e0c7c20 */ /* 0x008fe20008400000 */
[----:B------:R-:W-:Y:S01]  /*24130*/  LOP3.LUT R0, R0, 0xf7ffffff, RZ, 0xc0, !PT ;  /* 0xf7ffffff00007812 */ /* 0x000fe200078ec0ff */
[----:B------:R-:W2:Y:S03]  /*24140*/  LDL.LU R78, [R1+0x180] ;  /* 0x00018000014e7983 */ /* 0x000ea60000300800 */
[----:B------:R-:W-:-:S05]  /*24150*/  F2FP.SATFINITE.E4M3.F32.PACK_AB_MERGE_C R12, RZ, R12, RZ ;  /* 0x0000000cff0c723e */ /* 0x000fca00048070ff */
[----:B------:R0:W-:Y:S01]  /*24160*/  @!P2 STG.E.U8 desc[UR6][R54.64+0x28], R12 ;  /* 0x0000280c3600a986 */ /* 0x0001e2000c101106 */
[----:B------:R-:W-:Y:S02]  /*24170*/  ISETP.LT.OR P2, PT, R27, 0x42, !P0 ;  /* 0x000000421b00780c */ /* 0x000fe40004741670 */
[----:B------:R-:W-:-:S11]  /*24180*/  @!P6 IADD3.X R73, R29, R13, R6, P1, P4 ;  /* 0x0000000d1d49e210 */ /* 0x000fd60000fe8406 */
[----:B0-----:R-:W0:Y:S01]  /*24190*/  @!P2 LDC.64 R12, c[0x0][0x5c0] ;  /* 0x00017000ff0cab82 */ /* 0x001e220000000a00 */
[----:B------:R-:W-:-:S04]  /*241a0*/  @P6 LOP3.LUT R0, R0, 0x8000000, RZ, 0xfc, !PT ;  /* 0x0800000000006812 */ /* 0x000fc800078efcff */
[C---:B------:R-:W-:Y:S02]  /*241b0*/  LOP3.LUT P6, RZ, R0.reuse, 0x100, RZ, 0xc0, !PT ;  /* 0x0000010000ff7812 */ /* 0x040fe400078cc0ff */
[----:B------:R-:W-:-:S04]  /*241c0*/  LOP3.LUT R0, R0, 0xffffbfff, RZ, 0xc0, !PT ;  /* 0xffffbfff00007812 */ /* 0x000fc800078ec0ff */
[----:B------:R-:W-:Y:S02]  /*241d0*/  @P2 LOP3.LUT R0, R0, 0x4000, RZ, 0xfc, !PT ;  /* 0x0000400000002812 */ /* 0x000fe400078efcff */
[----:B0-----:R-:W-:-:S04]  /*241e0*/  @!P2 IADD3 R54, P1, P4, R10, R12, R7 ;  /* 0x0000000c0a36a210 */ /* 0x001fc80007c3e007 */
[----:B------:R-:W-:Y:S02]  /*241f0*/  @!P2 IADD3.X R55, R29, R13, R6, P1, P4 ;  /* 0x0000000d1d37a210 */ /* 0x000fe40000fe8406 */
[----:B------:R-:W-:Y:S01]  /*24200*/  LOP3.LUT P2, RZ, R11, 0x1, RZ, 0xc0, !PT ;  /* 0x000000010bff7812 */ /* 0x000fe2000784c0ff */
[----:B----4-:R-:W-:Y:S02]  /*24210*/  FMUL R11, R76, UR4 ;  /* 0x000000044c0b7c20 */ /* 0x010fe40008400000 */
[----:B------:R-:W3:Y:S03]  /*24220*/  LDL.LU R76, [R1+0x184] ;  /* 0x00018400014c7983 */ /* 0x000ee60000300800 */
[----:B------:R-:W-:-:S05]  /*24230*/  F2FP.SATFINITE.E4M3.F32.PACK_AB_MERGE_C R11, RZ, R11, RZ ;  /* 0x0000000bff0b723e */ /* 0x000fca00048070ff */
[----:B------:R0:W-:Y:S01]  /*24240*/  @!P3 STG.E.U8 desc[UR6][R42.64+0x29], R11 ;  /* 0x0000290b2a00b986 */ /* 0x0001e2000c101106 */
        /* <DEDUP_REMOVED lines=8> */
[----:B------:R-:W-:Y:S02]  /*242d0*/  LOP3.LUT R0, R0, 0xfffffffd, RZ, 0xc0, !PT ;  /* 0xfffffffd00007812 */ /* 0x000fe400078ec0ff */
[----:B------:R-:W-:Y:S02]  /*242e0*/  LOP3.LUT R14, R14, 0xbfffffff, RZ, 0xc0, !PT ;  /* 0xbfffffff0e0e7812 */ /* 0x000fe400078ec0ff */
[----:B------:R-:W-:Y:S02]  /*242f0*/  @P3 LOP3.LUT R0, R0, 0x2, RZ, 0xfc, !PT ;  /* 0x0000000200003812 */ /* 0x000fe400078efcff */
[----:B------:R-:W-:Y:S02]  /*24300*/  @P0 LOP3.LUT R14, R14, 0x40000000, RZ, 0xfc, !PT ;  /* 0x400000000e0e0812 */ /* 0x000fe400078efcff */
[----:B0-----:R-:W-:-:S04]  /*24310*/  @!P3 IADD3 R104, P1, P4, R10, R12, R7 ;  /* 0x0000000c0a68b210 */ /* 0x001fc80007c3e007 */
[----:B------:R-:W-:Y:S02]  /*24320*/  @!P3 IADD3.X R105, R29, R13, R6, P1, P4 ;  /* 0x0000000d1d69b210 */ /* 0x000fe40000fe8406 */
[----:B------:R-:W-:-:S04]  /*24330*/  ISETP.GE.AND P3, PT, R26, 0x101, PT ;  /* 0x000001011a00780c */ /* 0x000fc80003f66270 */
[----:B------:R-:W-:-:S13]  /*24340*/  ISETP.LT.OR P0, PT, R27, 0x41, !P3 ;  /* 0x000000411b00780c */ /* 0x000fda0005f01670 */
[----:B------:R-:W0:Y:S01]  /*24350*/  @!P0 LDC.64 R12, c[0x0][0x5c0] ;  /* 0x00017000ff0c8b82 */ /* 0x000e220000000a00 */
[----:B------:R-:W-:Y:S02]  /*24360*/  FMUL R11, R77, UR4 ;  /* 0x000000044d0b7c20 */ /* 0x000fe40008400000 */
[----:B------:R-:W4:Y:S01]  /*24370*/  LDL.LU R77, [R1+0x188] ;  /* 0x00018800014d7983 */ /* 0x000f220000300800 */
[----:B0-----:R-:W-:-:S04]  /*24380*/  @!P0 IADD3 R112, P1, P4, R10, R12, R9 ;  /* 0x0000000c0a708210 */ /* 0x001fc80007c3e009 */
[----:B------:R-:W-:Y:S02]  /*24390*/  @!P0 IADD3.X R113, R29, R13, R8, P1, P4 ;  /* 0x0000000d1d718210 */ /* 0x000fe40000fe8408 */
[----:B------:R-:W-:Y:S02]  /*243a0*/  ISETP.LT.OR P4, PT, R27, 0x21, !P2 ;  /* 0x000000211b00780c */ /* 0x000fe40005781670 */
[----:B------:R-:W-:-:S11]  /*243b0*/  F2FP.SATFINITE.E4M3.F32.PACK_AB_MERGE_C R11, RZ, R11, RZ ;  /* 0x0000000bff0b723e */ /* 0x000fd600048070ff */
[----:B------:R-:W0:Y:S01]  /*243c0*/  @!P4 LDC.64 R12, c[0x0][0x5c0] ;  /* 0x00017000ff0ccb82 */ /* 0x000e220000000a00 */
[----:B------:R2:W-:Y:S02]  /*243d0*/  @!P5 STG.E.U8 desc[UR6][R44.64+0x20], R11 ;  /* 0x0000200b2c00d986 */ /* 0x0005e4000c101106 */
[----:B--2---:R-:W-:-:S05]  /*243e0*/  FMUL R11, R78, UR4 ;  /* 0x000000044e0b7c20 */ /* 0x004fca0008400000 */
[----:B------:R-:W-:-:S05]  /*243f0*/  F2FP.SATFINITE.E4M3.F32.PACK_AB_MERGE_C R11, RZ, R11, RZ ;  /* 0x0000000bff0b723e */ /* 0x000fca00048070ff */
[----:B------:R1:W-:Y:S02]  /*24400*/  @!P6 STG.E.U8 desc[UR6][R24.64+0x21], R11 ;  /* 0x0000210b1800e986 */ /* 0x0003e4000c101106 */
[----:B-1----:R-:W-:-:S04]  /*24410*/  @!P4 IADD3 R11, P1, P5, R3, R10, R7 ;  /* 0x0000000a030bc210 */ /* 0x002fc80007d3e007 */
[----:B------:R-:W-:Y:S02]  /*24420*/  @!P4 IADD3.X R15, R4, R29, R6, P1, P5 ;  /* 0x0000001d040fc210 */ /* 0x000fe40000fea406 */
[----:B0-----:R-:W-:Y:S01]  /*24430*/  @!P4 IADD3 R12, P1, R11, R12, RZ ;  /* 0x0000000c0b0cc210 */ /* 0x001fe20007f3e0ff */
[----:B---3--:R-:W-:Y:S02]  /*24440*/  FMUL R11, R76, UR4 ;  /* 0x000000044c0b7c20 */ /* 0x008fe40008400000 */
[----:B------:R-:W2:Y:S02]  /*24450*/  LDL.LU R76, [R1+0x18c] ;  /* 0x00018c00014c7983 */ /* 0x000ea40000300800 */
[----:B------:R-:W-:Y:S01]  /*24460*/  @!P4 IMAD.X R13, R15, 0x1, R13, P1 ;  /* 0x000000010f0dc824 */ /* 0x000fe200008e060d */
[----:B------:R-:W-:Y:S01]  /*24470*/  ISETP.LT.OR P1, PT, R27, 0x22, !P2 ;  /* 0x000000221b00780c */ /* 0x000fe20005721670 */
[----:B------:R-:W3:Y:S01]  /*24480*/  LDL.LU R78, [R1+0x190] ;  /* 0x00019000014e7983 */ /* 0x000ee20000300800 */
[----:B------:R-:W-:-:S11]  /*24490*/  F2FP.SATFINITE.E4M3.F32.PACK_AB_MERGE_C R11, RZ, R11, RZ ;  /* 0x0000000bff0b723e */ /* 0x000fd600048070ff */
[----:B------:R-:W0:Y:S01]  /*244a0*/  @!P1 LDC.64 R16, c[0x0][0x5c0] ;  /* 0x00017000ff109b82 */ /* 0x000e220000000a00 */
[----:B------:R4:W-:Y:S01]  /*244b0*/  @!P4 STG.E.U8 desc[UR6][R12.64+0x20], R11 ;  /* 0x0000200b0c00c986 */ /* 0x0009e2000c101106 */
[----:B------:R-:W-:-:S04]  /*244c0*/  @!P1 IADD3 R15, P5, P6, R3, R10, R7 ;  /* 0x0000000a030f9210 */ /* 0x000fc80007ebe007 */
[----:B------:R-:W-:Y:S02]  /*244d0*/  @!P1 IADD3.X R28, R4, R29, R6, P5, P6 ;  /* 0x0000001d041c9210 */ /* 0x000fe40002fec406 */
[----:B0-----:R-:W-:-:S05]  /*244e0*/  @!P1 IADD3 R16, P4, R15, R16, RZ ;  /* 0x000000100f109210 */ /* 0x001fca0007f9e0ff */
[----:B------:R-:W-:Y:S02]  /*244f0*/  @!P1 IMAD.X R17, R28, 0x1, R17, P4 ;  /* 0x000000011c119824 */ /* 0x000fe400020e0611 */
[----:B----4-:R-:W-:Y:S02]  /*24500*/  FMUL R11, R77, UR4 ;  /* 0x000000044d0b7c20 */ /* 0x010fe40008400000 */
[----:B------:R-:W4:Y:S03]  /*24510*/  LDL.LU R77, [R1+0x194] ;  /* 0x00019400014d7983 */ /* 0x000f260000300800 */
[----:B------:R-:W-:-:S05]  /*24520*/  F2FP.SATFINITE.E4M3.F32.PACK_AB_MERGE_C R11, RZ, R11, RZ ;  /* 0x0000000bff0b723e */ /* 0x000fca00048070ff */
[----:B------:R2:W-:Y:S01]  /*24530*/  @!P1 STG.E.U8 desc[UR6][R16.64+0x21], R11 ;  /* 0x0000210b10009986 */ /* 0x0005e2000c101106 */
[----:B------:R-:W-:-:S13]  /*24540*/  ISETP.LT.OR P3, PT, R27, 0x42, !P3 ;  /* 0x000000421b00780c */ /* 0x000fda0005f61670 */
[----:B------:R-:W0:Y:S01]  /*24550*/  @!P3 LDC.64 R12, c[0x0][0x5c0] ;  /* 0x00017000ff0cbb82 */ /* 0x000e220000000a00 */
[----:B------:R-:W-:-:S04]  /*24560*/  LOP3.LUT R0, R0, 0xffffdfff, RZ, 0xc0, !PT ;  /* 0xffffdfff00007812 */ /* 0x000fc800078ec0ff */
[----:B------:R-:W-:-:S04]  /*24570*/  @P0 LOP3.LUT R0, R0, 0x2000, RZ, 0xfc, !PT ;  /* 0x0000200000000812 */ /* 0x000fc800078efcff */
[C---:B------:R-:W-:Y:S02]  /*24580*/  LOP3.LUT P0, RZ, R0.reuse, 0x80, RZ, 0xc0, !PT ;  /* 0x0000008000ff7812 */ /* 0x040fe4000780c0ff */
[----:B------:R-:W-:-:S04]  /*24590*/  LOP3.LUT R0, R0, 0xfffffeff, RZ, 0xc0, !PT ;  /* 0xfffffeff00007812 */ /* 0x000fc800078ec0ff */
[----:B------:R-:W-:Y:S02]  /*245a0*/  @P3 LOP3.LUT R0, R0, 0x100, RZ, 0xfc, !PT ;  /* 0x0000010000003812 */ /* 0x000fe400078efcff */
[----:B0-----:R-:W-:-:S04]  /*245b0*/  @!P3 IADD3 R24, P5, P6, R10, R12, R9 ;  /* 0x0000000c0a18b210 */ /* 0x001fc80007ebe009 */
[----:B------:R-:W-:Y:S02]  /*245c0*/  @!P3 IADD3.X R25, R29, R13, R8, P5, P6 ;  /* 0x0000000d1d19b210 */ /* 0x000fe40002fec408 */
[----:B------:R-:W-:-:S04]  /*245d0*/  ISETP.GE.AND P5, PT, R26, 0x101, PT ;  /* 0x000001011a00780c */ /* 0x000fc80003fa6270 */
[----:B------:R-:W-:-:S13]  /*245e0*/  ISETP.LT.OR P3, PT, R27, 0x49, !P5 ;  /* 0x000000491b00780c */ /* 0x000fda0006f61670 */
[----:B------:R-:W0:Y:S01]  /*245f0*/  @!P3 LDC.64 R12, c[0x0][0x5c0] ;  /* 0x00017000ff0cbb82 */ /* 0x000e220000000a00 */
[----:B--2---:R-:W-:Y:S02]  /*24600*/  FMUL R11, R76, UR4 ;  /* 0x000000044c0b7c20 */ /* 0x004fe40008400000 */
[----:B------:R-:W2:Y:S01]  /*24610*/  LDL.LU R76, [R1+0x198] ;  /* 0x00019800014c7983 */ /* 0x000ea20000300800 */
[----:B------:R-:W-:Y:S02]  /*24620*/  ISETP.LT.OR P5, PT, R27, 0x4a, !P5 ;  /* 0x0000004a1b00780c */ /* 0x000fe40006fa1670 */
[----:B0-----:R-:W-:-:S04]  /*24630*/  @!P3 IADD3 R44, P1, P4, R10, R12, R9 ;  /* 0x0000000c0a2cb210 */ /* 0x001fc80007c3e009 */
[----:B------:R-:W-:-:S07]  /*24640*/  @!P3 IADD3.X R45, R29, R13, R8, P1, P4 ;  /* 0x0000000d1d2db210 */ /* 0x000fce0000fe8408 */
[----:B------:R-:W0:Y:S01]  /*24650*/  @!P5 LDC.64 R12, c[0x0][0x5c0] ;  /* 0x00017000ff0cdb82 */ /* 0x000e220000000a00 */
[C---:B------:R-:W-:Y:S02]  /*24660*/  LOP3.LUT P6, RZ, R0.reuse, 0x8000, RZ, 0xc0, !PT ;  /* 0x0000800000ff7812 */ /* 0x040fe400078cc0ff */
[----:B------:R-:W-:-:S04]  /*24670*/  LOP3.LUT R0, R0, 0x7fffffff, RZ, 0xc0, !PT ;  /* 0x7fffffff00007812 */ /* 0x000fc800078ec0ff */
[----:B------:R-:W-:Y:S02]  /*24680*/  @P3 LOP3.LUT R0, R0, 0x80000000, RZ, 0xfc, !PT ;  /* 0x8000000000003812 */ /* 0x000fe400078efcff */
[----:B------:R-:W-:Y:S02]  /*24690*/  LOP3.LUT P3, RZ, R14, 0x80000000, RZ, 0xc0, !PT ;  /* 0x800000000eff7812 */ /* 0x000fe4000786c0ff */
[----:B------:R-:W-:-:S04]  /*246a0*/  LOP3.LUT R0, R0, 0xbfffffff, RZ, 0xc0, !PT ;  /* 0xbfffffff00007812 */ /* 0x000fc800078ec0ff */
[----:B------:R-:W-:Y:S02]  /*246b0*/  @P5 LOP3.LUT R0, R0, 0x40000000, RZ, 0xfc, !PT ;  /* 0x4000000000005812 */ /* 0x000fe400078efcff */
[----:B0-----:R-:W-:-:S04]  /*246c0*/  @!P5 IADD3 R110, P1, P4, R10, R12, R9 ;  /* 0x0000000c0a6ed210 */ /* 0x001fc80007c3e009 */
[----:B------:R-:W-:Y:S02]  /*246d0*/  @!P5 IADD3.X R111, R29, R13, R8, P1, P4 ;  /* 0x0000000d1d6fd210 */ /* 0x000fe40000fe8408 */
[----:B------:R-:W-:-:S13]  /*246e0*/  ISETP.LT.OR P5, PT, R27, 0x51, !P3 ;  /* 0x000000511b00780c */ /* 0x000fda0005fa1670 */
[----:B------:R-:W0:Y:S01]  /*246f0*/  @!P5 LDC.64 R12, c[0x0][0x5c0] ;  /* 0x00017000ff0cdb82 */ /* 0x000e220000000a00 */
[----:B------:R-:W-:Y:S02]  /*24700*/  F2FP.SATFINITE.E4M3.F32.PACK_AB_MERGE_C R11, RZ, R11, RZ ;  /* 0x0000000bff0b723e */ /* 0x000fe400048070ff */
[----:B0-----:R-:W-:-:S04]  /*24710*/  @!P5 IADD3 R122, P1, P4, R10, R12, R3 ;  /* 0x0000000c0a7ad210 */ /* 0x001fc80007c3e003 */
[----:B------:R-:W-:Y:S02]  /*24720*/  @!P5 IADD3.X R123, R29, R13, R4, P1, P4 ;  /* 0x0000000d1d7bd210 */ /* 0x000fe40000fe8404 */
[----:B------:R-:W-:Y:S01]  /*24730*/  ISETP.LT.OR P4, PT, R27, 0x29, !P2 ;  /* 0x000000291b00780c */ /* 0x000fe20005781670 */
[----:B------:R3:W-:-:S12]  /*24740*/  @!P6 STG.E.U8 desc[UR6][R40.64+0x28], R11 ;  /* 0x0000280b2800e986 */ /* 0x0007d8000c101106 */
[----:B------:R-:W0:Y:S01]  /*24750*/  @!P4 LDC.64 R12, c[0x0][0x5c0] ;  /* 0x00017000ff0ccb82 */ /* 0x000e220000000a00 */
[----:B---3--:R-:W-:-:S05]  /*24760*/  FMUL R11, R78, UR4 ;  /* 0x000000044e0b7c20 */ /* 0x008fca0008400000 */
[----:B------:R-:W-:-:S05]  /*24770*/  F2FP.SATFINITE.E4M3.F32.PACK_AB_MERGE_C R11, RZ, R11, RZ ;  /* 0x0000000bff0b723e */ /* 0x000fca00048070ff */
[----:B------:R1:W-:Y:S02]  /*24780*/  @!P0 STG.E.U8 desc[UR6][R36.64+0x29], R11 ;  /* 0x0000290b24008986 */ /* 0x0003e4000c101106 */
[----:B-1----:R-:W-:-:S04]  /*24790*/  @!P4 IADD3 R11, P1, P5, R3, R10, R7 ;  /* 0x0000000a030bc210 */ /* 0x002fc80007d3e007 */
[----:B------:R-:W-:Y:S02]  /*247a0*/  @!P4 IADD3.X R15, R4, R29, R6, P1, P5 ;  /* 0x0000001d040fc210 */ /* 0x000fe40000fea406 */
[----:B0-----:R-:W-:Y:S01]  /*247b0*/  @!P4 IADD3 R12, P1, R11, R12, RZ ;  /* 0x0000000c0b0cc210 */ /* 0x001fe20007f3e0ff */
[----:B----4-:R-:W-:Y:S02]  /*247c0*/  FMUL R11, R77, UR4 ;  /* 0x000000044d0b7c20 */ /* 0x010fe40008400000 */
[----:B------:R-:W3:Y:S04]  /*247d0*/  LDL.LU R77, [R1+0x19c] ;  /* 0x00019c00014d7983 */ /* 0x000ee80000300800 */
[----:B------:R-:W4:Y:S01]  /*247e0*/  LDL.LU R78, [R1+0x1a0] ;  /* 0x0001a000014e7983 */ /* 0x000f220000300800 */
[----:B------:R-:W-:Y:S01]  /*247f0*/  @!P4 IMAD.X R13, R15, 0x1, R13, P1 ;  /* 0x000000010f0dc824 */ /* 0x000fe200008e060d */
[----:B------:R-:W-:-:S05]  /*24800*/  F2FP.SATFINITE.E4M3.F32.PACK_AB_MERGE_C R11, RZ, R11, RZ ;  /* 0x0000000bff0b723e */ /* 0x000fca00048070ff */
[----:B------:R0:W-:Y:S01]  /*24810*/  @!P4 STG.E.U8 desc[UR6][R12.64+0x28], R11 ;  /* 0x0000280b0c00c986 */ /* 0x0001e2000c101106 */
[C---:B------:R-:W-:Y:S02]  /*24820*/  ISETP.LT.OR P0, PT, R27.reuse, 0x52, !P3 ;  /* 0x000000521b00780c */ /* 0x040fe40005f01670 */
[----:B------:R-:W-:-:S11]  /*24830*/  ISETP.LT.OR P1, PT, R27, 0x2a, !P2 ;  /* 0x0000002a1b00780c */ /* 0x000fd60005721670 */
[----:B0-----:R-:W0:Y:S02]  /*24840*/  @!P0 LDC.64 R12, c[0x0][0x5c0] ;  /* 0x00017000ff0c8b82 */ /* 0x001e240000000a00 */
[----:B------:R-:W-:Y:S01]  /*24850*/  @!P1 IADD3 R15, P5, P6, R3, R10, R7 ;  /* 0x0000000a030f9210 */ /* 0x000fe20007ebe007 */
[----:B--2---:R-:W-:-:S05]  /*24860*/  FMUL R11, R76, UR4 ;  /* 0x000000044c0b7c20 */ /* 0x004fca0008400000 */
[----:B------:R-:W1:Y:S01]  /*24870*/  @!P1 LDC.64 R16, c[0x0][0x5c0] ;  /* 0x00017000ff109b82 */ /* 0x000e620000000a00 */
[----:B------:R-:W2:Y:S01]  /*24880*/  LDL.LU R76, [R1+0x1a4] ;  /* 0x0001a400014c7983 */ /* 0x000ea20000300800 */
[----:B------:R-:W-:Y:S02]  /*24890*/  @!P1 IADD3.X R28, R4, R29, R6, P5, P6 ;  /* 0x0000001d041c9210 */ /* 0x000fe40002fec406 */
[----:B0-----:R-:W-:-:S04]  /*248a0*/  @!P0 IADD3 R36, P5, P6, R10, R12, R3 ;  /* 0x0000000c0a248210 */ /* 0x001fc80007ebe003 */
[----:B------:R-:W-:Y:S02]  /*248b0*/  @!P0 IADD3.X R37, R29, R13, R4, P5, P6 ;  /* 0x0000000d1d258210 */ /* 0x000fe40002fec404 */
[----:B------:R-:W-:-:S13]  /*248c0*/  ISETP.LT.OR P5, PT, R27, 0x59, !P3 ;  /* 0x000000591b00780c */ /* 0x000fda0005fa1670 */
[----:B------:R-:W0:Y:S01]  /*248d0*/  @!P5 LDC.64 R12, c[0x0][0x5c0] ;  /* 0x00017000ff0cdb82 */ /* 0x000e220000000a00 */
[----:B-1----:R-:W-:Y:S02]  /*248e0*/  @!P1 IADD3 R16, P4, R15, R16, RZ ;  /* 0x000000100f109210 */ /* 0x002fe40007f9e0ff */
[----:B------:R-:W-:-:S03]  /*248f0*/  F2FP.SATFINITE.E4M3.F32.PACK_AB_MERGE_C R11, RZ, R11, RZ ;  /* 0x0000000bff0b723e */ /* 0x000fc600048070ff */
[----:B------:R-:W-:Y:S01]  /*24900*/  @!P1 IMAD.X R17, R28, 0x1, R17, P4 ;  /* 0x000000011c119824 */ /* 0x000fe200020e0611 */
[----:B------:R-:W-:-:S04]  /*24910*/  LOP3.LUT R2, R2, 0xfffffffd, RZ, 0xc0, !PT ;  /* 0xfffffffd02027812 */ /* 0x000fc800078ec0ff */
[----:B------:R3:W-:Y:S01]  /*24920*/  @!P1 STG.E.U8 desc[UR6][R16.64+0x29], R11 ;  /* 0x0000290b10009986 */ /* 0x0007e2000c101106 */
[----:B------:R-:W-:Y:S02]  /*24930*/  @P5 LOP3.LUT R2, R2, 0x2, RZ, 0xfc, !PT ;  /* 0x0000000202025812 */ /* 0x000fe400078efcff */
[----:B0-----:R-:W-:-:S04]  /*24940*/  @!P5 IADD3 R116, P1, P4, R10, R12, R3 ;  /* 0x0000000c0a74d210 */ /* 0x001fc80007c3e003 */
[----:B------:R-:W-:Y:S02]  /*24950*/  @!P5 IADD3.X R117, R29, R13, R4, P1, P4 ;  /* 0x0000000d1d75d210 */ /* 0x000fe40000fe8404 */
[----:B------:R-:W-:Y:S02]  /*24960*/  ISETP.LT.OR P5, PT, R27, 0x5a, !P3 ;  /* 0x0000005a1b00780c */ /* 0x000fe40005fa1670 */
[----:B------:R-:W-:-:S04]  /*24970*/  LOP3.LUT R14, R14, 0xefffffff, RZ, 0xc0, !PT ;  /* 0xefffffff0e0e7812 */ /* 0x000fc800078ec0ff */
[----:B------:R-:W-:-:S07]  /*24980*/  @P2 LOP3.LUT R14, R14, 0x10000000, RZ, 0xfc, !PT ;  /* 0x100000000e0e2812 */ /* 0x000fce00078efcff */
[----:B------:R-:W0:Y:S01]  /*24990*/  @!P5 LDC.64 R12, c[0x0][0x5c0] ;  /* 0x00017000ff0cdb82 */ /* 0x000e220000000a00 */
[C---:B------:R-:W-:Y:S02]  /*249a0*/  LOP3.LUT P0, RZ, R14.reuse, 0x40000000, RZ, 0xc0, !PT ;  /* 0x400000000eff7812 */ /* 0x040fe4000780c0ff */
[----:B------:R-:W-:-:S04]  /*249b0*/  LOP3.LUT R14, R14, 0xdfffffff, RZ, 0xc0, !PT ;  /* 0xdfffffff0e0e7812 */ /* 0x000fc800078ec0ff */
[----:B------:R-:W-:Y:S02]  /*249c0*/  @P3 LOP3.LUT R14, R14, 0x20000000, RZ, 0xfc, !PT ;  /* 0x200000000e0e3812 */ /* 0x000fe400078efcff */
[----:B------:R-:W-:Y:S02]  /*249d0*/  ISETP.LT.OR P3, PT, R27, 0x51, !P0 ;  /* 0x000000511b00780c */ /* 0x000fe40004761670 */
[----:B0-----:R-:W-:-:S04]  /*249e0*/  @!P5 IADD3 R120, P1, P4, R10, R12, R3 ;  /* 0x0000000c0a78d210 */ /* 0x001fc80007c3e003 */
[----:B------:R-:W-:-:S07]  /*249f0*/  @!P5 IADD3.X R121, R29, R13, R4, P1, P4 ;  /* 0x0000000d1d79d210 */ /* 0x000fce0000fe8404 */
[----:B------:R-:W0:Y:S01]  /*24a00*/  @!P3 LDC.64 R12, c[0x0][0x5c0] ;  /* 0x00017000ff0cbb82 */ /* 0x000e220000000a00 */
[C---:B------:R-:W-:Y:S02]  /*24a10*/  LOP3.LUT P2, RZ, R0.reuse, 0x200, RZ, 0xc0, !PT ;  /* 0x0000020000ff7812 */ /* 0x040fe4000784c0ff */
[C---:B------:R-:W-:Y:S02]  /*24a20*/  LOP3.LUT P6, RZ, R0.reuse, 0x10000, RZ, 0xc0, !PT ;  /* 0x0001000000ff7812 */ /* 0x040fe400078cc0ff */
[----:B------:R-:W-:-:S04]  /*24a30*/  LOP3.LUT R0, R0, 0xfffeffff, RZ, 0xc0, !PT ;  /* 0xfffeffff00007812 */ /* 0x000fc800078ec0ff */
[----:B------:R-:W-:Y:S02]  /*24a40*/  @P3 LOP3.LUT R0, R0, 0x10000, RZ, 0xfc, !PT ;  /* 0x0001000000003812 */ /* 0x000fe400078efcff */
[----:B0-----:R-:W-:-:S04]  /*24a50*/  @!P3 IADD3 R118, P1, P4, R10, R12, R7 ;  /* 0x0000000c0a76b210 */ /* 0x001fc80007c3e007 */
[----:B------:R-:W-:Y:S02]  /*24a60*/  @!P3 IADD3.X R119, R29, R13, R6, P1, P4 ;  /* 0x0000000d1d77b210 */ /* 0x000fe40000fe8406 */
[----:B------:R-:W-:-:S04]  /*24a70*/  ISETP.GE.AND P3, PT, R26, 0x109, PT ;  /* 0x000001091a00780c */ /* 0x000fc80003f66270 */
[----:B------:R-:W-:Y:S01]  /*24a80*/  ISETP.LT.OR P4, PT, R27, 0x21, !P3 ;  /* 0x000000211b00780c */ /* 0x000fe20005f81670 */
[----:B---3--:R-:W-:Y:S01]  /*24a90*/  FMUL R11, R77, UR4 ;  /* 0x000000044d0b7c20 */ /* 0x008fe20008400000 */
[----:B------:R-:W-:Y:S01]  /*24aa0*/  LOP3.LUT R2, R2, 0xfffffffb, RZ, 0xc0, !PT ;  /* 0xfffffffb02027812 */ /* 0x000fe200078ec0ff */
[----:B------:R-:W3:Y:S03]  /*24ab0*/  LDL.LU R77, [R1+0x1a8] ;  /* 0x0001a800014d7983 */ /* 0x000ee60000300800 */
[----:B------:R-:W-:-:S07]  /*24ac0*/  F2FP.SATFINITE.E4M3.F32.PACK_AB_MERGE_C R11, RZ, R11, RZ ;  /* 0x0000000bff0b723e */ /* 0x000fce00048070ff */
[----:B------:R-:W0:Y:S01]  /*24ad0*/  @!P4 LDC.64 R12, c[0x0][0x5c0] ;  /* 0x00017000ff0ccb82 */ /* 0x000e220000000a00 */
[----:B------:R4:W-:Y:S01]  /*24ae0*/  @!P6 STG.E.U8 desc[UR6][R56.64+0x20], R11 ;  /* 0x0000200b3800e986 */ /* 0x0009e2000c101106 */
[----:B------:R-:W-:Y:S01]  /*24af0*/  @P5 LOP3.LUT R2, R2, 0x4, RZ, 0xfc, !PT ;  /* 0x0000000402025812 */ /* 0x000fe200078efcff */
[----:B----4-:R-:W-:-:S05]  /*24b00*/  FMUL R11, R78, UR4 ;  /* 0x000000044e0b7c20 */ /* 0x010fca0008400000 */
[----:B------:R-:W-:-:S05]  /*24b10*/  F2FP.SATFINITE.E4M3.F32.PACK_AB_MERGE_C R11, RZ, R11, RZ ;  /* 0x0000000bff0b723e */ /* 0x000fca00048070ff */
[----:B------:R1:W-:Y:S02]  /*24b20*/  @!P2 STG.E.U8 desc[UR6][R20.64+0x21], R11 ;  /* 0x0000210b1400a986 */ /* 0x0003e4000c101106 */
[----:B-1----:R-:W-:-:S04]  /*24b30*/  @!P4 IADD3 R11, P1, P5, R3, R10, R9 ;  /* 0x0000000a030bc210 */ /* 0x002fc80007d3e009 */
[----:B------:R-:W-:Y:S02]  /*24b40*/  @!P4 IADD3.X R15, R4, R29, R8, P1, P5 ;  /* 0x0000001d040fc210 */ /* 0x000fe40000fea408 */
[----:B0-----:R-:W-:Y:S01]  /*24b50*/  @!P4 IADD3 R12, P1, R11, R12, RZ ;  /* 0x0000000c0b0cc210 */ /* 0x001fe20007f3e0ff */
[----:B--2---:R-:W-:Y:S02]  /*24b60*/  FMUL R11, R76, UR4 ;  /* 0x000000044c0b7c20 */ /* 0x004fe40008400000 */
[----:B------:R-:W2:Y:S04]  /*24b70*/  LDL.LU R76, [R1+0x1ac] ;  /* 0x0001ac00014c7983 */ /* 0x000ea80000300800 */
[----:B------:R-:W4:Y:S01]  /*24b80*/  LDL.LU R78, [R1+0x1b0] ;  /* 0x0001b000014e7983 */ /* 0x000f220000300800 */
[----:B------:R-:W-:Y:S01]  /*24b90*/  @!P4 IMAD.X R13, R15, 0x1, R13, P1 ;  /* 0x000000010f0dc824 */ /* 0x000fe200008e060d */
[----:B------:R-:W-:-:S13]  /*24ba0*/  ISETP.LT.OR P1, PT, R27, 0x22, !P3 ;  /* 0x000000221b00780c */ /* 0x000fda0005f21670 */
[----:B------:R-:W0:Y:S01]  /*24bb0*/  @!P1 LDC.64 R16, c[0x0][0x5c0] ;  /* 0x00017000ff109b82 */ /* 0x000e220000000a00 */
[----:B------:R-:W-:Y:S02]  /*24bc0*/  F2FP.SATFINITE.E4M3.F32.PACK_AB_MERGE_C R11, RZ, R11, RZ ;  /* 0x0000000bff0b723e */ /* 0x000fe400048070ff */
[----:B------:R-:W-:-:S03]  /*24bd0*/  @!P1 IADD3 R15, P5, P6, R3, R10, R9 ;  /* 0x0000000a030f9210 */ /* 0x000fc60007ebe009 */
[----:B------:R1:W-:Y:S01]  /*24be0*/  @!P4 STG.E.U8 desc[UR6][R12.64+0x20], R11 ;  /* 0x0000200b0c00c986 */ /* 0x0003e2000c101106 */
[----:B------:R-:W-:Y:S02]  /*24bf0*/  @!P1 IADD3.X R20, R4, R29, R8, P5, P6 ;  /* 0x0000001d04149210 */ /* 0x000fe40002fec408 */
[----:B0-----:R-:W-:-:S05]  /*24c00*/  @!P1 IADD3 R16, P4, R15, R16, RZ ;  /* 0x000000100f109210 */ /* 0x001fca0007f9e0ff */
[----:B------:R-:W-:Y:S01]  /*24c10*/  @!P1 IMAD.X R17, R20, 0x1, R17, P4 ;  /* 0x0000000114119824 */ /* 0x000fe200020e0611 */
[----:B------:R-:W-:-:S13]  /*24c20*/  ISETP.LT.OR P2, PT, R27, 0x52, !P0 ;  /* 0x000000521b00780c */ /* 0x000fda0004741670 */
[----:B-1----:R-:W0:Y:S01]  /*24c30*/  @!P2 LDC.64 R12, c[0x0][0x5c0] ;  /* 0x00017000ff0cab82 */ /* 0x002e220000000a00 */
[----:B---3--:R-:W-:Y:S02]  /*24c40*/  FMUL R11, R77, UR4 ;  /* 0x000000044d0b7c20 */ /* 0x008fe40008400000 */
[----:B------:R-:W3:Y:S03]  /*24c50*/  LDL.LU R77, [R1+0x1b4] ;  /* 0x0001b400014d7983 */ /* 0x000ee60000300800 */
[----:B------:R-:W-:-:S05]  /*24c60*/  F2FP.SATFINITE.E4M3.F32.PACK_AB_MERGE_C R11, RZ, R11, RZ ;  /* 0x0000000bff0b723e */ /* 0x000fca00048070ff */
[----:B------:R2:W-:Y:S01]  /*24c70*/  @!P1 STG.E.U8 desc[UR6][R16.64+0x21], R11 ;  /* 0x0000210b10009986 */ /* 0x0005e2000c101106 */
[----:B------:R-:W-:Y:S02]  /*24c80*/  LOP3.LUT R0, R0, 0xfffffdff, RZ, 0xc0, !PT ;  /* 0xfffffdff00007812 */ /* 0x000fe400078ec0ff */
[----:B0-----:R-:W-:Y:S02]  /*24c90*/  @!P2 IADD3 R108, P5, P6, R10, R12, R7 ;  /* 0x0000000c0a6ca210 */ /* 0x001fe40007ebe007 */
[----:B------:R-:W-:Y:S02]  /*24ca0*/  @P2 LOP3.LUT R0, R0, 0x200, RZ, 0xfc, !PT ;  /* 0x0000020000002812 */ /* 0x000fe400078efcff */
[----:B------:R-:W-:Y:S02]  /*24cb0*/  @!P2 IADD3.X R109, R29, R13, R6, P5, P6 ;  /* 0x0000000d1d6da210 */ /* 0x000fe40002fec406 */
[----:B------:R-:W-:-:S13]  /*24cc0*/  ISETP.LT.OR P2, PT, R27, 0x59, !P0 ;  /* 0x000000591b00780c */ /* 0x000fda0004741670 */
[----:B------:R-:W0:Y:S01]  /*24cd0*/  @!P2 LDC.64 R12, c[0x0][0x5c0] ;  /* 0x00017000ff0cab82 */ /* 0x000e220000000a00 */
[----:B------:R-:W-:-:S04]  /*24ce0*/  LOP3.LUT R2, R2, 0xfffbffff, RZ, 0xc0, !PT ;  /* 0xfffbffff02027812 */ /* 0x000fc800078ec0ff */
[----:B------:R-:W-:Y:S01]  /*24cf0*/  @P2 LOP3.LUT R2, R2, 0x40000, RZ, 0xfc, !PT ;  /* 0x0004000002022812 */ /* 0x000fe200078efcff */
[----:B--2---:R-:W-:Y:S02]  /*24d00*/  FMUL R11, R76, UR4 ;  /* 0x000000044c0b7c20 */ /* 0x004fe40008400000 */
[----:B------:R-:W2:Y:S01]  /*24d10*/  LDL.LU R76, [R1+0x1b8] ;  /* 0x0001b800014c7983 */ /* 0x000ea20000300800 */
[----:B0-----:R-:W-:-:S04]  /*24d20*/  @!P2 IADD3 R114, P1, P4, R10, R12, R7 ;  /* 0x0000000c0a72a210 */ /* 0x001fc80007c3e007 */
[----:B------:R-:W-:Y:S02]  /*24d30*/  @!P2 IADD3.X R115, R29, R13, R6, P1, P4 ;  /* 0x0000000d1d73a210 */ /* 0x000fe40000fe8406 */
[----:B------:R-:W-:-:S13]  /*24d40*/  ISETP.LT.OR P2, PT, R27, 0x5a, !P0 ;  /* 0x0000005a1b00780c */ /* 0x000fda0004741670 */
[----:B------:R-:W0:Y:S01]  /*24d50*/  @!P2 LDC.64 R12, c[0x0][0x5c0] ;  /* 0x00017000ff0cab82 */ /* 0x000e220000000a00 */
[----:B------:R-:W-:Y:S02]  /*24d60*/  LOP3.LUT P5, RZ, R0, 0x40000, RZ, 0xc0, !PT ;  /* 0x0004000000ff7812 */ /* 0x000fe400078ac0ff */
[----:B------:R-:W-:Y:S02]  /*24d70*/  LOP3.LUT R2, R2, 0xffefffff, RZ, 0xc0, !PT ;  /* 0xffefffff02027812 */ /* 0x000fe400078ec0ff */
[----:B------:R-:W-:Y:S02]  /*24d80*/  F2FP.SATFINITE.E4M3.F32.PACK_AB_MERGE_C R11, RZ, R11, RZ ;  /* 0x0000000bff0b723e */ /* 0x000fe400048070ff */
[----:B------:R-:W-:-:S07]  /*24d90*/  @P2 LOP3.LUT R2, R2, 0x100000, RZ, 0xfc, !PT ;  /* 0x0010000002022812 */ /* 0x000fce00078efcff */
[----:B------:R4:W-:Y:S01]  /*24da0*/  @!P5 STG.E.U8 desc[UR6][R52.64+0x28], R11 ;  /* 0x0000280b3400d986 */ /* 0x0009e2000c101106 */
[----:B0-----:R-:W-:-:S04]  /*24db0*/  @!P2 IADD3 R124, P1, P4, R10, R12, R7 ;  /* 0x0000000c0a7ca210 */ /* 0x001fc80007c3e007 */
[----:B------:R-:W-:Y:S02]  /*24dc0*/  @!P2 IADD3.X R125, R29, R13, R6, P1, P4 ;  /* 0x0000000d1d7da210 */ /* 0x000fe40000fe8406 */
[----:B------:R-:W-:-:S04]  /*24dd0*/  ISETP.GE.AND P2, PT, R26, 0x101, PT ;  /* 0x000001011a00780c */ /* 0x000fc80003f46270 */
[----:B------:R-:W-:-:S13]  /*24de0*/  ISETP.LT.OR P5, PT, R27, 0x51, !P2 ;  /* 0x000000511b00780c */ /* 0x000fda00057a1670 */
[----:B------:R-:W0:Y:S02]  /*24df0*/  @!P5 LDC.64 R12, c[0x0][0x5c0] ;  /* 0x00017000ff0cdb82 */ /* 0x000e240000000a00 */
[----:B0-----:R-:W-:-:S04]  /*24e00*/  @!P5 IADD3 R144, P1, P4, R10, R12, R9 ;  /* 0x0000000c0a90d210 */ /* 0x001fc80007c3e009 */
[----:B------:R-:W-:Y:S02]  /*24e10*/  @!P5 IADD3.X R145, R29, R13, R8, P1, P4 ;  /* 0x0000000d1d91d210 */ /* 0x000fe40000fe8408 */
[----:B------:R-:W-:Y:S01]  /*24e20*/  ISETP.LT.OR P4, PT, R27, 0x29, !P3 ;  /* 0x000000291b00780c */ /* 0x000fe20005f81670 */
[----:B----4-:R-:W-:Y:S01]  /*24e30*/  FMUL R11, R78, UR4 ;  /* 0x000000044e0b7c20 */ /* 0x010fe20008400000 */
[C---:B------:R-:W-:Y:S01]  /*24e40*/  LOP3.LUT P6, RZ, R0.reuse, 0x20000, RZ, 0xc0, !PT ;  /* 0x0002000000ff7812 */ /* 0x040fe200078cc0ff */
[----:B------:R-:W4:Y:S10]  /*24e50*/  LDL.LU R78, [R1+0x1bc] ;  /* 0x0001bc00014e7983 */ /* 0x000f340000300800 */
[----:B------:R-:W0:Y:S01]  /*24e60*/  @!P4 LDC.64 R12, c[0x0][0x5c0] ;  /* 0x00017000ff0ccb82 */ /* 0x000e220000000a00 */
[----:B------:R-:W-:-:S02]  /*24e70*/  LOP3.LUT R0, R0, 0xfffbffff, RZ, 0xc0, !PT ;  /* 0xfffbffff00007812 */ /* 0x000fc400078ec0ff */
[----:B------:R-:W-:Y:S02]  /*24e80*/  F2FP.SATFINITE.E4M3.F32.PACK_AB_MERGE_C R11, RZ, R11, RZ ;  /* 0x0000000bff0b723e */ /* 0x000fe400048070ff */
[----:B------:R-:W-:Y:S02]  /*24e90*/  @P5 LOP3.LUT R0, R0, 0x40000, RZ, 0xfc, !PT ;  /* 0x0004000000005812 */ /* 0x000fe400078efcff */
[----:B------:R-:W-:Y:S01]  /*24ea0*/  @!P4 IADD3 R15, P1, P5, R3, R10, R9 ;  /* 0x0000000a030fc210 */ /* 0x000fe20007d3e009 */
[----:B------:R1:W-:Y:S03]  /*24eb0*/  @!P6 STG.E.U8 desc[UR6][R38.64+0x29], R11 ;  /* 0x0000290b2600e986 */ /* 0x0003e6000c101106 */
[----:B-1----:R-:W-:Y:S02]  /*24ec0*/  @!P4 IADD3.X R11, R4, R29, R8, P1, P5 ;  /* 0x0000001d040bc210 */ /* 0x002fe40000fea408 */
[----:B0-----:R-:W-:-:S05]  /*24ed0*/  @!P4 IADD3 R12, P1, R15, R12, RZ ;  /* 0x0000000c0f0cc210 */ /* 0x001fca0007f3e0ff */
[----:B------:R-:W-:Y:S01]  /*24ee0*/  @!P4 IMAD.X R13, R11, 0x1, R13, P1 ;  /* 0x000000010b0dc824 */ /* 0x000fe200008e060d */
[----:B------:R-:W-:-:S13]  /*24ef0*/  ISETP.LT.OR P1, PT, R27, 0x2a, !P3 ;  /* 0x0000002a1b00780c */ /* 0x000fda0005f21670 */
[----:B------:R-:W0:Y:S01]  /*24f00*/  @!P1 LDC.64 R16, c[0x0][0x5c0] ;  /* 0x00017000ff109b82 */ /* 0x000e220000000a00 */
[----:B---3--:R-:W-:Y:S02]  /*24f10*/  FMUL R15, R77, UR4 ;  /* 0x000000044d0f7c20 */ /* 0x008fe40008400000 */
[----:B------:R-:W3:Y:S01]  /*24f20*/  LDL.LU R77, [R1+0x1c0] ;  /* 0x0001c000014d7983 */ /* 0x000ee20000300800 */
[----:B------:R-:W-:Y:S02]  /*24f30*/  @!P1 IADD3 R11, P5, P6, R3, R10, R9 ;  /* 0x0000000a030b9210 */ /* 0x000fe40007ebe009 */
[----:B------:R-:W-:-:S05]  /*24f40*/  F2FP.SATFINITE.E4M3.F32.PACK_AB_MERGE_C R15, RZ, R15, RZ ;  /* 0x0000000fff0f723e */ /* 0x000fca00048070ff */
[----:B------:R1:W-:Y:S01]  /*24f50*/  @!P4 STG.E.U8 desc[UR6][R12.64+0x28], R15 ;  /* 0x0000280f0c00c986 */ /* 0x0003e2000c101106 */
[----:B0-----:R-:W-:Y:S02]  /*24f60*/  @!P1 IADD3 R16, P4, R11, R16, RZ ;  /* 0x000000100b109210 */ /* 0x001fe40007f9e0ff */
[----:B------:R-:W-:-:S13]  /*24f70*/  ISETP.LT.OR P3, PT, R27, 0x52, !P2 ;  /* 0x000000521b00780c */ /* 0x000fda0005761670 */
[----:B-1----:R-:W0:Y:S01]  /*24f80*/  @!P3 LDC.64 R12, c[0x0][0x5c0] ;  /* 0x00017000ff0cbb82 */ /* 0x002e220000000a00 */
[----:B--2---:R-:W-:Y:S02]  /*24f90*/  FMUL R11, R76, UR4 ;  /* 0x000000044c0b7c20 */ /* 0x004fe40008400000 */
[----:B------:R-:W2:Y:S01]  /*24fa0*/  LDL.LU R76, [R1+0x1c4] ;  /* 0x0001c400014c7983 */ /* 0x000ea20000300800 */
[----:B------:R-:W-:Y:S02]  /*24fb0*/  @!P1 IADD3.X R20, R4, R29, R8, P5, P6 ;  /* 0x0000001d04149210 */ /* 0x000fe40002fec408 */
[----:B0-----:R-:W-:-:S04]  /*24fc0*/  @!P3 IADD3 R128, P5, P6, R10, R12, R9 ;  /* 0x0000000c0a80b210 */ /* 0x001fc80007ebe009 */
[----:B------:R-:W-:Y:S02]  /*24fd0*/  @!P3 IADD3.X R129, R29, R13, R8, P5, P6 ;  /* 0x0000000d1d81b210 */ /* 0x000fe40002fec408 */
[----:B------:R-:W-:-:S13]  /*24fe0*/  ISETP.LT.OR P5, PT, R27, 0x59, !P2 ;  /* 0x000000591b00780c */ /* 0x000fda00057a1670 */
[----:B------:R-:W0:Y:S01]  /*24ff0*/  @!P5 LDC.64 R12, c[0x0][0x5c0] ;  /* 0x00017000ff0cdb82 */ /* 0x000e220000000a00 */
[----:B------:R-:W-:Y:S01]  /*25000*/  @!P1 IMAD.X R17, R20, 0x1, R17, P4 ;  /* 0x0000000114119824 */ /* 0x000fe200020e0611 */
[----:B------:R-:W-:Y:S02]  /*25010*/  F2FP.SATFINITE.E4M3.F32.PACK_AB_MERGE_C R11, RZ, R11, RZ ;  /* 0x0000000bff0b723e */ /* 0x000fe400048070ff */
[----:B------:R-:W-:-:S03]  /*25020*/  ISETP.GE.AND P6, PT, R26, 0x1, PT ;  /* 0x000000011a00780c */ /* 0x000fc60003fc6270 */
[----:B------:R4:W-:Y:S01]  /*25030*/  @!P1 STG.E.U8 desc[UR6][R16.64+0x29], R11 ;  /* 0x0000290b10009986 */ /* 0x0009e2000c101106 */
[----:B0-----:R-:W-:-:S04]  /*25040*/  @!P5 IADD3 R150, P1, P4, R10, R12, R9 ;  /* 0x0000000c0a96d210 */ /* 0x001fc80007c3e009 */
[----:B------:R-:W-:Y:S02]  /*25050*/  @!P5 IADD3.X R151, R29, R13, R8, P1, P4 ;  /* 0x0000000d1d97d210 */ /* 0x000fe40000fe8408 */
[----:B------:R-:W-:-:S13]  /*25060*/  ISETP.LT.OR P1, PT, R27, 0x31, !P6 ;  /* 0x000000311b00780c */ /* 0x000fda0007721670 */
[----:B------:R-:W0:Y:S02]  /*25070*/  @!P1 LDC.64 R12, c[0x0][0x5c0] ;  /* 0x00017000ff0c9b82 */ /* 0x000e240000000a00 */
[----:B0-----:R-:W-:Y:S01]  /*25080*/  @!P1 IADD3 R12, P4, R10, R12, RZ ;  /* 0x0000000c0a0c9210 */ /* 0x001fe20007f9e0ff */
[----:B----4-:R-:W-:-:S04]  /*25090*/  FMUL R11, R78, UR4 ;  /* 0x000000044e0b7c20 */ /* 0x010fc80008400000 */
[----:B------:R-:W-:Y:S01]  /*250a0*/  @!P1 IMAD.X R13, R29, 0x1, R13, P4 ;  /* 0x000000011d0d9824 */ /* 0x000fe200020e060d */
[----:B------:R-:W4:Y:S01]  /*250b0*/  LDL.LU R78, [R1+0x1c8] ;  /* 0x0001c800014e7983 */ /* 0x000f220000300800 */
[----:B------:R-:W-:-:S05]  /*250c0*/  F2FP.SATFINITE.E4M3.F32.PACK_AB_MERGE_C R11, RZ, R11, RZ ;  /* 0x0000000bff0b723e */ /* 0x000fca00048070ff */
[----:B------:R0:W-:Y:S01]  /*250d0*/  @!P1 STG.E.U8 desc[UR6][R12.64+0x30], R11 ;  /* 0x0000300b0c009986 */ /* 0x0001e2000c101106 */
[----:B------:R-:W-:-:S13]  /*250e0*/  ISETP.LT.OR P1, PT, R27, 0x32, !P6 ;  /* 0x000000321b00780c */ /* 0x000fda0007721670 */
[----:B0-----:R-:W0:Y:S02]  /*250f0*/  @!P1 LDC.64 R12, c[0x0][0x5c0] ;  /* 0x00017000ff0c9b82 */ /* 0x001e240000000a00 */
[----:B0-----:R-:W-:Y:S01]  /*25100*/  @!P1 IADD3 R12, P4, R10, R12, RZ ;  /* 0x0000000c0a0c9210 */ /* 0x001fe20007f9e0ff */
[----:B---3--:R-:W-:Y:S02]  /*25110*/  FMUL R11, R77, UR4 ;  /* 0x000000044d0b7c20 */ /* 0x008fe40008400000 */
[----:B------:R-:W3:Y:S02]  /*25120*/  LDL.LU R77, [R1+0x1cc] ;  /* 0x0001cc00014d7983 */ /* 0x000ee40000300800 */
[----:B------:R-:W-:Y:S01]  /*25130*/  @!P1 IMAD.X R13, R29, 0x1, R13, P4 ;  /* 0x000000011d0d9824 */ /* 0x000fe200020e060d */
[----:B------:R-:W-:-:S05]  /*25140*/  F2FP.SATFINITE.E4M3.F32.PACK_AB_MERGE_C R11, RZ, R11, RZ ;  /* 0x0000000bff0b723e */ /* 0x000fca00048070ff */
[----:B------:R0:W-:Y:S01]  /*25150*/  @!P1 STG.E.U8 desc[UR6][R12.64+0x31], R11 ;  /* 0x0000310b0c009986 */ /* 0x0001e2000c101106 */
[----:B------:R-:W-:Y:S02]  /*25160*/  ISETP.LT.OR P2, PT, R27, 0x5a, !P2 ;  /* 0x0000005a1b00780c */ /* 0x000fe40005741670 */
[----:B------:R-:W-:-:S11]  /*25170*/  LOP3.LUT R0, R0, 0xfffdffff, RZ, 0xc0, !PT ;  /* 0xfffdffff00007812 */ /* 0x000fd600078ec0ff */
[----:B0-----:R-:W0:Y:S01]  /*25180*/  @!P2 LDC.64 R12, c[0x0][0x5c0] ;  /* 0x00017000ff0cab82 */ /* 0x001e220000000a00 */
[----:B--2---:R-:W-:Y:S02]  /*25190*/  FMUL R11, R76, UR4 ;  /* 0x000000044c0b7c20 */ /* 0x004fe40008400000 */
[----:B------:R-:W2:Y:S01]  /*251a0*/  LDL.LU R76, [R1+0x1d0] ;  /* 0x0001d000014c7983 */ /* 0x000ea20000300800 */
[----:B------:R-:W-:Y:S02]  /*251b0*/  @P3 LOP3.LUT R0, R0, 0x20000, RZ, 0xfc, !PT ;  /* 0x0002000000003812 */ /* 0x000fe400078efcff */
[----:B------:R-:W-:Y:S02]  /*251c0*/  LOP3.LUT R2, R2, 0xdfffffff, RZ, 0xc0, !PT ;  /* 0xdfffffff02027812 */ /* 0x000fe400078ec0ff */
[----:B------:R-:W-:Y:S02]  /*251d0*/  LOP3.LUT P3, RZ, R14, 0x20000000, RZ, 0xc0, !PT ;  /* 0x200000000eff7812 */ /* 0x000fe4000786c0ff */
[----:B------:R-:W-:-:S02]  /*251e0*/  @P5 LOP3.LUT R2, R2, 0x20000000, RZ, 0xfc, !PT ;  /* 0x2000000002025812 */ /* 0x000fc400078efcff */
[----:B------:R-:W-:Y:S02]  /*251f0*/  ISETP.LT.OR P5, PT, R27, 0x61, !P3 ;  /* 0x000000611b00780c */ /* 0x000fe40005fa1670 */
[----:B0-----:R-:W-:-:S04]  /*25200*/  @!P2 IADD3 R130, P1, P4, R10, R12, R9 ;  /* 0x0000000c0a82a210 */ /* 0x001fc80007c3e009 */
[----:B------:R-:W-:-:S07]  /*25210*/  @!P2 IADD3.X R131, R29, R13, R8, P1, P4 ;  /* 0x0000000d1d83a210 */ /* 0x000fce0000fe8408 */
        /* <DEDUP_REMOVED lines=15> */
[----:B------:R-:W-:Y:S02]  /*25310*/  ISETP.LT.OR P2, PT, R27, 0x31, !P3 ;  /* 0x000000311b00780c */ /* 0x000fe40005f41670 */
[----:B0-----:R-:W-:-:S04]  /*25320*/  @!P5 IADD3 R154, P1, P4, R10, R12, R3 ;  /* 0x0000000c0a9ad210 */ /* 0x001fc80007c3e003 */
[----:B------:R-:W-:Y:S02]  /*25330*/  @!P5 IADD3.X R155, R29, R13, R4, P1, P4 ;  /* 0x0000000d1d9bd210 */ /* 0x000fe40000fe8404 */
[----:B------:R-:W-:Y:S02]  /*25340*/  ISETP.LT.OR P1, PT, R27, 0x39, !P6 ;  /* 0x000000391b00780c */ /* 0x000fe40007721670 */
[----:B------:R-:W-:-:S11]  /*25350*/  F2FP.SATFINITE.E4M3.F32.PACK_AB_MERGE_C R11, RZ, R11, RZ ;  /* 0x0000000bff0b723e */ /* 0x000fd600048070ff */
[----:B------:R-:W0:Y:S01]  /*25360*/  @!P1 LDC.64 R12, c[0x0][0x5c0] ;  /* 0x00017000ff0c9b82 */ /* 0x000e220000000a00 */
[----:B------:R4:W-:Y:S01]  /*25370*/  @!P2 STG.E.U8 desc[UR6][R68.64+0x30], R11 ;  /* 0x0000300b4400a986 */ /* 0x0009e2000c101106 */
[----:B------:R-:W-:Y:S01]  /*25380*/  ISETP.LT.OR P2, PT, R27, 0x32, !P3 ;  /* 0x000000321b00780c */ /* 0x000fe20005f41670 */
[----:B----4-:R-:W-:Y:S02]  /*25390*/  FMUL R11, R78, UR4 ;  /* 0x000000044e0b7c20 */ /* 0x010fe40008400000 */
[----:B------:R-:W4:Y:S03]  /*253a0*/  LDL.LU R78, [R1+0x1d4] ;  /* 0x0001d400014e7983 */ /* 0x000f260000300800 */
[----:B------:R-:W-:-:S07]  /*253b0*/  F2FP.SATFINITE.E4M3.F32.PACK_AB_MERGE_C R11, RZ, R11, RZ ;  /* 0x0000000bff0b723e */ /* 0x000fce00048070ff */
[----:B------:R3:W-:Y:S01]  /*253c0*/  @!P2 STG.E.U8 desc[UR6][R58.64+0x31], R11 ;  /* 0x0000310b3a00a986 */ /* 0x0007e2000c101106 */
[----:B0-----:R-:W-:-:S05]  /*253d0*/  @!P1 IADD3 R12, P4, R10, R12, RZ ;  /* 0x0000000c0a0c9210 */ /* 0x001fca0007f9e0ff */
[----:B------:R-:W-:Y:S02]  /*253e0*/  @!P1 IMAD.X R13, R29, 0x1, R13, P4 ;  /* 0x000000011d0d9824 */ /* 0x000fe400020e060d */
[----:B---3--:R-:W-:-:S05]  /*253f0*/  FMUL R11, R77, UR4 ;  /* 0x000000044d0b7c20 */ /* 0x008fca0008400000 */
[----:B------:R-:W-:-:S05]  /*25400*/  F2FP.SATFINITE.E4M3.F32.PACK_AB_MERGE_C R11, RZ, R11, RZ ;  /* 0x0000000bff0b723e */ /* 0x000fca00048070ff */
[----:B------:R2:W-:Y:S02]  /*25410*/  @!P1 STG.E.U8 desc[UR6][R12.64+0x38], R11 ;  /* 0x0000380b0c009986 */ /* 0x0005e4000c101106 */
[----:B--2---:R-:W-:Y:S02]  /*25420*/  FMUL R11, R76, UR4 ;  /* 0x000000044c0b7c20 */ /* 0x004fe40008400000 */
[----:B------:R-:W2:Y:S01]  /*25430*/  LDL.LU R76, [R1+0x1d8] ;  /* 0x0001d800014c7983 */ /* 0x000ea20000300800 */
[----:B------:R-:W-:-:S03]  /*25440*/  ISETP.LT.OR P1, PT, R27, 0x3a, !P6 ;  /* 0x0000003a1b00780c */ /* 0x000fc60007721670 */
[----:B------:R-:W3:Y:S10]  /*25450*/  LDL.LU R77, [R1+0x1dc] ;  /* 0x0001dc00014d7983 */ /* 0x000ef40000300800 */
[----:B------:R-:W0:Y:S01]  /*25460*/  @!P1 LDC.64 R12, c[0x0][0x5c0] ;  /* 0x00017000ff0c9b82 */ /* 0x000e220000000a00 */
[----:B------:R-:W-:-:S02]  /*25470*/  F2FP.SATFINITE.E4M3.F32.PACK_AB_MERGE_C R11, RZ, R11, RZ ;  /* 0x0000000bff0b723e */ /* 0x000fc400048070ff */
[----:B------:R-:W-:Y:S02]  /*25480*/  LOP3.LUT P2, RZ, R0, 0x80000, RZ, 0xc0, !PT ;  /* 0x0008000000ff7812 */ /* 0x000fe4000784c0ff */
[----:B0-----:R-:W-:-:S05]  /*25490*/  @!P1 IADD3 R12, P4, R10, R12, RZ ;  /* 0x0000000c0a0c9210 */ /* 0x001fca0007f9e0ff */
[----:B------:R-:W-:-:S05]  /*254a0*/  @!P1 IMAD.X R13, R29, 0x1, R13, P4 ;  /* 0x000000011d0d9824 */ /* 0x000fca00020e060d */
[----:B------:R4:W-:Y:S02]  /*254b0*/  @!P1 STG.E.U8 desc[UR6][R12.64+0x39], R11 ;  /* 0x0000390b0c009986 */ /* 0x0009e4000c101106 */
[----:B----4-:R-:W-:Y:S02]  /*254c0*/  FMUL R11, R78, UR4 ;  /* 0x000000044e0b7c20 */ /* 0x010fe40008400000 */
[----:B------:R-:W4:Y:S03]  /*254d0*/  LDL.LU R78, [R1+0x1e0] ;  /* 0x0001e000014e7983 */ /* 0x000f260000300800 */
[----:B------:R-:W-:-:S05]  /*254e0*/  F2FP.SATFINITE.E4M3.F32.PACK_AB_MERGE_C R11, RZ, R11, RZ ;  /* 0x0000000bff0b723e */ /* 0x000fca00048070ff */
[----:B------:R2:W-:Y:S02]  /*254f0*/  @!P2 STG.E.U8 desc[UR6][R64.64+0x38], R11 ;  /* 0x0000380b4000a986 */ /* 0x0005e4000c101106 */
[----:B--2---:R-:W-:Y:S02]  /*25500*/  FMUL R11, R76, UR4 ;  /* 0x000000044c0b7c20 */ /* 0x004fe40008400000 */
[----:B------:R-:W2:Y:S01]  /*25510*/  LDL.LU R76, [R1+0x1e4] ;  /* 0x0001e400014c7983 */ /* 0x000ea20000300800 */
[----:B------:R-:W-:Y:S02]  /*25520*/  LOP3.LUT R14, R14, 0xf7ffffff, RZ, 0xc0, !PT ;  /* 0xf7ffffff0e0e7812 */ /* 0x000fe400078ec0ff */
[----:B------:R-:W-:Y:S02]  /*25530*/  ISETP.LT.OR P6, PT, R27, 0x6a, !P3 ;  /* 0x0000006a1b00780c */ /* 0x000fe40005fc1670 */
[----:B------:R-:W-:Y:S02]  /*25540*/  @P3 LOP3.LUT R14, R14, 0x8000000, RZ, 0xfc, !PT ;  /* 0x080000000e0e3812 */ /* 0x000fe400078efcff */
[----:B------:R-:W-:-:S02]  /*25550*/  LOP3.LUT P3, RZ, R0, 0x400, RZ, 0xc0, !PT ;  /* 0x0000040000ff7812 */ /* 0x000fc4000786c0ff */
[----:B------:R-:W-:-:S07]  /*25560*/  F2FP.SATFINITE.E4M3.F32.PACK_AB_MERGE_C R11, RZ, R11, RZ ;  /* 0x0000000bff0b723e */ /* 0x000fce00048070ff */
[----:B------:R-:W0:Y:S04]  /*25570*/  @!P6 LDC.64 R12, c[0x0][0x5c0] ;  /* 0x00017000ff0ceb82 */ /* 0x000e280000000a00 */
[----:B------:R3:W-:Y:S01]  /*25580*/  @!P3 STG.E.U8 desc[UR6][R62.64+0x39], R11 ;  /* 0x0000390b3e00b986 */ /* 0x0007e2000c101106 */
[----:B------:R-:W-:Y:S01]  /*25590*/  LOP3.LUT R5, R5, 0xffffdfff, RZ, 0xc0, !PT ;  /* 0xffffdfff05057812 */ /* 0x000fe200078ec0ff */
[----:B---3--:R-:W-:Y:S02]  /*255a0*/  FMUL R11, R77, UR4 ;  /* 0x000000044d0b7c20 */ /* 0x008fe40008400000 */
[----:B------:R-:W3:Y:S01]  /*255b0*/  LDL.LU R77, [R1+0x1e8] ;  /* 0x0001e800014d7983 */ /* 0x000ee20000300800 */
[----:B------:R-:W-:Y:S02]  /*255c0*/  @P5 LOP3.LUT R5, R5, 0x2000, RZ, 0xfc, !PT ;  /* 0x0000200005055812 */ /* 0x000fe400078efcff */
[----:B------:R-:W-:-:S02]  /*255d0*/  LOP3.LUT P5, RZ, R0, 0x10, RZ, 0xc0, !PT ;  /* 0x0000001000ff7812 */ /* 0x000fc400078ac0ff */
[----:B------:R-:W-:Y:S02]  /*255e0*/  LOP3.LUT R5, R5, 0xffffefff, RZ, 0xc0, !PT ;  /* 0xffffefff05057812 */ /* 0x000fe400078ec0ff */
[----:B0-----:R-:W-:Y:S02]  /*255f0*/  @!P6 IADD3 R142, P1, P4, R10, R12, R3 ;  /* 0x0000000c0a8ee210 */ /* 0x001fe40007c3e003 */
[----:B------:R-:W-:Y:S02]  /*25600*/  F2FP.SATFINITE.E4M3.F32.PACK_AB_MERGE_C R11, RZ, R11, RZ ;  /* 0x0000000bff0b723e */ /* 0x000fe400048070ff */
[----:B------:R-:W-:Y:S02]  /*25610*/  @P6 LOP3.LUT R5, R5, 0x1000, RZ, 0xfc, !PT ;  /* 0x0000100005056812 */ /* 0x000fe400078efcff */
[----:B------:R-:W-:Y:S02]  /*25620*/  @!P6 IADD3.X R143, R29, R13, R4, P1, P4 ;  /* 0x0000000d1d8fe210 */ /* 0x000fe40000fe8404 */
[----:B------:R-:W-:Y:S01]  /*25630*/  ISETP.LT.OR P6, PT, R27, 0x61, !P0 ;  /* 0x000000611b00780c */ /* 0x000fe200047c1670 */
[----:B------:R4:W-:-:S12]  /*25640*/  @!P5 STG.E.U8 desc[UR6][R60.64+0x30], R11 ;  /* 0x0000300b3c00d986 */ /* 0x0009d8000c101106 */
[----:B------:R-:W0:Y:S01]  /*25650*/  @!P6 LDC.64 R12, c[0x0][0x5c0] ;  /* 0x00017000ff0ceb82 */ /* 0x000e220000000a00 */
[C---:B------:R-:W-:Y:S02]  /*25660*/  ISETP.LT.OR P2, PT, R27.reuse, 0x62, !P0 ;  /* 0x000000621b00780c */ /* 0x040fe40004741670 */
[----:B------:R-:W-:Y:S02]  /*25670*/  ISETP.LT.OR P3, PT, R27, 0x69, !P0 ;  /* 0x000000691b00780c */ /* 0x000fe40004761670 */
[----:B0-----:R-:W-:-:S04]  /*25680*/  @!P6 IADD3 R132, P1, P4, R10, R12, R7 ;  /* 0x0000000c0a84e210 */ /* 0x001fc80007c3e007 */
[----:B------:R-:W-:-:S05]  /*25690*/  @!P6 IADD3.X R133, R29, R13, R6, P1, P4 ;  /* 0x0000000d1d85e210 */ /* 0x000fca0000fe8406 */
[----:B------:R-:W0:Y:S01]  /*256a0*/  @!P2 LDC.64 R12, c[0x0][0x5c0] ;  /* 0x00017000ff0cab82 */ /* 0x000e220000000a00 */
[----:B----4-:R-:W-:Y:S02]  /*256b0*/  FMUL R11, R78, UR4 ;  /* 0x000000044e0b7c20 */ /* 0x010fe40008400000 */
[----:B------:R-:W4:Y:S01]  /*256c0*/  LDL.LU R78, [R1+0x1ec] ;  /* 0x0001ec00014e7983 */ /* 0x000f220000300800 */
[----:B0-----:R-:W-:-:S04]  /*256d0*/  @!P2 IADD3 R126, P1, P4, R10, R12, R7 ;  /* 0x0000000c0a7ea210 */ /* 0x001fc80007c3e007 */
[----:B------:R-:W-:Y:S02]  /*256e0*/  @!P2 IADD3.X R127, R29, R13, R6, P1, P4 ;  /* 0x0000000d1d7fa210 */ /* 0x000fe40000fe8406 */
[----:B------:R-:W0:Y:S01]  /*256f0*/  @!P3 LDC.64 R12, c[0x0][0x5c0] ;  /* 0x00017000ff0cbb82 */ /* 0x000e220000000a00 */
[----:B------:R-:W-:-:S04]  /*25700*/  LOP3.LUT R5, R5, 0xffff7fff, RZ, 0xc0, !PT ;  /* 0xffff7fff05057812 */ /* 0x000fc800078ec0ff */
[----:B------:R-:W-:-:S04]  /*25710*/  @P6 LOP3.LUT R5, R5, 0x8000, RZ, 0xfc, !PT ;  /* 0x0000800005056812 */ /* 0x000fc800078efcff */
[----:B------:R-:W-:-:S04]  /*25720*/  LOP3.LUT R5, R5, 0xffffbfff, RZ, 0xc0, !PT ;  /* 0xffffbfff05057812 */ /* 0x000fc800078ec0ff */
[----:B------:R-:W-:-:S04]  /*25730*/  @P2 LOP3.LUT R5, R5, 0x4000, RZ, 0xfc, !PT ;  /* 0x0000400005052812 */ /* 0x000fc800078efcff */
[----:B------:R-:W-:Y:S02]  /*25740*/  LOP3.LUT R5, R5, 0xffefffff, RZ, 0xc0, !PT ;  /* 0xffefffff05057812 */ /* 0x000fe400078ec0ff */
[----:B0-----:R-:W-:Y:S02]  /*25750*/  @!P3 IADD3 R140, P1, P4, R10, R12, R7 ;  /* 0x0000000c0a8cb210 */ /* 0x001fe40007c3e007 */
[----:B------:R-:W-:Y:S02]  /*25760*/  @P3 LOP3.LUT R5, R5, 0x100000, RZ, 0xfc, !PT ;  /* 0x0010000005053812 */ /* 0x000fe400078efcff */
[----:B------:R-:W-:Y:S02]  /*25770*/  @!P3 IADD3.X R141, R29, R13, R6, P1, P4 ;  /* 0x0000000d1d8db210 */ /* 0x000fe40000fe8406 */
[----:B------:R-:W-:-:S13]  /*25780*/  ISETP.LT.OR P3, PT, R27, 0x6a, !P0 ;  /* 0x0000006a1b00780c */ /* 0x000fda0004761670 */
[----:B------:R-:W0:Y:S01]  /*25790*/  @!P3 LDC.64 R12, c[0x0][0x5c0] ;  /* 0x00017000ff0cbb82 */ /* 0x000e220000000a00 */
[----:B--2---:R-:W-:Y:S02]  /*257a0*/  FMUL R16, R76, UR4 ;  /* 0x000000044c107c20 */ /* 0x004fe40008400000 */
[----:B------:R-:W2:Y:S01]  /*257b0*/  LDL.LU R76, [R1+0x1f0] ;  /* 0x0001f000014c7983 */ /* 0x000ea20000300800 */
[----:B------:R-:W-:Y:S02]  /*257c0*/  LOP3.LUT R5, R5, 0xffdfffff, RZ, 0xc0, !PT ;  /* 0xffdfffff05057812 */ /* 0x000fe400078ec0ff */
[----:B0-----:R-:W-:Y:S02]  /*257d0*/  @!P3 IADD3 R146, P1, P4, R10, R12, R7 ;  /* 0x0000000c0a92b210 */ /* 0x001fe40007c3e007 */
[C---:B------:R-:W-:Y:S02]  /*257e0*/  LOP3.LUT P2, RZ, R14.reuse, 0x10000000, RZ, 0xc0, !PT ;  /* 0x100000000eff7812 */ /* 0x040fe4000784c0ff */
[----:B------:R-:W-:-:S02]  /*257f0*/  LOP3.LUT R14, R14, 0xfbffffff, RZ, 0xc0, !PT ;  /* 0xfbffffff0e0e7812 */ /* 0x000fc400078ec0ff */
[----:B------:R-:W-:Y:S02]  /*25800*/  @P3 LOP3.LUT R5, R5, 0x200000, RZ, 0xfc, !PT ;  /* 0x0020000005053812 */ /* 0x000fe400078efcff */
[----:B------:R-:W-:Y:S02]  /*25810*/  @!P3 IADD3.X R147, R29, R13, R6, P1, P4 ;  /* 0x0000000d1d93b210 */ /* 0x000fe40000fe8406 */
[----:B------:R-:W-:Y:S02]  /*25820*/  ISETP.GE.AND P3, PT, R26, 0x101, PT ;  /* 0x000001011a00780c */ /* 0x000fe40003f66270 */
[----:B------:R-:W-:Y:S02]  /*25830*/  @P0 LOP3.LUT R14, R14, 0x4000000, RZ, 0xfc, !PT ;  /* 0x040000000e0e0812 */ /* 0x000fe400078efcff */
[----:B------:R-:W-:-:S13]  /*25840*/  ISETP.LT.OR P0, PT, R27, 0x61, !P3 ;  /* 0x000000611b00780c */ /* 0x000fda0005f01670 */
[----:B------:R-:W0:Y:S02]  /*25850*/  @!P0 LDC.64 R12, c[0x0][0x5c0] ;  /* 0x00017000ff0c8b82 */ /* 0x000e240000000a00 */
[----:B0-----:R-:W-:-:S04]  /*25860*/  @!P0 IADD3 R162, P1, P4, R10, R12, R9 ;  /* 0x0000000c0aa28210 */ /* 0x001fc80007c3e009 */
[----:B------:R-:W-:Y:S02]  /*25870*/  @!P0 IADD3.X R163, R29, R13, R8, P1, P4 ;  /* 0x0000000d1da38210 */ /* 0x000fe40000fe8408 */
[----:B------:R-:W-:Y:S02]  /*25880*/  ISETP.LT.OR P4, PT, R27, 0x31, !P2 ;  /* 0x000000311b00780c */ /* 0x000fe40005781670 */
[----:B------:R-:W-:-:S11]  /*25890*/  LOP3.LUT P6, RZ, R0, 0x4, RZ, 0xc0, !PT ;  /* 0x0000000400ff7812 */ /* 0x000fd600078cc0ff */
[----:B------:R-:W0:Y:S01]  /*258a0*/  @!P4 LDC.64 R12, c[0x0][0x5c0] ;  /* 0x00017000ff0ccb82 */ /* 0x000e220000000a00 */
[----:B------:R-:W-:Y:S02]  /*258b0*/  F2FP.SATFINITE.E4M3.F32.PACK_AB_MERGE_C R11, RZ, R11, RZ ;  /* 0x0000000bff0b723e */ /* 0x000fe400048070ff */
[----:B------:R-:W-:-:S03]  /*258c0*/  @!P4 IADD3 R15, P1, P5, R3, R10, R7 ;  /* 0x0000000a030fc210 */ /* 0x000fc60007d3e007 */
[----:B------:R1:W-:Y:S02]  /*258d0*/  @!P6 STG.E.U8 desc[UR6][R22.64+0x31], R11 ;  /* 0x0000310b1600e986 */ /* 0x0003e4000c101106 */
[----:B-1----:R-:W-:Y:S02]  /*258e0*/  @!P4 IADD3.X R11, R4, R29, R6, P1, P5 ;  /* 0x0000001d040bc210 */ /* 0x002fe40000fea406 */
[----:B0-----:R-:W-:-:S05]  /*258f0*/  @!P4 IADD3 R12, P1, R15, R12, RZ ;  /* 0x0000000c0f0cc210 */ /* 0x001fca0007f3e0ff */
[----:B------:R-:W-:Y:S01]  /*25900*/  @!P4 IMAD.X R13, R11, 0x1, R13, P1 ;  /* 0x000000010b0dc824 */ /* 0x000fe200008e060d */
[----:B------:R-:W-:Y:S02]  /*25910*/  ISETP.LT.OR P1, PT, R27, 0x32, !P2 ;  /* 0x000000321b00780c */ /* 0x000fe40005721670 */
[----:B------:R-:W-:-:S05]  /*25920*/  F2FP.SATFINITE.E4M3.F32.PACK_AB_MERGE_C R16, RZ, R16, RZ ;  /* 0x00000010ff10723e */ /* 0x000fca00048070ff */
[----:B------:R0:W-:Y:S06]  /*25930*/  @!P4 STG.E.U8 desc[UR6][R12.64+0x30], R16 ;  /* 0x000030100c00c986 */ /* 0x0001ec000c101106 */
[----:B0-----:R-:W0:Y:S01]  /*25940*/  @!P1 LDC.64 R16, c[0x0][0x5c0] ;  /* 0x00017000ff109b82 */ /* 0x001e220000000a00 */
[----:B------:R-:W-:Y:S02]  /*25950*/  ISETP.LT.OR P3, PT, R27, 0x62, !P3 ;  /* 0x000000621b00780c */ /* 0x000fe40005f61670 */
[----:B------:R-:W-:-:S04]  /*25960*/  @!P1 IADD3 R15, P5, P6, R3, R10, R7 ;  /* 0x0000000a030f9210 */ /* 0x000fc80007ebe007 */
[----:B------:R-:W-:-:S07]  /*25970*/  @!P1 IADD3.X R11, R4, R29, R6, P5, P6 ;  /* 0x0000001d040b9210 */ /* 0x000fce0002fec406 */
[----:B------:R-:W1:Y:S01]  /*25980*/  @!P3 LDC.64 R12, c[0x0][0x5c0] ;  /* 0x00017000ff0cbb82 */ /* 0x000e620000000a00 */
[----:B0-----:R-:W-:-:S05]  /*25990*/  @!P1 IADD3 R16, P4, R15, R16, RZ ;  /* 0x000000100f109210 */ /* 0x001fca0007f9e0ff */
[----:B------:R-:W-:Y:S02]  /*259a0*/  @!P1 IMAD.X R17, R11, 0x1, R17, P4 ;  /* 0x000000010b119824 */ /* 0x000fe400020e0611 */
[----:B---3--:R-:W-:Y:S02]  /*259b0*/  FMUL R11, R77, UR4 ;  /* 0x000000044d0b7c20 */ /* 0x008fe40008400000 */
[----:B------:R-:W3:Y:S03]  /*259c0*/  LDL.LU R77, [R1+0x1f4] ;  /* 0x0001f400014d7983 */ /* 0x000ee60000300800 */
[----:B------:R-:W-:Y:S02]  /*259d0*/  F2FP.SATFINITE.E4M3.F32.PACK_AB_MERGE_C R11, RZ, R11, RZ ;  /* 0x0000000bff0b723e */ /* 0x000fe400048070ff */
[----:B-1----:R-:W-:-:S04]  /*259e0*/  @!P3 IADD3 R148, P5, P6, R10, R12, R9 ;  /* 0x0000000c0a94b210 */ /* 0x002fc80007ebe009 */
[----:B------:R-:W-:Y:S02]  /*259f0*/  @!P3 IADD3.X R149, R29, R13, R8, P5, P6 ;  /* 0x0000000d1d95b210 */ /* 0x000fe40002fec408 */
[----:B------:R-:W-:Y:S01]  /*25a00*/  LOP3.LUT P6, RZ, R0, 0x800000, RZ, 0xc0, !PT ;  /* 0x0080000000ff7812 */ /* 0x000fe200078cc0ff */
[----:B------:R4:W-:Y:S02]  /*25a10*/  @!P1 STG.E.U8 desc[UR6][R16.64+0x31], R11 ;  /* 0x0000310b10009986 */ /* 0x0009e4000c101106 */
[----:B----4-:R-:W-:-:S05]  /*25a20*/  FMUL R11, R78, UR4 ;  /* 0x000000044e0b7c20 */ /* 0x010fca0008400000 */
[----:B------:R-:W-:-:S05]  /*25a30*/  F2FP.SATFINITE.E4M3.F32.PACK_AB_MERGE_C R11, RZ, R11, RZ ;  /* 0x0000000bff0b723e */ /* 0x000fca00048070ff */
[----:B------:R2:W-:Y:S01]  /*25a40*/  @!P6 STG.E.U8 desc[UR6][R46.64+0x38], R11 ;  /* 0x0000380b2e00e986 */ /* 0x0005e2000c101106 */
[----:B------:R-:W-:-:S04]  /*25a50*/  LOP3.LUT R5, R5, 0xefffffff, RZ, 0xc0, !PT ;  /* 0xefffffff05057812 */ /* 0x000fc800078ec0ff */
[----:B------:R-:W-:Y:S02]  /*25a60*/  @P0 LOP3.LUT R5, R5, 0x10000000, RZ, 0xfc, !PT ;  /* 0x1000000005050812 */ /* 0x000fe400078efcff */
[----:B------:R-:W-:Y:S02]  /*25a70*/  ISETP.GE.AND P5, PT, R26, 0x101, PT ;  /* 0x000001011a00780c */ /* 0x000fe40003fa6270 */
[----:B------:R-:W-:Y:S01]  /*25a80*/  LOP3.LUT R5, R5, 0xfbffffff, RZ, 0xc0, !PT ;  /* 0xfbffffff05057812 */ /* 0x000fe200078ec0ff */
[----:B--2---:R-:W-:Y:S02]  /*25a90*/  FMUL R11, R76, UR4 ;  /* 0x000000044c0b7c20 */ /* 0x004fe40008400000 */
[----:B------:R-:W2:Y:S01]  /*25aa0*/  LDL.LU R76, [R1+0x1f8] ;  /* 0x0001f800014c7983 */ /* 0x000ea20000300800 */
[----:B------:R-:W-:Y:S02]  /*25ab0*/  @P3 LOP3.LUT R5, R5, 0x4000000, RZ, 0xfc, !PT ;  /* 0x0400000005053812 */ /* 0x000fe400078efcff */
[----:B------:R-:W-:Y:S01]  /*25ac0*/  ISETP.LT.OR P3, PT, R27, 0x69, !P5 ;  /* 0x000000691b00780c */ /* 0x000fe20006f61670 */
[----:B------:R-:W4:-:S12]  /*25ad0*/  LDL.LU R78, [R1+0x1fc] ;  /* 0x0001fc00014e7983 */ /* 0x000f180000300800 */
[----:B------:R-:W0:Y:S01]  /*25ae0*/  @!P3 LDC.64 R12, c[0x0][0x5c0] ;  /* 0x00017000ff0cbb82 */ /* 0x000e220000000a00 */
[----:B------:R-:W-:Y:S02]  /*25af0*/  ISETP.LT.OR P5, PT, R27, 0x6a, !P5 ;  /* 0x0000006a1b00780c */ /* 0x000fe40006fa1670 */
[----:B------:R-:W-:Y:S02]  /*25b00*/  LOP3.LUT R5, R5, 0xdfffffff, RZ, 0xc0, !PT ;  /* 0xdfffffff05057812 */ /* 0x000fe400078ec0ff */
[----:B0-----:R-:W-:-:S04]  /*25b10*/  @!P3 IADD3 R160, P1, P4, R10, R12, R9 ;  /* 0x0000000c0aa0b210 */ /* 0x001fc80007c3e009 */
[----:B------:R-:W-:-:S05]  /*25b20*/  @!P3 IADD3.X R161, R29, R13, R8, P1, P4 ;  /* 0x0000000d1da1b210 */ /* 0x000fca0000fe8408 */
[----:B------:R-:W0:Y:S01]  /*25b30*/  @!P5 LDC.64 R12, c[0x0][0x5c0] ;  /* 0x00017000ff0cdb82 */ /* 0x000e220000000a00 */
[----:B------:R-:W-:Y:S02]  /*25b40*/  @P3 LOP3.LUT R5, R5, 0x20000000, RZ, 0xfc, !PT ;  /* 0x2000000005053812 */ /* 0x000fe400078efcff */
[----:B------:R-:W-:Y:S02]  /*25b50*/  LOP3.LUT P3, RZ, R14, 0x8000000, RZ, 0xc0, !PT ;  /* 0x080000000eff7812 */ /* 0x000fe4000786c0ff */
        /* <DEDUP_REMOVED lines=8> */
[----:B------:R-:W-:Y:S02]  /*25be0*/  ISETP.LT.OR P4, PT, R27, 0x39, !P2 ;  /* 0x000000391b00780c */ /* 0x000fe40005781670 */
[----:B------:R-:W-:-:S11]  /*25bf0*/  LOP3.LUT P0, RZ, R0, 0x400000, RZ, 0xc0, !PT ;  /* 0x0040000000ff7812 */ /* 0x000fd6000780c0ff */
[----:B------:R-:W0:Y:S01]  /*25c00*/  @!P4 LDC.64 R12, c[0x0][0x5c0] ;  /* 0x00017000ff0ccb82 */ /* 0x000e220000000a00 */
[----:B------:R-:W-:Y:S02]  /*25c10*/  LOP3.LUT R5, R5, 0xbfffffff, RZ, 0xc0, !PT ;  /* 0xbfffffff05057812 */ /* 0x000fe400078ec0ff */
[----:B------:R-:W-:Y:S02]  /*25c20*/  F2FP.SATFINITE.E4M3.F32.PACK_AB_MERGE_C R11, RZ, R11, RZ ;  /* 0x0000000bff0b723e */ /* 0x000fe400048070ff */
[----:B------:R-:W-:Y:S02]  /*25c30*/  @P5 LOP3.LUT R5, R5, 0x40000000, RZ, 0xfc, !PT ;  /* 0x4000000005055812 */ /* 0x000fe400078efcff */
[----:B------:R-:W-:Y:S01]  /*25c40*/  @!P4 IADD3 R15, P1, P5, R3, R10, R7 ;  /* 0x0000000a030fc210 */ /* 0x000fe20007d3e007 */
[----:B------:R1:W-:Y:S03]  /*25c50*/  @!P0 STG.E.U8 desc[UR6][R34.64+0x39], R11 ;  /* 0x0000390b22008986 */ /* 0x0003e6000c101106 */
[----:B-1----:R-:W-:-:S02]  /*25c60*/  @!P4 IADD3.X R11, R4, R29, R6, P1, P5 ;  /* 0x0000001d040bc210 */ /* 0x002fc40000fea406 */
[----:B0-----:R-:W-:Y:S01]  /*25c70*/  @!P4 IADD3 R12, P1, R15, R12, RZ ;  /* 0x0000000c0f0cc210 */ /* 0x001fe20007f3e0ff */
[----:B---3--:R-:W-:Y:S02]  /*25c80*/  FMUL R16, R77, UR4 ;  /* 0x000000044d107c20 */ /* 0x008fe40008400000 */
[----:B------:R-:W3:Y:S02]  /*25c90*/  LDL.LU R77, [R1+0x200] ;  /* 0x00020000014d7983 */ /* 0x000ee40000300800 */
[----:B------:R-:W-:Y:S01]  /*25ca0*/  @!P4 IMAD.X R13, R11, 0x1, R13, P1 ;  /* 0x000000010b0dc824 */ /* 0x000fe200008e060d */
[----:B------:R-:W-:Y:S02]  /*25cb0*/  ISETP.LT.OR P1, PT, R27, 0x3a, !P2 ;  /* 0x0000003a1b00780c */ /* 0x000fe40005721670 */
[----:B------:R-:W-:-:S05]  /*25cc0*/  F2FP.SATFINITE.E4M3.F32.PACK_AB_MERGE_C R16, RZ, R16, RZ ;  /* 0x00000010ff10723e */ /* 0x000fca00048070ff */
[----:B------:R0:W-:Y:S06]  /*25cd0*/  @!P4 STG.E.U8 desc[UR6][R12.64+0x38], R16 ;  /* 0x000038100c00c986 */ /* 0x0001ec000c101106 */
[----:B0-----:R-:W0:Y:S01]  /*25ce0*/  @!P1 LDC.64 R16, c[0x0][0x5c0] ;  /* 0x00017000ff109b82 */ /* 0x001e220000000a00 */
[----:B------:R-:W-:-:S04]  /*25cf0*/  @!P1 IADD3 R15, P5, P6, R3, R10, R7 ;  /* 0x0000000a030f9210 */ /* 0x000fc80007ebe007 */
[----:B------:R-:W-:Y:S02]  /*25d00*/  @!P1 IADD3.X R11, R4, R29, R6, P5, P6 ;  /* 0x0000001d040b9210 */ /* 0x000fe40002fec406 */
[----:B0-----:R-:W-:-:S05]  /*25d10*/  @!P1 IADD3 R16, P4, R15, R16, RZ ;  /* 0x000000100f109210 */ /* 0x001fca0007f9e0ff */
[----:B------:R-:W-:Y:S02]  /*25d20*/  @!P1 IMAD.X R17, R11, 0x1, R17, P4 ;  /* 0x000000010b119824 */ /* 0x000fe400020e0611 */
[----:B--2---:R-:W-:Y:S02]  /*25d30*/  FMUL R11, R76, UR4 ;  /* 0x000000044c0b7c20 */ /* 0x004fe40008400000 */
[----:B------:R-:W2:Y:S03]  /*25d40*/  LDL.LU R76, [R1+0x204] ;  /* 0x00020400014c7983 */ /* 0x000ea60000300800 */
[----:B------:R-:W-:-:S05]  /*25d50*/  F2FP.SATFINITE.E4M3.F32.PACK_AB_MERGE_C R11, RZ, R11, RZ ;  /* 0x0000000bff0b723e */ /* 0x000fca00048070ff */
[----:B------:R4:W-:Y:S02]  /*25d60*/  @!P1 STG.E.U8 desc[UR6][R16.64+0x39], R11 ;  /* 0x0000390b10009986 */ /* 0x0009e4000c101106 */
[----:B----4-:R-:W-:Y:S02]  /*25d70*/  FMUL R11, R78, UR4 ;  /* 0x000000044e0b7c20 */ /* 0x010fe40008400000 */
[----:B------:R-:W4:Y:S01]  /*25d80*/  LDL.LU R78, [R1+0x208] ;  /* 0x00020800014e7983 */ /* 0x000f220000300800 */
[----:B------:R-:W-:-:S13]  /*25d90*/  ISETP.LT.OR P0, PT, R27, 0x72, !P3 ;  /* 0x000000721b00780c */ /* 0x000fda0005f01670 */
[----:B------:R-:W0:Y:S02]  /*25da0*/  @!P0 LDC.64 R12, c[0x0][0x5c0] ;  /* 0x00017000ff0c8b82 */ /* 0x000e240000000a00 */
[----:B0-----:R-:W-:-:S04]  /*25db0*/  @!P0 IADD3 R138, P5, P6, R10, R12, R3 ;  /* 0x0000000c0a8a8210 */ /* 0x001fc80007ebe003 */
[----:B------:R-:W-:Y:S02]  /*25dc0*/  @!P0 IADD3.X R139, R29, R13, R4, P5, P6 ;  /* 0x0000000d1d8b8210 */ /* 0x000fe40002fec404 */
[----:B------:R-:W-:-:S13]  /*25dd0*/  ISETP.LT.OR P5, PT, R27, 0x79, !P3 ;  /* 0x000000791b00780c */ /* 0x000fda0005fa1670 */
[----:B------:R-:W0:Y:S01]  /*25de0*/  @!P5 LDC.64 R12, c[0x0][0x5c0] ;  /* 0x00017000ff0cdb82 */ /* 0x000e220000000a00 */
[----:B------:R-:W-:-:S04]  /*25df0*/  LOP3.LUT R5, R5, 0xfdffffff, RZ, 0xc0, !PT ;  /* 0xfdffffff05057812 */ /* 0x000fc800078ec0ff */
[----:B------:R-:W-:-:S04]  /*25e00*/  @P0 LOP3.LUT R5, R5, 0x2000000, RZ, 0xfc, !PT ;  /* 0x0200000005050812 */ /* 0x000fc800078efcff */
[----:B------:R-:W-:-:S04]  /*25e10*/  LOP3.LUT R5, R5, 0xfeffffff, RZ, 0xc0, !PT ;  /* 0xfeffffff05057812 */ /* 0x000fc800078ec0ff */
        /* <DEDUP_REMOVED lines=14> */
[----:B--2---:R-:W-:Y:S02]  /*25f00*/  FMUL R16, R76, UR4 ;  /* 0x000000044c107c20 */ /* 0x004fe40008400000 */
[----:B------:R-:W2:Y:S01]  /*25f10*/  LDL.LU R76, [R1+0x20c] ;  /* 0x00020c00014c7983 */ /* 0x000ea20000300800 */
[----:B------:R-:W-:-:S04]  /*25f20*/  LOP3.LUT R5, R5, 0xff7fffff, RZ, 0xc0, !PT ;  /* 0xff7fffff05057812 */ /* 0x000fc800078ec0ff */
[----:B------:R-:W-:Y:S02]  /*25f30*/  @P5 LOP3.LUT R5, R5, 0x800000, RZ, 0xfc, !PT ;  /* 0x0080000005055812 */ /* 0x000fe400078efcff */
[----:B0-----:R-:W-:Y:S02]  /*25f40*/  @!P3 IADD3 R106, P1, P4, R10, R12, R7 ;  /* 0x0000000c0a6ab210 */ /* 0x001fe40007c3e007 */
[----:B------:R-:W-:Y:S02]  /*25f50*/  LOP3.LUT R5, R5, 0xffbfffff, RZ, 0xc0, !PT ;  /* 0xffbfffff05057812 */ /* 0x000fe400078ec0ff */
[----:B------:R-:W-:Y:S02]  /*25f60*/  @!P3 IADD3.X R107, R29, R13, R6, P1, P4 ;  /* 0x0000000d1d6bb210 */ /* 0x000fe40000fe8406 */
[----:B------:R-:W-:Y:S02]  /*25f70*/  @P3 LOP3.LUT R5, R5, 0x400000, RZ, 0xfc, !PT ;  /* 0x0040000005053812 */ /* 0x000fe400078efcff */
[----:B------:R-:W-:-:S04]  /*25f80*/  ISETP.GE.AND P3, PT, R26, 0x109, PT ;  /* 0x000001091a00780c */ /* 0x000fc80003f66270 */
[----:B------:R-:W-:Y:S02]  /*25f90*/  ISETP.LT.OR P4, PT, R27, 0x31, !P3 ;  /* 0x000000311b00780c */ /* 0x000fe40005f81670 */
[----:B------:R-:W-:Y:S02]  /*25fa0*/  LOP3.LUT P6, RZ, R0, 0x1000000, RZ, 0xc0, !PT ;  /* 0x0100000000ff7812 */ /* 0x000fe400078cc0ff */
[----:B------:R-:W-:-:S09]  /*25fb0*/  F2FP.SATFINITE.E4M3.F32.PACK_AB_MERGE_C R11, RZ, R11, RZ ;  /* 0x0000000bff0b723e */ /* 0x000fd200048070ff */
[----:B------:R-:W0:Y:S01]  /*25fc0*/  @!P4 LDC.64 R12, c[0x0][0x5c0] ;  /* 0x00017000ff0ccb82 */ /* 0x000e220000000a00 */
[----:B------:R-:W-:Y:S01]  /*25fd0*/  LOP3.LUT P2, RZ, R0, 0x1, RZ, 0xc0, !PT ;  /* 0x0000000100ff7812 */ /* 0x000fe2000784c0ff */
[----:B------:R3:W-:Y:S01]  /*25fe0*/  @!P6 STG.E.U8 desc[UR6][R66.64+0x30], R11 ;  /* 0x0000300b4200e986 */ /* 0x0007e2000c101106 */
[----:B------:R-:W-:Y:S01]  /*25ff0*/  @!P4 IADD3 R15, P1, P5, R3, R10, R9 ;  /* 0x0000000a030fc210 */ /* 0x000fe20007d3e009 */
[----:B---3--:R-:W-:Y:S01]  /*26000*/  FMUL R11, R77, UR4 ;  /* 0x000000044d0b7c20 */ /* 0x008fe20008400000 */
[----:B------:R-:W-:Y:S01]  /*26010*/  F2FP.SATFINITE.E4M3.F32.PACK_AB_MERGE_C R16, RZ, R16, RZ ;  /* 0x00000010ff10723e */ /* 0x000fe200048070ff */
[----:B------:R-:W3:Y:S03]  /*26020*/  LDL.LU R77, [R1+0x210] ;  /* 0x00021000014d7983 */ /* 0x000ee60000300800 */
[----:B------:R-:W-:-:S05]  /*26030*/  F2FP.SATFINITE.E4M3.F32.PACK_AB_MERGE_C R11, RZ, R11, RZ ;  /* 0x0000000bff0b723e */ /* 0x000fca00048070ff */
[----:B------:R1:W-:Y:S02]  /*26040*/  @!P2 STG.E.U8 desc[UR6][R30.64+0x31], R11 ;  /* 0x0000310b1e00a986 */ /* 0x0003e4000c101106 */
[----:B-1----:R-:W-:Y:S02]  /*26050*/  @!P4 IADD3.X R11, R4, R29, R8, P1, P5 ;  /* 0x0000001d040bc210 */ /* 0x002fe40000fea408 */
[----:B0-----:R-:W-:-:S05]  /*26060*/  @!P4 IADD3 R12, P1, R15, R12, RZ ;  /* 0x0000000c0f0cc210 */ /* 0x001fca0007f3e0ff */
[----:B------:R-:W-:Y:S01]  /*26070*/  @!P4 IMAD.X R13, R11, 0x1, R13, P1 ;  /* 0x000000010b0dc824 */ /* 0x000fe200008e060d */
[----:B------:R-:W-:-:S04]  /*26080*/  ISETP.LT.OR P1, PT, R27, 0x32, !P3 ;  /* 0x000000321b00780c */ /* 0x000fc80005f21670 */
[----:B------:R0:W-:Y:S09]  /*26090*/  @!P4 STG.E.U8 desc[UR6][R12.64+0x30], R16 ;  /* 0x000030100c00c986 */ /* 0x0001f2000c101106 */
[----:B0-----:R-:W0:Y:S01]  /*260a0*/  @!P1 LDC.64 R16, c[0x0][0x5c0] ;  /* 0x00017000ff109b82 */ /* 0x001e220000000a00 */
        /* <DEDUP_REMOVED lines=16> */
[----:B--2---:R-:W-:Y:S02]  /*261b0*/  FMUL R11, R76, UR4 ;  /* 0x000000044c0b7c20 */ /* 0x004fe40008400000 */
[----:B------:R-:W2:Y:S01]  /*261c0*/  LDL.LU R76, [R1+0x218] ;  /* 0x00021800014c7983 */ /* 0x000ea20000300800 */
[----:B------:R-:W-:Y:S02]  /*261d0*/  LOP3.LUT R5, R5, 0xfffbffff, RZ, 0xc0, !PT ;  /* 0xfffbffff05057812 */ /* 0x000fe400078ec0ff */
[----:B0-----:R-:W-:Y:S02]  /*261e0*/  @!P2 IADD3 R100, P1, P4, R10, R12, R7 ;  /* 0x0000000c0a64a210 */ /* 0x001fe40007c3e007 */
[----:B------:R-:W-:Y:S02]  /*261f0*/  @P2 LOP3.LUT R5, R5, 0x40000, RZ, 0xfc, !PT ;  /* 0x0004000005052812 */ /* 0x000fe400078efcff */
[----:B------:R-:W-:-:S02]  /*26200*/  @!P2 IADD3.X R101, R29, R13, R6, P1, P4 ;  /* 0x0000000d1d65a210 */ /* 0x000fc40000fe8406 */
        /* <DEDUP_REMOVED lines=14> */
[----:B------:R-:W-:Y:S02]  /*262f0*/  ISETP.LT.OR P4, PT, R27, 0x39, !P3 ;  /* 0x000000391b00780c */ /* 0x000fe40005f81670 */
[----:B------:R-:W-:-:S11]  /*26300*/  LOP3.LUT P6, RZ, R0, 0x800, RZ, 0xc0, !PT ;  /* 0x0000080000ff7812 */ /* 0x000fd600078cc0ff */
[----:B------:R-:W0:Y:S01]  /*26310*/  @!P4 LDC.64 R12, c[0x0][0x5c0] ;  /* 0x00017000ff0ccb82 */ /* 0x000e220000000a00 */
[----:B---3--:R-:W-:Y:S01]  /*26320*/  FMUL R11, R77, UR4 ;  /* 0x000000044d0b7c20 */ /* 0x008fe20008400000 */
[----:B------:R-:W-:Y:S01]  /*26330*/  LOP3.LUT R5, R5, 0xfffeffff, RZ, 0xc0, !PT ;  /* 0xfffeffff05057812 */ /* 0x000fe200078ec0ff */
[----:B------:R-:W3:Y:S03]  /*26340*/  LDL.LU R77, [R1+0x21c] ;  /* 0x00021c00014d7983 */ /* 0x000ee60000300800 */
[----:B------:R-:W-:Y:S02]  /*26350*/  F2FP.SATFINITE.E4M3.F32.PACK_AB_MERGE_C R11, RZ, R11, RZ ;  /* 0x0000000bff0b723e */ /* 0x000fe400048070ff */
[----:B------:R-:W-:Y:S02]  /*26360*/  @P5 LOP3.LUT R5, R5, 0x10000, RZ, 0xfc, !PT ;  /* 0x0001000005055812 */ /* 0x000fe400078efcff */
[----:B------:R-:W-:Y:S01]  /*26370*/  @!P4 IADD3 R15, P1, P5, R3, R10, R9 ;  /* 0x0000000a030fc210 */ /* 0x000fe20007d3e009 */
[----:B------:R1:W-:Y:S01]  /*26380*/  @!P6 STG.E.U8 desc[UR6][R18.64+0x39], R11 ;  /* 0x0000390b1200e986 */ /* 0x0003e2000c101106 */
[----:B----4-:R-:W-:-:S03]  /*26390*/  FMUL R16, R78, UR4 ;  /* 0x000000044e107c20 */ /* 0x010fc60008400000 */
[----:B------:R-:W4:Y:S01]  /*263a0*/  LDL.LU R78, [R1+0x220] ;  /* 0x00022000014e7983 */ /* 0x000f220000300800 */
[----:B-1----:R-:W-:Y:S02]  /*263b0*/  @!P4 IADD3.X R11, R4, R29, R8, P1, P5 ;  /* 0x0000001d040bc210 */ /* 0x002fe40000fea408 */
[----:B0-----:R-:W-:-:S05]  /*263c0*/  @!P4 IADD3 R12, P1, R15, R12, RZ ;  /* 0x0000000c0f0cc210 */ /* 0x001fca0007f3e0ff */
        /* <DEDUP_REMOVED lines=10> */
[----:B------:R-:W2:Y:S01]  /*26470*/  LDL.LU R76, [R1+0x224] ;  /* 0x00022400014c7983 */ /* 0x000ea20000300800 */
[----:B------:R-:W-:-:S13]  /*26480*/  ISETP.LT.OR P3, PT, R27, 0x72, !P2 ;  /* 0x000000721b00780c */ /* 0x000fda0005761670 */
[----:B------:R-:W0:Y:S02]  /*26490*/  @!P3 LDC.64 R12, c[0x0][0x5c0] ;  /* 0x00017000ff0cbb82 */ /* 0x000e240000000a00 */
[----:B0-----:R-:W-:-:S04]  /*264a0*/  @!P3 IADD3 R94, P5, P6, R10, R12, R9 ;  /* 0x0000000c0a5eb210 */ /* 0x001fc80007ebe009 */
[----:B------:R-:W-:Y:S02]  /*264b0*/  @!P3 IADD3.X R95, R29, R13, R8, P5, P6 ;  /* 0x0000000d1d5fb210 */ /* 0x000fe40002fec408 */
[----:B------:R-:W-:-:S13]  /*264c0*/  ISETP.LT.OR P5, PT, R27, 0x79, !P2 ;  /* 0x000000791b00780c */ /* 0x000fda00057a1670 */
[----:B------:R-:W0:Y:S01]  /*264d0*/  @!P5 LDC.64 R12, c[0x0][0x5c0] ;  /* 0x00017000ff0cdb82 */ /* 0x000e220000000a00 */
[----:B------:R-:W-:Y:S02]  /*264e0*/  F2FP.SATFINITE.E4M3.F32.PACK_AB_MERGE_C R11, RZ, R11, RZ ;  /* 0x0000000bff0b723e */ /* 0x000fe400048070ff */
[----:B------:R-:W-:-:S03]  /*264f0*/  ISETP.GE.AND P6, PT, R26, 0x1, PT ;  /* 0x000000011a00780c */ /* 0x000fc60003fc6270 */
[----:B------:R3:W-:Y:S01]  /*26500*/  @!P1 STG.E.U8 desc[UR6][R16.64+0x39], R11 ;  /* 0x0000390b10009986 */ /* 0x0007e2000c101106 */
[----:B0-----:R-:W-:-:S04]  /*26510*/  @!P5 IADD3 R92, P1, P4, R10, R12, R9 ;  /* 0x0000000c0a5cd210 */ /* 0x001fc80007c3e009 */
[----:B------:R-:W-:Y:S02]  /*26520*/  @!P5 IADD3.X R93, R29, R13, R8, P1, P4 ;  /* 0x0000000d1d5dd210 */ /* 0x000fe40000fe8408 */
[----:B------:R-:W-:-:S13]  /*26530*/  ISETP.LT.OR P1, PT, R27, 0x41, !P6 ;  /* 0x000000411b00780c */ /* 0x000fda0007721670 */
[----:B------:R-:W0:Y:S01]  /*26540*/  @!P1 LDC.64 R12, c[0x0][0x5c0] ;  /* 0x00017000ff0c9b82 */ /* 0x000e220000000a00 */
[----:B---3--:R-:W-:Y:S02]  /*26550*/  FMUL R11, R77, UR4 ;  /* 0x000000044d0b7c20 */ /* 0x008fe40008400000 */
[----:B------:R-:W3:Y:S03]  /*26560*/  LDL.LU R77, [R1+0x228] ;  /* 0x00022800014d7983 */ /* 0x000ee60000300800 */
[----:B------:R-:W-:Y:S02]  /*26570*/  F2FP.SATFINITE.E4M3.F32.PACK_AB_MERGE_C R11, RZ, R11, RZ ;  /* 0x0000000bff0b723e */ /* 0x000fe400048070ff */
[----:B0-----:R-:W-:-:S05]  /*26580*/  @!P1 IADD3 R12, P4, R10, R12, RZ ;  /* 0x0000000c0a0c9210 */ /* 0x001fca0007f9e0ff */
[----:B------:R-:W-:-:S05]  /*26590*/  @!P1 IMAD.X R13, R29, 0x1, R13, P4 ;  /* 0x000000011d0d9824 */ /* 0x000fca00020e060d */
[----:B------:R0:W-:Y:S01]  /*265a0*/  @!P1 STG.E.U8 desc[UR6][R12.64+0x40], R11 ;  /* 0x0000400b0c009986 */ /* 0x0001e2000c101106 */
[----:B------:R-:W-:-:S13]  /*265b0*/  ISETP.LT.OR P1, PT, R27, 0x42, !P6 ;  /* 0x000000421b00780c */ /* 0x000fda0007721670 */
[----:B0-----:R-:W0:Y:S01]  /*265c0*/  @!P1 LDC.64 R12, c[0x0][0x5c0] ;  /* 0x00017000ff0c9b82 */ /* 0x001e220000000a00 */
[----:B----4-:R-:W-:Y:S02]  /*265d0*/  FMUL R11, R78, UR4 ;  /* 0x000000044e0b7c20 */ /* 0x010fe40008400000 */
[----:B------:R-:W4:Y:S03]  /*265e0*/  LDL.LU R78, [R1+0x22c] ;  /* 0x00022c00014e7983 */ /* 0x000f260000300800 */
[----:B------:R-:W-:Y:S02]  /*265f0*/  F2FP.SATFINITE.E4M3.F32.PACK_AB_MERGE_C R11, RZ, R11, RZ ;  /* 0x0000000bff0b723e */ /* 0x000fe400048070ff */
[----:B0-----:R-:W-:-:S05]  /*26600*/  @!P1 IADD3 R12, P4, R10, R12, RZ ;  /* 0x0000000c0a0c9210 */ /* 0x001fca0007f9e0ff */
[----:B------:R-:W-:-:S05]  /*26610*/  @!P1 IMAD.X R13, R29, 0x1, R13, P4 ;  /* 0x000000011d0d9824 */ /* 0x000fca00020e060d */
[----:B------:R2:W-:Y:S01]  /*26620*/  @!P1 STG.E.U8 desc[UR6][R12.64+0x41], R11 ;  /* 0x0000410b0c009986 */ /* 0x0005e2000c101106 */
[----:B------:R-:W-:Y:S02]  /*26630*/  ISETP.LT.OR P2, PT, R27, 0x7a, !P2 ;  /* 0x0000007a1b00780c */ /* 0x000fe40005741670 */
[----:B------:R-:W-:Y:S01]  /*26640*/  LOP3.LUT R5, R5, 0xfffff7ff, RZ, 0xc0, !PT ;  /* 0xfffff7ff05057812 */ /* 0x000fe200078ec0ff */
[----:B--2---:R-:W-:-:S10]  /*26650*/  FMUL R11, R76, UR4 ;  /* 0x000000044c0b7c20 */ /* 0x004fd40008400000 */
[----:B------:R-:W0:Y:S01]  /*26660*/  @!P2 LDC.64 R12, c[0x0][0x5c0] ;  /* 0x00017000ff0cab82 */ /* 0x000e220000000a00 */
[----:B------:R-:W2:Y:S01]  /*26670*/  LDL.LU R76, [R1+0x230] ;  /* 0x00023000014c7983 */ /* 0x000ea20000300800 */
[----:B------:R-:W-:Y:S02]  /*26680*/  @P3 LOP3.LUT R5, R5, 0x800, RZ, 0xfc, !PT ;  /* 0x0000080005053812 */ /* 0x000fe400078efcff */
[----:B------:R-:W-:Y:S02]  /*26690*/  LOP3.LUT P3, RZ, R14, 0x2000000, RZ, 0xc0, !PT ;  /* 0x020000000eff7812 */ /* 0x000fe4000786c0ff */
[----:B------:R-:W-:-:S04]  /*266a0*/  LOP3.LUT R5, R5, 0xfffffbff, RZ, 0xc0, !PT ;  /* 0xfffffbff05057812 */ /* 0x000fc800078ec0ff */
[----:B------:R-:W-:Y:S02]  /*266b0*/  @P5 LOP3.LUT R5, R5, 0x400, RZ, 0xfc, !PT ;  /* 0x0000040005055812 */ /* 0x000fe400078efcff */
[----:B------:R-:W-:Y:S02]  /*266c0*/  ISETP.LT.OR P5, PT, R27, 0x81, !P3 ;  /* 0x000000811b00780c */ /* 0x000fe40005fa1670 */
[----:B0-----:R-:W-:-:S04]  /*266d0*/  @!P2 IADD3 R84, P1, P4, R10, R12, R9 ;  /* 0x0000000c0a54a210 */ /* 0x001fc80007c3e009 */
[----:B------:R-:W-:-:S07]  /*266e0*/  @!P2 IADD3.X R85, R29, R13, R8, P1, P4 ;  /* 0x0000000d1d55a210 */ /* 0x000fce0000fe8408 */
        /* <DEDUP_REMOVED lines=23> */
[----:B---3--:R-:W-:Y:S02]  /*26860*/  FMUL R11, R77, UR4 ;  /* 0x000000044d0b7c20 */ /* 0x008fe40008400000 */
[----:B------:R-:W3:Y:S03]  /*26870*/  LDL.LU R77, [R1+0x234] ;  /* 0x00023400014d7983 */ /* 0x000ee60000300800 */
[----:B------:R-:W-:-:S07]  /*26880*/  F2FP.SATFINITE.E4M3.F32.PACK_AB_MERGE_C R11, RZ, R11, RZ ;  /* 0x0000000bff0b723e */ /* 0x000fce00048070ff */
[----:B------:R4:W-:Y:S01]  /*26890*/  @!P2 STG.E.U8 desc[UR6][R50.64+0x41], R11 ;  /* 0x0000410b3200a986 */ /* 0x0009e2000c101106 */
[----:B0-----:R-:W-:-:S05]  /*268a0*/  @!P1 IADD3 R12, P4, R10, R12, RZ ;  /* 0x0000000c0a0c9210 */ /* 0x001fca0007f9e0ff */
[----:B------:R-:W-:Y:S02]  /*268b0*/  @!P1 IMAD.X R13, R29, 0x1, R13, P4 ;  /* 0x000000011d0d9824 */ /* 0x000fe400020e060d */
[----:B----4-:R-:W-:-:S05]  /*268c0*/  FMUL R11, R78, UR4 ;  /* 0x000000044e0b7c20 */ /* 0x010fca0008400000 */
[----:B------:R-:W-:-:S05]  /*268d0*/  F2FP.SATFINITE.E4M3.F32.PACK_AB_MERGE_C R11, RZ, R11, RZ ;  /* 0x0000000bff0b723e */ /* 0x000fca00048070ff */
[----:B------:R2:W-:Y:S02]  /*268e0*/  @!P1 STG.E.U8 desc[UR6][R12.64+0x48], R11 ;  /* 0x0000480b0c009986 */ /* 0x0005e4000c101106 */
[----:B--2---:R-:W-:Y:S02]  /*268f0*/  FMUL R11, R76, UR4 ;  /* 0x000000044c0b7c20 */ /* 0x004fe40008400000 */
[----:B------:R-:W2:Y:S04]  /*26900*/  LDL.LU R76, [R1+0x238] ;  /* 0x00023800014c7983 */ /* 0x000ea80000300800 */
[----:B------:R-:W4:Y:S04]  /*26910*/  LDL.LU R167, [R1+0x23c] ;  /* 0x00023c0001a77983 */ /* 0x000f280000300800 */
[----:B------:R-:W4:Y:S04]  /*26920*/  LDL.LU R168, [R1+0x240] ;  /* 0x0002400001a87983 */ /* 0x000f280000300800 */
[----:B------:R-:W4:Y:S01]  /*26930*/  LDL.LU R166, [R1+0x244] ;  /* 0x0002440001a67983 */ /* 0x000f220000300800 */
[----:B------:R-:W-:-:S13]  /*26940*/  ISETP.LT.OR P1, PT, R27, 0x4a, !P6 ;  /* 0x0000004a1b00780c */ /* 0x000fda0007721670 */
[----:B------:R-:W0:Y:S01]  /*26950*/  @!P1 LDC.64 R12, c[0x0][0x5c0] ;  /* 0x00017000ff0c9b82 */ /* 0x000e220000000a00 */
[----:B------:R-:W-:Y:S02]  /*26960*/  F2FP.SATFINITE.E4M3.F32.PACK_AB_MERGE_C R11, RZ, R11, RZ ;  /* 0x0000000bff0b723e */ /* 0x000fe400048070ff */
[----:B------:R-:W-:Y:S02]  /*26970*/  LOP3.LUT P2, RZ, R0, 0x10000000, RZ, 0xc0, !PT ;  /* 0x1000000000ff7812 */ /* 0x000fe4000784c0ff */
[----:B------:R-:W-:Y:S02]  /*26980*/  LOP3.LUT R14, R14, 0xff7fffff, RZ, 0xc0, !PT ;  /* 0xff7fffff0e0e7812 */ /* 0x000fe400078ec0ff */
[----:B0-----:R-:W-:-:S05]  /*26990*/  @!P1 IADD3 R12, P4, R10, R12, RZ ;  /* 0x0000000c0a0c9210 */ /* 0x001fca0007f9e0ff */
[----:B------:R-:W-:-:S05]  /*269a0*/  @!P1 IMAD.X R13, R29, 0x1, R13, P4 ;  /* 0x000000011d0d9824 */ /* 0x000fca00020e060d */
[----:B------:R0:W-:Y:S01]  /*269b0*/  @!P1 STG.E.U8 desc[UR6][R12.64+0x49], R11 ;  /* 0x0000490b0c009986 */ /* 0x0001e2000c101106 */
[----:B------:R-:W-:Y:S02]  /*269c0*/  ISETP.LT.OR P6, PT, R27, 0x8a, !P3 ;  /* 0x0000008a1b00780c */ /* 0x000fe40005fc1670 */
[----:B------:R-:W-:Y:S02]  /*269d0*/  @P3 LOP3.LUT R14, R14, 0x800000, RZ, 0xfc, !PT ;  /* 0x008000000e0e3812 */ /* 0x000fe400078efcff */
[----:B------:R-:W-:-:S09]  /*269e0*/  LOP3.LUT P3, RZ, R0, 0x40, RZ, 0xc0, !PT ;  /* 0x0000004000ff7812 */ /* 0x000fd2000786c0ff */
[----:B0-----:R-:W0:Y:S01]  /*269f0*/  @!P6 LDC.64 R12, c[0x0][0x5c0] ;  /* 0x00017000ff0ceb82 */ /* 0x001e220000000a00 */
        /* <DEDUP_REMOVED lines=8> */
[----:B---3--:R-:W-:-:S05]  /*26a80*/  FMUL R11, R77, UR4 ;  /* 0x000000044d0b7c20 */ /* 0x008fca0008400000 */
[----:B------:R-:W-:-:S05]  /*26a90*/  F2FP.SATFINITE.E4M3.F32.PACK_AB_MERGE_C R11, RZ, R11, RZ ;  /* 0x0000000bff0b723e */ /* 0x000fca00048070ff */
[----:B------:R2:W-:Y:S01]  /*26aa0*/  @!P2 STG.E.U8 desc[UR6][R74.64+0x48], R11 ;  /* 0x0000480b4a00a986 */ /* 0x0005e2000c101106 */
[----:B------:R-:W-:Y:S02]  /*26ab0*/  ISETP.LT.OR P2, PT, R27, 0x82, !P0 ;  /* 0x000000821b00780c */ /* 0x000fe40004741670 */
[----:B0-----:R-:W-:-:S04]  /*26ac0*/  @!P6 IADD3 R80, P1, P4, R10, R12, R7 ;  /* 0x0000000c0a50e210 */ /* 0x001fc80007c3e007 */
[----:B------:R-:W-:-:S07]  /*26ad0*/  @!P6 IADD3.X R81, R29, R13, R6, P1, P4 ;  /* 0x0000000d1d51e210 */ /* 0x000fce0000fe8406 */
[----:B------:R-:W0:Y:S01]  /*26ae0*/  @!P2 LDC.64 R12, c[0x0][0x5c0] ;  /* 0x00017000ff0cab82 */ /* 0x000e220000000a00 */
[----:B--2---:R-:W-:-:S05]  /*26af0*/  FMUL R11, R76, UR4 ;  /* 0x000000044c0b7c20 */ /* 0x004fca0008400000 */
[----:B------:R-:W-:-:S05]  /*26b00*/  F2FP.SATFINITE.E4M3.F32.PACK_AB_MERGE_C R11, RZ, R11, RZ ;  /* 0x0000000bff0b723e */ /* 0x000fca00048070ff */
[----:B------:R4:W-:Y:S02]  /*26b10*/  @!P3 STG.E.U8 desc[UR6][R48.64+0x49], R11 ;  /* 0x0000490b3000b986 */ /* 0x0009e4000c101106 */
[----:B----4-:R-:W-:Y:S02]  /*26b20*/  FMUL R11, R167, UR4 ;  /* 0x00000004a70b7c20 */ /* 0x010fe40008400000 */
[----:B------:R-:W2:Y:S01]  /*26b30*/  LDL.LU R167, [R1+0x248] ;  /* 0x0002480001a77983 */ /* 0x000ea20000300800 */
[----:B------:R-:W-:Y:S02]  /*26b40*/  ISETP.LT.OR P3, PT, R27, 0x89, !P0 ;  /* 0x000000891b00780c */ /* 0x000fe40004761670 */
[----:B0-----:R-:W-:-:S04]  /*26b50*/  @!P2 IADD3 R78, P1, P4, R10, R12, R7 ;  /* 0x0000000c0a4ea210 */ /* 0x001fc80007c3e007 */
[----:B------:R-:W-:-:S07]  /*26b60*/  @!P2 IADD3.X R79, R29, R13, R6, P1, P4 ;  /* 0x0000000d1d4fa210 */ /* 0x000fce0000fe8406 */
        /* <DEDUP_REMOVED lines=11> */
[----:B------:R-:W-:Y:S02]  /*26c20*/  LOP3.LUT R2, R2, 0x7fffffff, RZ, 0xc0, !PT ;  /* 0x7fffffff02027812 */ /* 0x000fe400078ec0ff */
[C---:B------:R-:W-:Y:S02]  /*26c30*/  LOP3.LUT P2, RZ, R14.reuse, 0x1000000, RZ, 0xc0, !PT ;  /* 0x010000000eff7812 */ /* 0x040fe4000784c0ff */
[----:B------:R-:W-:Y:S02]  /*26c40*/  LOP3.LUT R14, R14, 0xffbfffff, RZ, 0xc0, !PT ;  /* 0xffbfffff0e0e7812 */ /* 0x000fe400078ec0ff */
[----:B------:R-:W-:Y:S02]  /*26c50*/  @P3 LOP3.LUT R2, R2, 0x80000000, RZ, 0xfc, !PT ;  /* 0x8000000002023812 */ /* 0x000fe400078efcff */
[----:B------:R-:W-:Y:S02]  /*26c60*/  @P0 LOP3.LUT R14, R14, 0x400000, RZ, 0xfc, !PT ;  /* 0x004000000e0e0812 */ /* 0x000fe400078efcff */
[----:B0-----:R-:W-:-:S04]  /*26c70*/  @!P3 IADD3 R74, P1, P4, R10, R12, R7 ;  /* 0x0000000c0a4ab210 */ /* 0x001fc80007c3e007 */
[----:B------:R-:W-:Y:S02]  /*26c80*/  @!P3 IADD3.X R75, R29, R13, R6, P1, P4 ;  /* 0x0000000d1d4bb210 */ /* 0x000fe40000fe8406 */
[----:B------:R-:W-:-:S04]  /*26c90*/  ISETP.GE.AND P3, PT, R26, 0x101, PT ;  /* 0x000001011a00780c */ /* 0x000fc80003f66270 */
[----:B------:R-:W-:Y:S02]  /*26ca0*/  ISETP.LT.OR P0, PT, R27, 0x81, !P3 ;  /* 0x000000811b00780c */ /* 0x000fe40005f01670 */
[----:B------:R-:W-:-:S11]  /*26cb0*/  LOP3.LUT P5, RZ, R0, 0x8000000, RZ, 0xc0, !PT ;  /* 0x0800000000ff7812 */ /* 0x000fd600078ac0ff */
[----:B------:R-:W0:Y:S01]  /*26cc0*/  @!P0 LDC.64 R12, c[0x0][0x5c0] ;  /* 0x00017000ff0c8b82 */ /* 0x000e220000000a00 */
[----:B------:R-:W-:-:S05]  /*26cd0*/  F2FP.SATFINITE.E4M3.F32.PACK_AB_MERGE_C R11, RZ, R11, RZ ;  /* 0x0000000bff0b723e */ /* 0x000fca00048070ff */
[----:B------:R1:W-:Y:S01]  /*26ce0*/  @!P5 STG.E.U8 desc[UR6][R72.64+0x40], R11 ;  /* 0x0000400b4800d986 */ /* 0x0003e2000c101106 */
[----:B------:R-:W-:Y:S01]  /*26cf0*/  FMUL R16, R166, UR4 ;  /* 0x00000004a6107c20 */ /* 0x000fe20008400000 */
[----:B-1----:R-:W-:Y:S02]  /*26d00*/  FMUL R11, R168, UR4 ;  /* 0x00000004a80b7c20 */ /* 0x002fe40008400000 */
[----:B------:R-:W3:Y:S01]  /*26d10*/  LDL.LU R168, [R1+0x24c] ;  /* 0x00024c0001a87983 */ /* 0x000ee20000300800 */
[----:B0-----:R-:W-:-:S03]  /*26d20*/  @!P0 IADD3 R72, P1, P4, R10, R12, R9 ;  /* 0x0000000c0a488210 */ /* 0x001fc60007c3e009 */
[----:B------:R-:W4:Y:S01]  /*26d30*/  LDL.LU R166, [R1+0x250] ;  /* 0x0002500001a67983 */ /* 0x000f220000300800 */
        /* <DEDUP_REMOVED lines=21> */
[----:B------:R-:W0:Y:S01]  /*26e90*/  @!P3 LDC.64 R12, c[0x0][0x5c0] ;  /* 0x00017000ff0cbb82 */ /* 0x000e220000000a00 */
[----:B------:R-:W-:-:S05]  /*26ea0*/  F2FP.SATFINITE.E4M3.F32.PACK_AB_MERGE_C R11, RZ, R11, RZ ;  /* 0x0000000bff0b723e */ /* 0x000fca00048070ff */
[----:B------:R3:W-:Y:S01]  /*26eb0*/  @!P1 STG.E.U8 desc[UR6][R16.64+0x41], R11 ;  /* 0x0000410b10009986 */ /* 0x0007e2000c101106 */
[----:B0-----:R-:W-:-:S04]  /*26ec0*/  @!P3 IADD3 R70, P5, P6, R10, R12, R9 ;  /* 0x0000000c0a46b210 */ /* 0x001fc80007ebe009 */
[----:B------:R-:W-:Y:S02]  /*26ed0*/  @!P3 IADD3.X R71, R29, R13, R8, P5, P6 ;  /* 0x0000000d1d47b210 */ /* 0x000fe40002fec408 */
[----:B------:R-:W-:Y:S01]  /*26ee0*/  LOP3.LUT P6, RZ, R0, 0x20000000, RZ, 0xc0, !PT ;  /* 0x2000000000ff7812 */ /* 0x000fe200078cc0ff */
[----:B---3--:R-:W-:-:S05]  /*26ef0*/  FMUL R11, R168, UR4 ;  /* 0x00000004a80b7c20 */ /* 0x008fca0008400000 */
[----:B------:R-:W-:-:S07]  /*26f00*/  F2FP.SATFINITE.E4M3.F32.PACK_AB_MERGE_C R11, RZ, R11, RZ ;  /* 0x0000000bff0b723e */ /* 0x000fce00048070ff */
[----:B------:R4:W-:Y:S02]  /*26f10*/  @!P6 STG.E.U8 desc[UR6][R42.64+0x48], R11 ;  /* 0x0000480b2a00e986 */ /* 0x0009e4000c101106 */
[----:B----4-:R-:W-:Y:S02]  /*26f20*/  FMUL R11, R166, UR4 ;  /* 0x00000004a60b7c20 */ /* 0x010fe40008400000 */
[----:B------:R-:W3:Y:S01]  /*26f30*/  LDL.LU R166, [R1+0x258] ;  /* 0x0002580001a67983 */ /* 0x000ee20000300800 */
[----:B------:R-:W-:-:S04]  /*26f40*/  LOP3.LUT R2, R2, 0xbfffffff, RZ, 0xc0, !PT ;  /* 0xbfffffff02027812 */ /* 0x000fc800078ec0ff */
[----:B------:R-:W-:Y:S02]  /*26f50*/  @P0 LOP3.LUT R2, R2, 0x40000000, RZ, 0xfc, !PT ;  /* 0x4000000002020812 */ /* 0x000fe400078efcff */
[----:B------:R-:W-:Y:S02]  /*26f60*/  ISETP.GE.AND P5, PT, R26, 0x101, PT ;  /* 0x000001011a00780c */ /* 0x000fe40003fa6270 */
        /* <DEDUP_REMOVED lines=11> */
[----:B------:R-:W-:Y:S01]  /*27020*/  LOP3.LUT R2, R2, 0xfeffffff, RZ, 0xc0, !PT ;  /* 0xfeffffff02027812 */ /* 0x000fe200078ec0ff */
[----:B--2---:R-:W-:Y:S02]  /*27030*/  FMUL R16, R167, UR4 ;  /* 0x00000004a7107c20 */ /* 0x004fe40008400000 */
[----:B------:R-:W2:Y:S01]  /*27040*/  LDL.LU R167, [R1+0x25c] ;  /* 0x00025c0001a77983 */ /* 0x000ea20000300800 */
[----:B0-----:R-:W-:Y:S02]  /*27050*/  @!P5 IADD3 R66, P1, P4, R10, R12, R9 ;  /* 0x0000000c0a42d210 */ /* 0x001fe40007c3e009 */
[----:B------:R-:W-:Y:S01]  /*27060*/  @P5 LOP3.LUT R2, R2, 0x1000000, RZ, 0xfc, !PT ;  /* 0x0100000002025812 */ /* 0x000fe200078efcff */
[----:B------:R-:W4:Y:S01]  /*27070*/  LDL.LU R168, [R1+0x260] ;  /* 0x0002600001a87983 */ /* 0x000f220000300800 */
[----:B------:R-:W-:-:S02]  /*27080*/  @!P5 IADD3.X R67, R29, R13, R8, P1, P4 ;  /* 0x0000000d1d43d210 */ /* 0x000fc40000fe8408 */
        /* <DEDUP_REMOVED lines=23> */
[----:B---3--:R-:W-:Y:S02]  /*27200*/  FMUL R11, R166, UR4 ;  /* 0x00000004a60b7c20 */ /* 0x008fe40008400000 */
[----:B------:R-:W3:Y:S03]  /*27210*/  LDL.LU R166, [R1+0x264] ;  /* 0x0002640001a67983 */ /* 0x000ee60000300800 */
[----:B------:R-:W-:-:S05]  /*27220*/  F2FP.SATFINITE.E4M3.F32.PACK_AB_MERGE_C R11, RZ, R11, RZ ;  /* 0x0000000bff0b723e */ /* 0x000fca00048070ff */
[----:B------:R2:W-:Y:S01]  /*27230*/  @!P1 STG.E.U8 desc[UR6][R16.64+0x49], R11 ;  /* 0x0000490b10009986 */ /* 0x0005e2000c101106 */
[----:B------:R-:W-:-:S13]  /*27240*/  ISETP.LT.OR P0, PT, R27, 0x92, !P3 ;  /* 0x000000921b00780c */ /* 0x000fda0005f01670 */
[----:B------:R-:W0:Y:S02]  /*27250*/  @!P0 LDC.64 R12, c[0x0][0x5c0] ;  /* 0x00017000ff0c8b82 */ /* 0x000e240000000a00 */
[----:B0-----:R-:W-:-:S04]  /*27260*/  @!P0 IADD3 R62, P5, P6, R10, R12, R3 ;  /* 0x0000000c0a3e8210 */ /* 0x001fc80007ebe003 */
[----:B------:R-:W-:Y:S02]  /*27270*/  @!P0 IADD3.X R63, R29, R13, R4, P5, P6 ;  /* 0x0000000d1d3f8210 */ /* 0x000fe40002fec404 */
[----:B------:R-:W-:-:S13]  /*27280*/  ISETP.LT.OR P5, PT, R27, 0x99, !P3 ;  /* 0x000000991b00780c */ /* 0x000fda0005fa1670 */
        /* <DEDUP_REMOVED lines=9> */
[----:B------:R-:W-:-:S02]  /*27320*/  ISETP.LT.OR P5, PT, R27, 0x9a, !P3 ;  /* 0x0000009a1b00780c */ /* 0x000fc40005fa1670 */
[----:B------:R-:W-:-:S04]  /*27330*/  LOP3.LUT R14, R14, 0xfff7ffff, RZ, 0xc0, !PT ;  /* 0xfff7ffff0e0e7812 */ /* 0x000fc800078ec0ff */
[----:B------:R-:W-:Y:S02]  /*27340*/  @P2 LOP3.LUT R14, R14, 0x80000, RZ, 0xfc, !PT ;  /* 0x000800000e0e2812 */ /* 0x000fe400078efcff */
[----:B------:R-:W-:-:S05]  /*27350*/  LOP3.LUT P2, RZ, R0, 0x2000, RZ, 0xc0, !PT ;  /* 0x0000200000ff7812 */ /* 0x000fca000784c0ff */
[----:B------:R-:W0:Y:S01]  /*27360*/  @!P5 LDC.64 R12, c[0x0][0x5c0] ;  /* 0x00017000ff0cdb82 */ /* 0x000e220000000a00 */
[----:B------:R-:W-:Y:S02]  /*27370*/  F2FP.SATFINITE.E4M3.F32.PACK_AB_MERGE_C R11, RZ, R11, RZ ;  /* 0x0000000bff0b723e */ /* 0x000fe400048070ff */
[----:B------:R-:W-:-:S05]  /*27380*/  LOP3.LUT P0, RZ, R14, 0x400000, RZ, 0xc0, !PT ;  /* 0x004000000eff7812 */ /* 0x000fca000780c0ff */
[----:B------:R4:W-:Y:S01]  /*27390*/  @!P2 STG.E.U8 desc[UR6][R112.64+0x40], R11 ;  /* 0x0000400b7000a986 */ /* 0x0009e2000c101106 */
        /* <DEDUP_REMOVED lines=10> */
[----:B------:R-:W-:-:S04]  /*27440*/  ISETP.GE.AND P2, PT, R26, 0x109, PT ;  /* 0x000001091a00780c */ /* 0x000fc80003f46270 */
[----:B------:R-:W-:Y:S02]  /*27450*/  ISETP.LT.OR P4, PT, R27, 0x41, !P2 ;  /* 0x000000411b00780c */ /* 0x000fe40005781670 */
[----:B------:R-:W-:-:S11]  /*27460*/  LOP3.LUT P6, RZ, R0, 0x100, RZ, 0xc0, !PT ;  /* 0x0000010000ff7812 */ /* 0x000fd600078cc0ff */
[----:B------:R-:W0:Y:S01]  /*27470*/  @!P4 LDC.64 R12, c[0x0][0x5c0] ;  /* 0x00017000ff0ccb82 */ /* 0x000e220000000a00 */
[----:B----4-:R-:W-:Y:S01]  /*27480*/  FMUL R11, R168, UR4 ;  /* 0x00000004a80b7c20 */ /* 0x010fe20008400000 */
[----:B------:R-:W-:-:S04]  /*27490*/  @!P4 IADD3 R15, P1, P5, R3, R10, R9 ;  /* 0x0000000a030fc210 */ /* 0x000fc80007d3e009 */
[----:B------:R-:W-:Y:S01]  /*274a0*/  F2FP.SATFINITE.E4M3.F32.PACK_AB_MERGE_C R11, RZ, R11, RZ ;  /* 0x0000000bff0b723e */ /* 0x000fe200048070ff */
[----:B---3--:R-:W-:Y:S02]  /*274b0*/  FMUL R16, R166, UR4 ;  /* 0x00000004a6107c20 */ /* 0x008fe40008400000 */
[----:B------:R-:W3:Y:S04]  /*274c0*/  LDL.LU R166, [R1+0x26c] ;  /* 0x00026c0001a67983 */ /* 0x000ee80000300800 */
[----:B------:R1:W-:Y:S01]  /*274d0*/  @!P6 STG.E.U8 desc[UR6][R24.64+0x41], R11 ;  /* 0x0000410b1800e986 */ /* 0x0003e2000c101106 */
[----:B------:R-:W-:-:S03]  /*274e0*/  F2FP.SATFINITE.E4M3.F32.PACK_AB_MERGE_C R16, RZ, R16, RZ ;  /* 0x00000010ff10723e */ /* 0x000fc600048070ff */
[----:B------:R-:W4:Y:S01]  /*274f0*/  LDL.LU R168, [R1+0x270] ;  /* 0x0002700001a87983 */ /* 0x000f220000300800 */
        /* <DEDUP_REMOVED lines=13> */
[----:B------:R3:W-:Y:S01]  /*275d0*/  @!P1 STG.E.U8 desc[UR6][R16.64+0x41], R11 ;  /* 0x0000410b10009986 */ /* 0x0007e2000c101106 */
[----:B------:R-:W-:-:S13]  /*275e0*/  ISETP.LT.OR P2, PT, R27, 0x92, !P0 ;  /* 0x000000921b00780c */ /* 0x000fda0004741670 */
[----:B------:R-:W0:Y:S01]  /*275f0*/  @!P2 LDC.64 R12, c[0x0][0x5c0] ;  /* 0x00017000ff0cab82 */ /* 0x000e220000000a00 */
[----:B------:R-:W-:Y:S02]  /*27600*/  LOP3.LUT R2, R2, 0xfffdffff, RZ, 0xc0, !PT ;  /* 0xfffdffff02027812 */ /* 0x000fe400078ec0ff */
[----:B0-----:R-:W-:-:S04]  /*27610*/  @!P2 IADD3 R54, P5, P6, R10, R12, R7 ;  /* 0x0000000c0a36a210 */ /* 0x001fc80007ebe007 */
[----:B------:R-:W-:Y:S02]  /*27620*/  @!P2 IADD3.X R55, R29, R13, R6, P5, P6 ;  /* 0x0000000d1d37a210 */ /* 0x000fe40002fec406 */
[----:B------:R-:W-:Y:S02]  /*27630*/  LOP3.LUT P6, RZ, R0, 0x80000000, RZ, 0xc0, !PT ;  /* 0x8000000000ff7812 */ /* 0x000fe400078cc0ff */
[----:B------:R-:W-:Y:S02]  /*27640*/  @P2 LOP3.LUT R2, R2, 0x20000, RZ, 0xfc, !PT ;  /* 0x0002000002022812 */ /* 0x000fe400078efcff */
[----:B------:R-:W-:-:S13]  /*27650*/  ISETP.LT.OR P2, PT, R27, 0x99, !P0 ;  /* 0x000000991b00780c */ /* 0x000fda0004741670 */
[----:B------:R-:W0:Y:S01]  /*27660*/  @!P2 LDC.64 R12, c[0x0][0x5c0] ;  /* 0x00017000ff0cab82 */ /* 0x000e220000000a00 */
[----:B---3--:R-:W-:Y:S02]  /*27670*/  FMUL R11, R166, UR4 ;  /* 0x00000004a60b7c20 */ /* 0x008fe40008400000 */
[----:B------:R-:W3:Y:S03]  /*27680*/  LDL.LU R166, [R1+0x278] ;  /* 0x0002780001a67983 */ /* 0x000ee60000300800 */
[----:B------:R-:W-:-:S05]  /*27690*/  F2FP.SATFINITE.E4M3.F32.PACK_AB_MERGE_C R11, RZ, R11, RZ ;  /* 0x0000000bff0b723e */ /* 0x000fca00048070ff */
[----:B------:R4:W-:Y:S02]  /*276a0*/  @!P6 STG.E.U8 desc[UR6][R44.64+0x48], R11 ;  /* 0x0000480b2c00e986 */ /* 0x0009e4000c101106 */
[----:B----4-:R-:W-:Y:S02]  /*276b0*/  FMUL R11, R168, UR4 ;  /* 0x00000004a80b7c20 */ /* 0x010fe40008400000 */
[----:B------:R-:W4:Y:S01]  /*276c0*/  LDL.LU R168, [R1+0x27c] ;  /* 0x00027c0001a87983 */ /* 0x000f220000300800 */
[----:B------:R-:W-:Y:S02]  /*276d0*/  LOP3.LUT R2, R2, 0xfffeffff, RZ, 0xc0, !PT ;  /* 0xfffeffff02027812 */ /* 0x000fe400078ec0ff */
[----:B0-----:R-:W-:Y:S02]  /*276e0*/  @!P2 IADD3 R52, P1, P4, R10, R12, R7 ;  /* 0x0000000c0a34a210 */ /* 0x001fe40007c3e007 */
        /* <DEDUP_REMOVED lines=8> */
[----:B------:R-:W-:Y:S01]  /*27770*/  ISETP.GE.AND P2, PT, R26, 0x101, PT ;  /* 0x000001011a00780c */ /* 0x000fe20003f46270 */
[----:B--2---:R-:W-:Y:S02]  /*27780*/  FMUL R16, R167, UR4 ;  /* 0x00000004a7107c20 */ /* 0x004fe40008400000 */
[----:B------:R-:W2:Y:S01]  /*27790*/  LDL.LU R167, [R1+0x280] ;  /* 0x0002800001a77983 */ /* 0x000ea20000300800 */
[----:B------:R-:W-:-:S13]  /*277a0*/  ISETP.LT.OR P6, PT, R27, 0x91, !P2 ;  /* 0x000000911b00780c */ /* 0x000fda00057c1670 */
[----:B------:R-:W0:Y:S01]  /*277b0*/  @!P6 LDC.64 R12, c[0x0][0x5c0] ;  /* 0x00017000ff0ceb82 */ /* 0x000e220000000a00 */
        /* <DEDUP_REMOVED lines=10> */
[----:B------:R-:W-:Y:S02]  /*27860*/  @!P4 IADD3 R15, P1, P5, R3, R10, R9 ;  /* 0x0000000a030fc210 */ /* 0x000fe40007d3e009 */
[----:B------:R-:W-:Y:S02]  /*27870*/  ISETP.LT.OR P2, PT, R27, 0x92, !P2 ;  /* 0x000000921b00780c */ /* 0x000fe40005741670 */
[----:B------:R-:W-:Y:S02]  /*27880*/  F2FP.SATFINITE.E4M3.F32.PACK_AB_MERGE_C R16, RZ, R16, RZ ;  /* 0x00000010ff10723e */ /* 0x000fe400048070ff */
[----:B-1----:R-:W-:Y:S02]  /*27890*/  @!P4 IADD3.X R11, R4, R29, R8, P1, P5 ;  /* 0x0000001d040bc210 */ /* 0x002fe40000fea408 */
[----:B0-----:R-:W-:-:S05]  /*278a0*/  @!P4 IADD3 R12, P1, R15, R12, RZ ;  /* 0x0000000c0f0cc210 */ /* 0x001fca0007f3e0ff */
[----:B------:R-:W-:Y:S01]  /*278b0*/  @!P4 IMAD.X R13, R11, 0x1, R13, P1 ;  /* 0x000000010b0dc824 */ /* 0x000fe200008e060d */
[----:B------:R-:W-:-:S04]  /*278c0*/  ISETP.LT.OR P1, PT, R27, 0x4a, !P6 ;  /* 0x0000004a1b00780c */ /* 0x000fc80007721670 */
[----:B------:R0:W-:Y:S02]  /*278d0*/  @!P4 STG.E.U8 desc[UR6][R12.64+0x48], R16 ;  /* 0x000048100c00c986 */ /* 0x0001e4000c101106 */
[----:B0-----:R-:W0:Y:S08]  /*278e0*/  @!P2 LDC.64 R12, c[0x0][0x5c0] ;  /* 0x00017000ff0cab82 */ /* 0x001e300000000a00 */
[----:B------:R-:W1:Y:S01]  /*278f0*/  @!P1 LDC.64 R16, c[0x0][0x5c0] ;  /* 0x00017000ff109b82 */ /* 0x000e620000000a00 */
[----:B------:R-:W-:-:S04]  /*27900*/  @!P1 IADD3 R15, P5, P6, R3, R10, R9 ;  /* 0x0000000a030f9210 */ /* 0x000fc80007ebe009 */
[----:B------:R-:W-:Y:S02]  /*27910*/  @!P1 IADD3.X R11, R4, R29, R8, P5, P6 ;  /* 0x0000001d040b9210 */ /* 0x000fe40002fec408 */
[----:B------:R-:W-:Y:S02]  /*27920*/  LOP3.LUT R2, R2, 0xffffdfff, RZ, 0xc0, !PT ;  /* 0xffffdfff02027812 */ /* 0x000fe400078ec0ff */
[----:B0-----:R-:W-:-:S04]  /*27930*/  @!P2 IADD3 R46, P5, P6, R10, R12, R9 ;  /* 0x0000000c0a2ea210 */ /* 0x001fc80007ebe009 */
[----:B------:R-:W-:Y:S02]  /*27940*/  @!P2 IADD3.X R47, R29, R13, R8, P5, P6 ;  /* 0x0000000d1d2fa210 */ /* 0x000fe40002fec408 */
[----:B------:R-:W-:Y:S02]  /*27950*/  ISETP.GE.AND P6, PT, R26, 0x101, PT ;  /* 0x000001011a00780c */ /* 0x000fe40003fc6270 */
[----:B------:R-:W-:Y:S02]  /*27960*/  @P2 LOP3.LUT R2, R2, 0x2000, RZ, 0xfc, !PT ;  /* 0x0000200002022812 */ /* 0x000fe400078efcff */
[----:B------:R-:W-:Y:S02]  /*27970*/  ISETP.LT.OR P2, PT, R27, 0x99, !P6 ;  /* 0x000000991b00780c */ /* 0x000fe40007741670 */
[----:B-1----:R-:W-:-:S05]  /*27980*/  @!P1 IADD3 R16, P4, R15, R16, RZ ;  /* 0x000000100f109210 */ /* 0x002fca0007f9e0ff */
[----:B------:R-:W-:Y:S02]  /*27990*/  @!P1 IMAD.X R17, R11, 0x1, R17, P4 ;  /* 0x000000010b119824 */ /* 0x000fe400020e0611 */
[----:B---3--:R-:W-:Y:S02]  /*279a0*/  FMUL R11, R166, UR4 ;  /* 0x00000004a60b7c20 */ /* 0x008fe40008400000 */
[----:B------:R-:W3:Y:S02]  /*279b0*/  LDL.LU R166, [R1+0x284] ;  /* 0x0002840001a67983 */ /* 0x000ee40000300800 */
        /* <DEDUP_REMOVED lines=8> */
[----:B----4-:R-:W-:Y:S02]  /*27a40*/  FMUL R11, R168, UR4 ;  /* 0x00000004a80b7c20 */ /* 0x010fe40008400000 */
[----:B------:R-:W4:Y:S03]  /*27a50*/  LDL.LU R168, [R1+0x288] ;  /* 0x0002880001a87983 */ /* 0x000f260000300800 */
[----:B------:R-:W-:Y:S02]  /*27a60*/  F2FP.SATFINITE.E4M3.F32.PACK_AB_MERGE_C R11, RZ, R11, RZ ;  /* 0x0000000bff0b723e */ /* 0x000fe400048070ff */
[----:B0-----:R-:W-:-:S05]  /*27a70*/  @!P1 IADD3 R12, P4, R10, R12, RZ ;  /* 0x0000000c0a0c9210 */ /* 0x001fca0007f9e0ff */
[----:B------:R-:W-:-:S05]  /*27a80*/  @!P1 IMAD.X R13, R29, 0x1, R13, P4 ;  /* 0x000000011d0d9824 */ /* 0x000fca00020e060d */
[----:B------:R2:W-:Y:S02]  /*27a90*/  @!P1 STG.E.U8 desc[UR6][R12.64+0x50], R11 ;  /* 0x0000500b0c009986 */ /* 0x0005e4000c101106 */
[----:B--2---:R-:W-:Y:S02]  /*27aa0*/  FMUL R11, R167, UR4 ;  /* 0x00000004a70b7c20 */ /* 0x004fe40008400000 */
[----:B------:R-:W2:Y:S01]  /*27ab0*/  LDL.LU R167, [R1+0x28c] ;  /* 0x00028c0001a77983 */ /* 0x000ea20000300800 */
[----:B------:R-:W-:-:S13]  /*27ac0*/  ISETP.LT.OR P1, PT, R27, 0x52, !P5 ;  /* 0x000000521b00780c */ /* 0x000fda0006f21670 */
[----:B------:R-:W0:Y:S01]  /*27ad0*/  @!P1 LDC.64 R12, c[0x0][0x5c0] ;  /* 0x00017000ff0c9b82 */ /* 0x000e220000000a00 */
[----:B------:R-:W-:Y:S02]  /*27ae0*/  F2FP.SATFINITE.E4M3.F32.PACK_AB_MERGE_C R11, RZ, R11, RZ ;  /* 0x0000000bff0b723e */ /* 0x000fe400048070ff */
[----:B------:R-:W-:Y:S02]  /*27af0*/  LOP3.LUT R2, R2, 0xffffefff, RZ, 0xc0, !PT ;  /* 0xffffefff02027812 */ /* 0x000fe400078ec0ff */
[----:B0-----:R-:W-:-:S05]  /*27b00*/  @!P1 IADD3 R12, P4, R10, R12, RZ ;  /* 0x0000000c0a0c9210 */ /* 0x001fca0007f9e0ff */
[----:B------:R-:W-:-:S05]  /*27b10*/  @!P1 IMAD.X R13, R29, 0x1, R13, P4 ;  /* 0x000000011d0d9824 */ /* 0x000fca00020e060d */
[----:B------:R0:W-:Y:S01]  /*27b20*/  @!P1 STG.E.U8 desc[UR6][R12.64+0x51], R11 ;  /* 0x0000510b0c009986 */ /* 0x0001e2000c101106 */
[----:B------:R-:W-:Y:S02]  /*27b30*/  @P2 LOP3.LUT R2, R2, 0x1000, RZ, 0xfc, !PT ;  /* 0x0000100002022812 */ /* 0x000fe400078efcff */
[----:B------:R-:W-:-:S13]  /*27b40*/  ISETP.LT.OR P2, PT, R27, 0x9a, !P6 ;  /* 0x0000009a1b00780c */ /* 0x000fda0007741670 */
[----:B0-----:R-:W0:Y:S01]  /*27b50*/  @!P2 LDC.64 R12, c[0x0][0x5c0] ;  /* 0x00017000ff0cab82 */ /* 0x001e220000000a00 */
[----:B------:R-:W-:-:S04]  /*27b60*/  LOP3.LUT R2, R2, 0xfffffeff, RZ, 0xc0, !PT ;  /* 0xfffffeff02027812 */ /* 0x000fc800078ec0ff */
[----:B------:R-:W-:Y:S02]  /*27b70*/  @P2 LOP3.LUT R2, R2, 0x100, RZ, 0xfc, !PT ;  /* 0x0000010002022812 */ /* 0x000fe400078efcff */
[----:B0-----:R-:W-:-:S04]  /*27b80*/  @!P2 IADD3 R42, P1, P4, R10, R12, R9 ;  /* 0x0000000c0a2aa210 */ /* 0x001fc80007c3e009 */
[----:B------:R-:W-:Y:S02]  /*27b90*/  @!P2 IADD3.X R43, R29, R13, R8, P1, P4 ;  /* 0x0000000d1d2ba210 */ /* 0x000fe40000fe8408 */
[----:B------:R-:W-:Y:S01]  /*27ba0*/  ISETP.LT.OR P2, PT, R27, 0x51, !P3 ;  /* 0x000000511b00780c */ /* 0x000fe20005f41670 */
[----:B---3--:R-:W-:Y:S02]  /*27bb0*/  FMUL R11, R166, UR4 ;  /* 0x00000004a60b7c20 */ /* 0x008fe40008400000 */
[----:B------:R-:W3:Y:S03]  /*27bc0*/  LDL.LU R166, [R1+0x290] ;  /* 0x0002900001a67983 */ /* 0x000ee60000300800 */
[----:B------:R-:W-:-:S07]  /*27bd0*/  F2FP.SATFINITE.E4M3.F32.PACK_AB_MERGE_C R11, RZ, R11, RZ ;  /* 0x0000000bff0b723e */ /* 0x000fce00048070ff */
[----:B------:R4:W-:Y:S01]  /*27be0*/  @!P2 STG.E.U8 desc[UR6][R122.64+0x50], R11 ;  /* 0x0000500b7a00a986 */ /* 0x0009e2000c101106 */
[----:B------:R-:W-:Y:S02]  /*27bf0*/  ISETP.LT.OR P2, PT, R27, 0x52, !P3 ;  /* 0x000000521b00780c */ /* 0x000fe40005f41670 */
[----:B------:R-:W-:-:S04]  /*27c00*/  LOP3.LUT R14, R14, 0xffefffff, RZ, 0xc0, !PT ;  /* 0xffefffff0e0e7812 */ /* 0x000fc800078ec0ff */
[----:B------:R-:W-:Y:S01]  /*27c10*/  @P6 LOP3.LUT R14, R14, 0x100000, RZ, 0xfc, !PT ;  /* 0x001000000e0e6812 */ /* 0x000fe200078efcff */
[----:B----4-:R-:W-:Y:S02]  /*27c20*/  FMUL R11, R168, UR4 ;  /* 0x00000004a80b7c20 */ /* 0x010fe40008400000 */
[----:B------:R-:W4:Y:S03]  /*27c30*/  LDL.LU R168, [R1+0x294] ;  /* 0x0002940001a87983 */ /* 0x000f260000300800 */
[----:B------:R-:W-:-:S05]  /*27c40*/  F2FP.SATFINITE.E4M3.F32.PACK_AB_MERGE_C R11, RZ, R11, RZ ;  /* 0x0000000bff0b723e */ /* 0x000fca00048070ff */
[----:B------:R2:W-:Y:S01]  /*27c50*/  @!P2 STG.E.U8 desc[UR6][R36.64+0x51], R11 ;  /* 0x0000510b2400a986 */ /* 0x0005e2000c101106 */
        /* <DEDUP_REMOVED lines=25> */
[----:B------:R-:W-:Y:S01]  /*27df0*/  LOP3.LUT R2, R2, 0xfffffdff, RZ, 0xc0, !PT ;  /* 0xfffffdff02027812 */ /* 0x000fe200078ec0ff */
[----:B---3--:R-:W-:-:S03]  /*27e00*/  FMUL R11, R166, UR4 ;  /* 0x00000004a60b7c20 */ /* 0x008fc60008400000 */
[----:B------:R-:W-:Y:S01]  /*27e10*/  @P6 LOP3.LUT R2, R2, 0x200, RZ, 0xfc, !PT ;  /* 0x0000020002026812 */ /* 0x000fe200078efcff */
[----:B------:R-:W3:Y:S01]  /*27e20*/  LDL.LU R166, [R1+0x29c] ;  /* 0x00029c0001a67983 */ /* 0x000ee20000300800 */
[----:B------:R-:W-:Y:S02]  /*27e30*/  F2FP.SATFINITE.E4M3.F32.PACK_AB_MERGE_C R11, RZ, R11, RZ ;  /* 0x0000000bff0b723e */ /* 0x000fe400048070ff */
[----:B0-----:R-:W-:-:S05]  /*27e40*/  @!P1 IADD3 R12, P4, R10, R12, RZ ;  /* 0x0000000c0a0c9210 */ /* 0x001fca0007f9e0ff */
[----:B------:R-:W-:Y:S01]  /*27e50*/  @!P1 IMAD.X R13, R29, 0x1, R13, P4 ;  /* 0x000000011d0d9824 */ /* 0x000fe200020e060d */
[----:B------:R-:W-:-:S04]  /*27e60*/  LOP3.LUT P6, RZ, R2, 0x2, RZ, 0xc0, !PT ;  /* 0x0000000202ff7812 */ /* 0x000fc800078cc0ff */
[----:B------:R0:W-:Y:S01]  /*27e70*/  @!P1 STG.E.U8 desc[UR6][R12.64+0x59], R11 ;  /* 0x0000590b0c009986 */ /* 0x0001e2000c101106 */
[----:B------:R-:W-:Y:S01]  /*27e80*/  LOP3.LUT R14, R14, 0xffdfffff, RZ, 0xc0, !PT ;  /* 0xffdfffff0e0e7812 */ /* 0x000fe200078ec0ff */
[----:B0-----:R-:W0:Y:S07]  /*27e90*/  @!P5 LDC.64 R12, c[0x0][0x5c0] ;  /* 0x00017000ff0cdb82 */ /* 0x001e2e0000000a00 */
[----:B------:R-:W-:Y:S02]  /*27ea0*/  @P6 LOP3.LUT R14, R14, 0x200000, RZ, 0xfc, !PT ;  /* 0x002000000e0e6812 */ /* 0x000fe400078efcff */
[----:B------:R-:W-:-:S02]  /*27eb0*/  ISETP.LT.OR P6, PT, R27, 0xa1, !P0 ;  /* 0x000000a11b00780c */ /* 0x000fc400047c1670 */
[----:B------:R-:W-:Y:S02]  /*27ec0*/  LOP3.LUT R2, R2, 0xfffffbff, RZ, 0xc0, !PT ;  /* 0xfffffbff02027812 */ /* 0x000fe400078ec0ff */
[----:B0-----:R-:W-:-:S04]  /*27ed0*/  @!P5 IADD3 R34, P1, P3, R10, R12, R3 ;  /* 0x0000000c0a22d210 */ /* 0x001fc80007b3e003 */
[----:B------:R-:W-:-:S05]  /*27ee0*/  @!P5 IADD3.X R35, R29, R13, R4, P1, P3 ;  /* 0x0000000d1d23d210 */ /* 0x000fca0000fe6404 */
[----:B------:R-:W0:Y:S01]  /*27ef0*/  @!P6 LDC.64 R12, c[0x0][0x5c0] ;  /* 0x00017000ff0ceb82 */ /* 0x000e220000000a00 */
[----:B------:R-:W-:-:S04]  /*27f00*/  @P2 LOP3.LUT R2, R2, 0x400, RZ, 0xfc, !PT ;  /* 0x0000040002022812 */ /* 0x000fc800078efcff */
[C---:B------:R-:W-:Y:S02]  /*27f10*/  LOP3.LUT P2, RZ, R2.reuse, 0x4, RZ, 0xc0, !PT ;  /* 0x0000000402ff7812 */ /* 0x040fe4000784c0ff */
[----:B------:R-:W-:-:S04]  /*27f20*/  LOP3.LUT R2, R2, 0xffffff7f, RZ, 0xc0, !PT ;  /* 0xffffff7f02027812 */ /* 0x000fc800078ec0ff */
[----:B------:R-:W-:-:S04]  /*27f30*/  @P5 LOP3.LUT R2, R2, 0x80, RZ, 0xfc, !PT ;  /* 0x0000008002025812 */ /* 0x000fc800078efcff */
[----:B------:R-:W-:-:S04]  /*27f40*/  LOP3.LUT R2, R2, 0xffffffbf, RZ, 0xc0, !PT ;  /* 0xffffffbf02027812 */ /* 0x000fc800078ec0ff */
[----:B------:R-:W-:Y:S02]  /*27f50*/  @P6 LOP3.LUT R2, R2, 0x40, RZ, 0xfc, !PT ;  /* 0x0000004002026812 */ /* 0x000fe400078efcff */
[----:B0-----:R-:W-:-:S04]  /*27f60*/  @!P6 IADD3 R32, P1, P3, R10, R12, R7 ;  /* 0x0000000c0a20e210 */ /* 0x001fc80007b3e007 */
[----:B------:R-:W-:Y:S02]  /*27f70*/  @!P6 IADD3.X R33, R29, R13, R6, P1, P3 ;  /* 0x0000000d1d21e210 */ /* 0x000fe40000fe6406 */
[----:B------:R-:W-:Y:S01]  /*27f80*/  LOP3.LUT P6, RZ, R14, 0x200000, RZ, 0xc0, !PT ;  /* 0x002000000eff7812 */ /* 0x000fe200078cc0ff */
[----:B----4-:R-:W-:Y:S02]  /*27f90*/  FMUL R11, R168, UR4 ;  /* 0x00000004a80b7c20 */ /* 0x010fe40008400000 */
[----:B------:R-:W4:Y:S03]  /*27fa0*/  LDL.LU R168, [R1+0x2a0] ;  /* 0x0002a00001a87983 */ /* 0x000f260000300800 */
[----:B------:R-:W-:-:S07]  /*27fb0*/  F2FP.SATFINITE.E4M3.F32.PACK_AB_MERGE_C R11, RZ, R11, RZ ;  /* 0x0000000bff0b723e */ /* 0x000fce00048070ff */
[----:B------:R2:W-:Y:S02]  /*27fc0*/  @!P6 STG.E.U8 desc[UR6][R116.64+0x58], R11 ;  /* 0x0000580b7400e986 */ /* 0x0005e4000c101106 */
[----:B--2---:R-:W-:Y:S02]  /*27fd0*/  FMUL R11, R167, UR4 ;  /* 0x00000004a70b7c20 */ /* 0x004fe40008400000 */
[----:B------:R-:W2:Y:S03]  /*27fe0*/  LDL.LU R167, [R1+0x2a4] ;  /* 0x0002a40001a77983 */ /* 0x000ea60000300800 */
[----:B------:R-:W-:-:S05]  /*27ff0*/  F2FP.SATFINITE.E4M3.F32.PACK_AB_MERGE_C R11, RZ, R11, RZ ;  /* 0x0000000bff0b723e */ /* 0x000fca00048070ff */
[----:B------:R3:W-:Y:S01]  /*28000*/  @!P2 STG.E.U8 desc[UR6][R120.64+0x59], R11 ;  /* 0x0000590b7800a986 */ /* 0x0007e2000c101106 */
[----:B------:R-:W-:Y:S02]  /*28010*/  LOP3.LUT P4, RZ, R0, 0x10000, RZ, 0xc0, !PT ;  /* 0x0001000000ff7812 */ /* 0x000fe4000788c0ff */
[----:B------:R-:W-:-:S13]  /*28020*/  ISETP.LT.OR P6, PT, R27, 0xa2, !P0 ;  /* 0x000000a21b00780c */ /* 0x000fda00047c1670 */
[----:B------:R-:W0:Y:S01]  /*28030*/  @!P6 LDC.64 R12, c[0x0][0x5c0] ;  /* 0x00017000ff0ceb82 */ /* 0x000e220000000a00 */
[----:B------:R-:W-:Y:S02]  /*28040*/  ISETP.LT.OR P2, PT, R27, 0xa9, !P0 ;  /* 0x000000a91b00780c */ /* 0x000fe40004741670 */
[----:B0-----:R-:W-:Y:S01]  /*28050*/  @!P6 IADD3 R30, P1, P3, R10, R12, R7 ;  /* 0x0000000c0a1ee210 */ /* 0x001fe20007b3e007 */
[----:B---3--:R-:W-:Y:S02]  /*28060*/  FMUL R11, R166, UR4 ;  /* 0x00000004a60b7c20 */ /* 0x008fe40008400000 */
[----:B------:R-:W3:Y:S03]  /*28070*/  LDL.LU R166, [R1+0x2a8] ;  /* 0x0002a80001a67983 */ /* 0x000ee60000300800 */
[----:B------:R-:W-:-:S05]  /*28080*/  F2FP.SATFINITE.E4M3.F32.PACK_AB_MERGE_C R11, RZ, R11, RZ ;  /* 0x0000000bff0b723e */ /* 0x000fca00048070ff */
[----:B------:R4:W-:Y:S01]  /*28090*/  @!P4 STG.E.U8 desc[UR6][R118.64+0x50], R11 ;  /* 0x0000500b7600c986 */ /* 0x0009e2000c101106 */
[----:B------:R-:W-:Y:S02]  /*280a0*/  @!P6 IADD3.X R31, R29, R13, R6, P1, P3 ;  /* 0x0000000d1d1fe210 */ /* 0x000fe40000fe6406 */
[----:B------:R-:W0:Y:S01]  /*280b0*/  @!P2 LDC.64 R12, c[0x0][0x5c0] ;  /* 0x00017000ff0cab82 */ /* 0x000e220000000a00 */
[----:B----4-:R-:W-:Y:S02]  /*280c0*/  FMUL R11, R168, UR4 ;  /* 0x00000004a80b7c20 */ /* 0x010fe40008400000 */
[----:B------:R-:W4:Y:S01]  /*280d0*/  LDL.LU R168, [R1+0x2ac] ;  /* 0x0002ac0001a87983 */ /* 0x000f220000300800 */
[----:B--2---:R-:W-:-:S03]  /*280e0*/  FMUL R16, R167, UR4 ;  /* 0x00000004a7107c20 */ /* 0x004fc60008400000 */
[----:B------:R-:W2:Y:S01]  /*280f0*/  LDL.LU R167, [R1+0x2b0] ;  /* 0x0002b00001a77983 */ /* 0x000ea20000300800 */
        /* <DEDUP_REMOVED lines=15> */
[----:B------:R-:W-:Y:S02]  /*281f0*/  LOP3.LUT P2, RZ, R14, 0x80000, RZ, 0xc0, !PT ;  /* 0x000800000eff7812 */ /* 0x000fe4000784c0ff */
        /* <DEDUP_REMOVED lines=19> */
[----:B------:R-:W-:-:S13]  /*28330*/  ISETP.LT.OR P6, PT, R27, 0xa2, !P6 ;  /* 0x000000a21b00780c */ /* 0x000fda00077c1670 */
[----:B------:R-:W1:Y:S01]  /*28340*/  @!P6 LDC.64 R12, c[0x0][0x5c0] ;  /* 0x00017000ff0ceb82 */ /* 0x000e620000000a00 */
[----:B0-----:R-:W-:-:S05]  /*28350*/  @!P0 IADD3 R16, P1, R15, R16, RZ ;  /* 0x000000100f108210 */ /* 0x001fca0007f3e0ff */
[----:B------:R-:W-:Y:S02]  /*28360*/  @!P0 IMAD.X R17, R11, 0x1, R17, P1 ;  /* 0x000000010b118824 */ /* 0x000fe400008e0611 */
[----:B---3--:R-:W-:Y:S02]  /*28370*/  FMUL R11, R166, UR4 ;  /* 0x00000004a60b7c20 */ /* 0x008fe40008400000 */
[----:B------:R-:W3:Y:S01]  /*28380*/  LDL.LU R166, [R1+0x2b4] ;  /* 0x0002b40001a67983 */ /* 0x000ee20000300800 */
[----:B------:R-:W-:Y:S02]  /*28390*/  ISETP.LT.OR P1, PT, R27, 0x59, !P2 ;  /* 0x000000591b00780c */ /* 0x000fe40005721670 */
[----:B------:R-:W-:Y:S02]  /*283a0*/  F2FP.SATFINITE.E4M3.F32.PACK_AB_MERGE_C R11, RZ, R11, RZ ;  /* 0x0000000bff0b723e */ /* 0x000fe400048070ff */
[C---:B------:R-:W-:Y:S02]  /*283b0*/  LOP3.LUT P5, RZ, R2.reuse, 0x100000, RZ, 0xc0, !PT ;  /* 0x0010000002ff7812 */ /* 0x040fe400078ac0ff */
[----:B------:R-:W-:Y:S01]  /*283c0*/  LOP3.LUT R2, R2, 0xfffffffd, RZ, 0xc0, !PT ;  /* 0xfffffffd02027812 */ /* 0x000fe200078ec0ff */
[----:B------:R0:W-:Y:S01]  /*283d0*/  @!P0 STG.E.U8 desc[UR6][R16.64+0x51], R11 ;  /* 0x0000510b10008986 */ /* 0x0001e2000c101106 */
[----:B-1----:R-:W-:-:S02]  /*283e0*/  @!P6 IADD3 R18, P3, P4, R10, R12, R9 ;  /* 0x0000000c0a12e210 */ /* 0x002fc40007c7e009 */
[----:B------:R-:W-:Y:S02]  /*283f0*/  LOP3.LUT R14, R14, 0xfffbffff, RZ, 0xc0, !PT ;  /* 0xfffbffff0e0e7812 */ /* 0x000fe400078ec0ff */
[----:B------:R-:W-:Y:S02]  /*28400*/  @!P6 IADD3.X R19, R29, R13, R8, P3, P4 ;  /* 0x0000000d1d13e210 */ /* 0x000fe40001fe8408 */
[----:B------:R-:W-:Y:S02]  /*28410*/  @!P1 IADD3 R104, P0, P3, R3, R10, R7 ;  /* 0x0000000a03689210 */ /* 0x000fe40007b1e007 */
[----:B------:R-:W-:Y:S02]  /*28420*/  @P6 LOP3.LUT R2, R2, 0x2, RZ, 0xfc, !PT ;  /* 0x0000000202026812 */ /* 0x000fe400078efcff */
[----:B0-----:R-:W-:Y:S02]  /*28430*/  @!P1 IADD3.X R17, R4, R29, R6, P0, P3 ;  /* 0x0000001d04119210 */ /* 0x001fe400007e6406 */
[----:B------:R-:W-:-:S02]  /*28440*/  ISETP.LT.OR P0, PT, R27, 0x5a, !P2 ;  /* 0x0000005a1b00780c */ /* 0x000fc40005701670 */
[----:B------:R-:W-:Y:S02]  /*28450*/  @P2 LOP3.LUT R14, R14, 0x40000, RZ, 0xfc, !PT ;  /* 0x000400000e0e2812 */ /* 0x000fe400078efcff */
[----:B------:R-:W-:Y:S01]  /*28460*/  LOP3.LUT P2, RZ, R2, 0x40000, RZ, 0xc0, !PT ;  /* 0x0004000002ff7812 */ /* 0x000fe2000784c0ff */
[----:B----4-:R-:W-:Y:S02]  /*28470*/  FMUL R12, R168, UR4 ;  /* 0x00000004a80c7c20 */ /* 0x010fe40008400000 */
[----:B------:R-:W4:Y:S03]  /*28480*/  LDL.LU R168, [R1+0x2b8] ;  /* 0x0002b80001a87983 */ /* 0x000f260000300800 */
[----:B------:R-:W-:-:S07]  /*28490*/  F2FP.SATFINITE.E4M3.F32.PACK_AB_MERGE_C R12, RZ, R12, RZ ;  /* 0x0000000cff0c723e */ /* 0x000fce00048070ff */
[----:B------:R2:W-:Y:S02]  /*284a0*/  @!P2 STG.E.U8 desc[UR6][R114.64+0x58], R12 ;  /* 0x0000580c7200a986 */ /* 0x0005e4000c101106 */
[----:B--2---:R-:W-:Y:S02]  /*284b0*/  FMUL R12, R167, UR4 ;  /* 0x00000004a70c7c20 */ /* 0x004fe40008400000 */
[----:B------:R-:W2:Y:S01]  /*284c0*/  LDL.LU R167, [R1+0x2bc] ;  /* 0x0002bc0001a77983 */ /* 0x000ea20000300800 */
[----:B------:R-:W-:-:S04]  /*284d0*/  ISETP.GE.AND P6, PT, R26, 0x109, PT ;  /* 0x000001091a00780c */ /* 0x000fc80003fc6270 */
[----:B------:R-:W-:Y:S02]  /*284e0*/  ISETP.LT.OR P6, PT, R27, 0x51, !P6 ;  /* 0x000000511b00780c */ /* 0x000fe400077c1670 */
[C---:B------:R-:W-:Y:S02]  /*284f0*/  @!P0 IADD3 R15, P3, P4, R3.reuse, R10, R7 ;  /* 0x0000000a030f8210 */ /* 0x040fe40007c7e007 */
[----:B------:R-:W-:Y:S02]  /*28500*/  F2FP.SATFINITE.E4M3.F32.PACK_AB_MERGE_C R12, RZ, R12, RZ ;  /* 0x0000000cff0c723e */ /* 0x000fe400048070ff */
[----:B------:R-:W-:Y:S02]  /*28510*/  @!P0 IADD3.X R11, R4, R29, R6, P3, P4 ;  /* 0x0000001d040b8210 */ /* 0x000fe40001fe8406 */
[----:B------:R-:W-:Y:S01]  /*28520*/  LOP3.LUT R14, R14, 0xfffdffff, RZ, 0xc0, !PT ;  /* 0xfffdffff0e0e7812 */ /* 0x000fe200078ec0ff */
[----:B------:R0:W-:Y:S04]  /*28530*/  @!P5 STG.E.U8 desc[UR6][R124.64+0x59], R12 ;  /* 0x0000590c7c00d986 */ /* 0x0001e8000c101106 */
[----:B------:R-:W-:-:S02]  /*28540*/  @!P6 IADD3 R16, P3, P4, R3, R10, R9 ;  /* 0x0000000a0310e210 */ /* 0x000fc40007c7e009 */
[----:B------:R-:W-:Y:S02]  /*28550*/  @P6 LOP3.LUT R14, R14, 0x20000, RZ, 0xfc, !PT ;  /* 0x000200000e0e6812 */ /* 0x000fe400078efcff */
[----:B------:R-:W-:Y:S02]  /*28560*/  @!P6 IADD3.X R28, R4, R29, R8, P3, P4 ;  /* 0x0000001d041ce210 */ /* 0x000fe40001fe8408 */
[----:B------:R-:W-:Y:S01]  /*28570*/  ISETP.GE.AND P6, PT, R26, 0x109, PT ;  /* 0x000001091a00780c */ /* 0x000fe20003fc6270 */
[----:B0-----:R-:W0:Y:S03]  /*28580*/  @!P1 LDC.64 R12, c[0x0][0x5c0] ;  /* 0x00017000ff0c9b82 */ /* 0x001e260000000a00 */
[----:B------:R-:W-:-:S13]  /*28590*/  ISETP.LT.OR P5, PT, R27, 0x52, !P6 ;  /* 0x000000521b00780c */ /* 0x000fda00077a1670 */
[----:B------:R-:W-:-:S04]  /*285a0*/  @!P5 IADD3 R105, P3, P4, R3, R10, R9 ;  /* 0x0000000a0369d210 */ /* 0x000fc80007c7e009 */
[----:B------:R-:W-:Y:S02]  /*285b0*/  @!P5 IADD3.X R109, R4, R29, R8, P3, P4 ;  /* 0x0000001d046dd210 */ /* 0x000fe40001fe8408 */
[----:B0-----:R-:W-:-:S05]  /*285c0*/  @!P1 IADD3 R12, P3, R104, R12, RZ ;  /* 0x0000000c680c9210 */ /* 0x001fca0007f7e0ff */
[----:B------:R-:W-:Y:S01]  /*285d0*/  @!P1 IMAD.X R13, R17, 0x1, R13, P3 ;  /* 0x00000001110d9824 */ /* 0x000fe200018e060d */
[----:B------:R-:W-:-:S13]  /*285e0*/  ISETP.LT.OR P2, PT, R27, 0x59, !P6 ;  /* 0x000000591b00780c */ /* 0x000fda0007741670 */
[----:B------:R-:W-:-:S04]  /*285f0*/  @!P2 IADD3 R17, P3, P4, R3, R10, R9 ;  /* 0x0000000a0311a210 */ /* 0x000fc80007c7e009 */
[----:B------:R-:W-:Y:S02]  /*28600*/  @!P2 IADD3.X R108, R4, R29, R8, P3, P4 ;  /* 0x0000001d046ca210 */ /* 0x000fe40001fe8408 */
[----:B------:R-:W-:Y:S01]  /*28610*/  ISETP.LT.OR P4, PT, R27, 0x5a, !P6 ;  /* 0x0000005a1b00780c */ /* 0x000fe20007781670 */
[----:B---3--:R-:W-:Y:S02]  /*28620*/  FMUL R104, R166, UR4 ;  /* 0x00000004a6687c20 */ /* 0x008fe40008400000 */
[----:B------:R-:W3:Y:S03]  /*28630*/  LDL.LU R166, [R1+0x2c0] ;  /* 0x0002c00001a67983 */ /* 0x000ee60000300800 */
[----:B------:R-:W-:-:S05]  /*28640*/  F2FP.SATFINITE.E4M3.F32.PACK_AB_MERGE_C R104, RZ, R104, RZ ;  /* 0x00000068ff68723e */ /* 0x000fca00048070ff */
[----:B------:R0:W-:Y:S02]  /*28650*/  @!P1 STG.E.U8 desc[UR6][R12.64+0x58], R104 ;  /* 0x000058680c009986 */ /* 0x0001e4000c101106 */
[----:B0-----:R-:W0:Y:S02]  /*28660*/  @!P0 LDC.64 R12, c[0x0][0x5c0] ;  /* 0x00017000ff0c8b82 */ /* 0x001e240000000a00 */
[----:B0-----:R-:W-:-:S05]  /*28670*/  @!P0 IADD3 R12, P6, R15, R12, RZ ;  /* 0x0000000c0f0c8210 */ /* 0x001fca0007fde0ff */
[----:B------:R-:W-:Y:S02]  /*28680*/  @!P0 IMAD.X R13, R11, 0x1, R13, P6 ;  /* 0x000000010b0d8824 */ /* 0x000fe400030e060d */
[----:B----4-:R-:W-:-:S05]  /*28690*/  FMUL R11, R168, UR4 ;  /* 0x00000004a80b7c20 */ /* 0x010fca0008400000 */
[----:B------:R-:W-:-:S05]  /*286a0*/  F2FP.SATFINITE.E4M3.F32.PACK_AB_MERGE_C R11, RZ, R11, RZ ;  /* 0x0000000bff0b723e */ /* 0x000fca00048070ff */
[----:B------:R2:W-:Y:S02]  /*286b0*/  @!P0 STG.E.U8 desc[UR6][R12.64+0x59], R11 ;  /* 0x0000590b0c008986 */ /* 0x0005e4000c101106 */
[----:B--2---:R-:W-:Y:S02]  /*286c0*/  FMUL R12, R167, UR4 ;  /* 0x00000004a70c7c20 */ /* 0x004fe40008400000 */
[----:B------:R-:W2:Y:S01]  /*286d0*/  LDL.LU R167, [R1+0x2c4] ;  /* 0x0002c40001a77983 */ /* 0x000ea20000300800 */
[----:B------:R-:W-:Y:S02]  /*286e0*/  LOP3.LUT R0, R0, 0xfffffffb, RZ, 0xc0, !PT ;  /* 0xfffffffb00007812 */ /* 0x000fe400078ec0ff */
[----:B------:R-:W-:Y:S02]  /*286f0*/  @!P4 IADD3 R15, P1, P3, R3, R10, R9 ;  /* 0x0000000a030fc210 */ /* 0x000fe40007b3e009 */
[----:B------:R-:W-:Y:S02]  /*28700*/  @P2 LOP3.LUT R0, R0, 0x4, RZ, 0xfc, !PT ;  /* 0x0000000400002812 */ /* 0x000fe400078efcff */
[----:B------:R-:W-:-:S02]  /*28710*/  LOP3.LUT P2, RZ, R14, 0x40000, RZ, 0xc0, !PT ;  /* 0x000400000eff7812 */ /* 0x000fc4000784c0ff */
[----:B------:R-:W-:Y:S02]  /*28720*/  @!P4 IADD3.X R104, R4, R29, R8, P1, P3 ;  /* 0x0000001d0468c210 */ /* 0x000fe40000fe6408 */
[----:B------:R-:W-:Y:S02]  /*28730*/  ISETP.LT.OR P3, PT, R27, 0x61, !P2 ;  /* 0x000000611b00780c */ /* 0x000fe40005761670 */
[----:B------:R-:W-:-:S04]  /*28740*/  LOP3.LUT R14, R14, 0xffffdfff, RZ, 0xc0, !PT ;  /* 0xffffdfff0e0e7812 */ /* 0x000fc800078ec0ff */
[----:B------:R-:W-:-:S04]  /*28750*/  @P4 LOP3.LUT R14, R14, 0x2000, RZ, 0xfc, !PT ;  /* 0x000020000e0e4812 */ /* 0x000fc800078efcff */
[----:B------:R-:W-:-:S03]  /*28760*/  LOP3.LUT R14, R14, 0xfffffeff, RZ, 0xc0, !PT ;  /* 0xfffffeff0e0e7812 */ /* 0x000fc600078ec0ff */
[----:B------:R-:W-:Y:S02]  /*28770*/  @!P3 IADD3 R11, P0, P1, R3, R10, R7 ;  /* 0x0000000a030bb210 */ /* 0x000fe4000791e007 */
[----:B------:R-:W-:Y:S02]  /*28780*/  @P3 LOP3.LUT R14, R14, 0x100, RZ, 0xfc, !PT ;  /* 0x000001000e0e3812 */ /* 0x000fe400078efcff */
[----:B------:R-:W-:Y:S02]  /*28790*/  @!P3 IADD3.X R110, R4, R29, R6, P0, P1 ;  /* 0x0000001d046eb210 */ /* 0x000fe400007e2406 */
[----:B------:R-:W-:Y:S02]  /*287a0*/  LOP3.LUT P3, RZ, R0, 0x40000, RZ, 0xc0, !PT ;  /* 0x0004000000ff7812 */ /* 0x000fe4000786c0ff */
[----:B------:R-:W-:Y:S02]  /*287b0*/  F2FP.SATFINITE.E4M3.F32.PACK_AB_MERGE_C R12, RZ, R12, RZ ;  /* 0x0000000cff0c723e */ /* 0x000fe400048070ff */
[----:B------:R-:W-:-:S09]  /*287c0*/  ISETP.LT.OR P1, PT, R27, 0x62, !P2 ;  /* 0x000000621b00780c */ /* 0x000fd20005721670 */
[----:B------:R3:W-:Y:S04]  /*287d0*/  @!P3 STG.E.U8 desc[UR6][R144.64+0x50], R12 ;  /* 0x0000500c9000b986 */ /* 0x0007e8000c101106 */
[----:B------:R-:W-:Y:S02]  /*287e0*/  @!P1 IADD3 R111, P6, P0, R3, R10, R7 ;  /* 0x0000000a036f9210 */ /* 0x000fe400078de007 */
[----:B------:R-:W-:Y:S02]  /*287f0*/  LOP3.LUT P4, RZ, R0, 0x20000, RZ, 0xc0, !PT ;  /* 0x0002000000ff7812 */ /* 0x000fe4000788c0ff */
[----:B------:R-:W-:Y:S02]  /*28800*/  @!P1 IADD3.X R113, R4, R29, R6, P6, P0 ;  /* 0x0000001d04719210 */ /* 0x000fe400037e0406 */
[----:B------:R-:W-:-:S02]  /*28810*/  LOP3.LUT P6, RZ, R14, 0x20000, RZ, 0xc0, !PT ;  /* 0x000200000eff7812 */ /* 0x000fc400078cc0ff */
[----:B------:R-:W-:Y:S02]  /*28820*/  ISETP.LT.OR P0, PT, R27, 0x69, !P2 ;  /* 0x000000691b00780c */ /* 0x000fe40005701670 */
[----:B------:R-:W-:-:S04]  /*28830*/  LOP3.LUT R14, R14, 0xfffffdff, RZ, 0xc0, !PT ;  /* 0xfffffdff0e0e7812 */ /* 0x000fc800078ec0ff */
[----:B------:R-:W-:-:S07]  /*28840*/  @P1 LOP3.LUT R14, R14, 0x200, RZ, 0xfc, !PT ;  /* 0x000002000e0e1812 */ /* 0x000fce00078efcff */
[----:B------:R-:W-:-:S04]  /*28850*/  @!P0 IADD3 R112, P1, P3, R3, R10, R7 ;  /* 0x0000000a03708210 */ /* 0x000fc80007b3e007 */
[----:B------:R-:W-:Y:S02]  /*28860*/  @!P0 IADD3.X R115, R4, R29, R6, P1, P3 ;  /* 0x0000001d04738210 */ /* 0x000fe40000fe6406 */
[----:B------:R-:W-:Y:S02]  /*28870*/  ISETP.LT.OR P3, PT, R27, 0x6a, !P2 ;  /* 0x0000006a1b00780c */ /* 0x000fe40005761670 */
[----:B------:R-:W-:-:S04]  /*28880*/  LOP3.LUT R14, R14, 0xffffff7f, RZ, 0xc0, !PT ;  /* 0xffffff7f0e0e7812 */ /* 0x000fc800078ec0ff */
[----:B------:R-:W-:-:S07]  /*28890*/  @P0 LOP3.LUT R14, R14, 0x80, RZ, 0xfc, !PT ;  /* 0x000000800e0e0812 */ /* 0x000fce00078efcff */
[----:B------:R-:W-:-:S04]  /*288a0*/  @!P3 IADD3 R114, P0, P1, R3, R10, R7 ;  /* 0x0000000a0372b210 */ /* 0x000fc8000791e007 */
[----:B------:R-:W-:Y:S01]  /*288b0*/  @!P3 IADD3.X R116, R4, R29, R6, P0, P1 ;  /* 0x0000001d0474b210 */ /* 0x000fe200007e2406 */
[----:B---3--:R-:W-:Y:S02]  /*288c0*/  FMUL R12, R166, UR4 ;  /* 0x00000004a60c7c20 */ /* 0x008fe40008400000 */
[----:B------:R-:W3:Y:S03]  /*288d0*/  LDL.LU R166, [R1+0x2c8] ;  /* 0x0002c80001a67983 */ /* 0x000ee60000300800 */
[----:B------:R-:W-:Y:S01]  /*288e0*/  F2FP.SATFINITE.E4M3.F32.PACK_AB_MERGE_C R12, RZ, R12, RZ ;  /* 0x0000000cff0c723e */ /* 0x000fe200048070ff */
[----:B------:R-:W4:Y:S04]  /*288f0*/  LDL.LU R168, [R1+0x2cc] ;  /* 0x0002cc0001a87983 */ /* 0x000f280000300800 */
[----:B------:R0:W-:Y:S02]  /*28900*/  @!P4 STG.E.U8 desc[UR6][R128.64+0x51], R12 ;  /* 0x0000510c8000c986 */ /* 0x0001e4000c101106 */
[----:B0-----:R-:W0:Y:S02]  /*28910*/  @!P6 LDC.64 R12, c[0x0][0x5c0] ;  /* 0x00017000ff0ceb82 */ /* 0x001e240000000a00 */
[----:B0-----:R-:W-:Y:S01]  /*28920*/  @!P6 IADD3 R12, P1, R16, R12, RZ ;  /* 0x0000000c100ce210 */ /* 0x001fe20007f3e0ff */
[----:B--2---:R-:W-:-:S02]  /*28930*/  FMUL R16, R167, UR4 ;  /* 0x00000004a7107c20 */ /* 0x004fc40008400000 */
[----:B------:R-:W2:Y:S01]  /*28940*/  LDL.LU R167, [R1+0x2d0] ;  /* 0x0002d00001a77983 */ /* 0x000ea20000300800 */
[----:B------:R-:W-:Y:S01]  /*28950*/  LOP3.LUT P4, RZ, R2, 0x20000000, RZ, 0xc0, !PT ;  /* 0x2000000002ff7812 */ /* 0x000fe2000788c0ff */
[----:B------:R-:W-:Y:S01]  /*28960*/  @!P6 IMAD.X R13, R28, 0x1, R13, P1 ;  /* 0x000000011c0de824 */ /* 0x000fe200008e060d */
[----:B------:R-:W-:Y:S02]  /*28970*/  F2FP.SATFINITE.E4M3.F32.PACK_AB_MERGE_C R16, RZ, R16, RZ ;  /* 0x00000010ff10723e */ /* 0x000fe400048070ff */
[----:B------:R-:W-:-:S03]  /*28980*/  LOP3.LUT R14, R14, 0xffffbfff, RZ, 0xc0, !PT ;  /* 0xffffbfff0e0e7812 */ /* 0x000fc600078ec0ff */
[----:B------:R0:W-:Y:S01]  /*28990*/  @!P6 STG.E.U8 desc[UR6][R12.64+0x50], R16 ;  /* 0x000050100c00e986 */ /* 0x0001e2000c101106 */
[----:B------:R-:W-:Y:S02]  /*289a0*/  ISETP.GE.AND P0, PT, R26, 0x109, PT ;  /* 0x000001091a00780c */ /* 0x000fe40003f06270 */
[----:B------:R-:W-:-:S03]  /*289b0*/  LOP3.LUT P1, RZ, R2, 0x10000000, RZ, 0xc0, !PT ;  /* 0x1000000002ff7812 */ /* 0x000fc6000782c0ff */
[----:B------:R-:W-:Y:S01]  /*289c0*/  @P4 LOP3.LUT R14, R14, 0x4000, RZ, 0xfc, !PT ;  /* 0x000040000e0e4812 */ /* 0x000fe200078efcff */
[----:B0-----:R-:W0:Y:S03]  /*289d0*/  @!P5 LDC.64 R12, c[0x0][0x5c0] ;  /* 0x00017000ff0cdb82 */ /* 0x001e260000000a00 */
[----:B------:R-:W-:Y:S02]  /*289e0*/  LOP3.LUT R14, R14, 0xffff7fff, RZ, 0xc0, !PT ;  /* 0xffff7fff0e0e7812 */ /* 0x000fe400078ec0ff */
[----:B------:R-:W-:Y:S02]  /*289f0*/  ISETP.LT.OR P3, PT, R27, 0x61, !P0 ;  /* 0x000000611b00780c */ /* 0x000fe40004761670 */
[----:B------:R-:W-:-:S04]  /*28a00*/  @P2 LOP3.LUT R14, R14, 0x8000, RZ, 0xfc, !PT ;  /* 0x000080000e0e2812 */ /* 0x000fc800078efcff */
[----:B------:R-:W-:-:S04]  /*28a10*/  LOP3.LUT R14, R14, 0xfffeffff, RZ, 0xc0, !PT ;  /* 0xfffeffff0e0e7812 */ /* 0x000fc800078ec0ff */
[----:B------:R-:W-:-:S03]  /*28a20*/  @P1 LOP3.LUT R14, R14, 0x10000, RZ, 0xfc, !PT ;  /* 0x000100000e0e1812 */ /* 0x000fc600078efcff */
[----:B------:R-:W-:Y:S02]  /*28a30*/  @!P3 IADD3 R119, P1, P2, R3, R10, R9 ;  /* 0x0000000a0377b210 */ /* 0x000fe40007a3e009 */
[----:B------:R-:W-:Y:S02]  /*28a40*/  LOP3.LUT R0, R0, 0xf7ffffff, RZ, 0xc0, !PT ;  /* 0xf7ffffff00007812 */ /* 0x000fe400078ec0ff */
[----:B------:R-:W-:Y:S02]  /*28a50*/  @!P3 IADD3.X R121, R4, R29, R8, P1, P2 ;  /* 0x0000001d0479b210 */ /* 0x000fe40000fe4408 */
[----:B------:R-:W-:Y:S02]  /*28a60*/  ISETP.LT.OR P1, PT, R27, 0x62, !P0 ;  /* 0x000000621b00780c */ /* 0x000fe40004721670 */
[----:B0-----:R-:W-:Y:S02]  /*28a70*/  @!P5 IADD3 R12, P4, R105, R12, RZ ;  /* 0x0000000c690cd210 */ /* 0x001fe40007f9e0ff */
[----:B------:R-:W-:-:S03]  /*28a80*/  @P3 LOP3.LUT R0, R0, 0x8000000, RZ, 0xfc, !PT ;  /* 0x0800000000003812 */ /* 0x000fc600078efcff */
[----:B------:R-:W-:Y:S01]  /*28a90*/  @!P5 IMAD.X R13, R109, 0x1, R13, P4 ;  /* 0x000000016d0dd824 */ /* 0x000fe200020e060d */
[----:B------:R-:W-:Y:S02]  /*28aa0*/  ISETP.LT.OR P4, PT, R27, 0x69, !P0 ;  /* 0x000000691b00780c */ /* 0x000fe40004781670 */
[C---:B------:R-:W-:Y:S02]  /*28ab0*/  LOP3.LUT P3, RZ, R0.reuse, 0x4, RZ, 0xc0, !PT ;  /* 0x0000000400ff7812 */ /* 0x040fe4000786c0ff */
[----:B------:R-:W-:Y:S02]  /*28ac0*/  LOP3.LUT R0, R0, 0xdfffffff, RZ, 0xc0, !PT ;  /* 0xdfffffff00007812 */ /* 0x000fe400078ec0ff */
[----:B------:R-:W-:Y:S02]  /*28ad0*/  @!P1 IADD3 R118, P2, P6, R3, R10, R9 ;  /* 0x0000000a03769210 */ /* 0x000fe40007e5e009 */
[----:B------:R-:W-:Y:S02]  /*28ae0*/  @P1 LOP3.LUT R0, R0, 0x20000000, RZ, 0xfc, !PT ;  /* 0x2000000000001812 */ /* 0x000fe400078efcff */
[----:B------:R-:W-:-:S02]  /*28af0*/  @!P1 IADD3.X R123, R4, R29, R8, P2, P6 ;  /* 0x0000001d047b9210 */ /* 0x000fc400017ec408 */
[----:B------:R-:W-:-:S04]  /*28b00*/  LOP3.LUT R0, R0, 0xfdffffff, RZ, 0xc0, !PT ;  /* 0xfdffffff00007812 */ /* 0x000fc800078ec0ff */
[----:B------:R-:W-:-:S04]  /*28b10*/  @P4 LOP3.LUT R0, R0, 0x2000000, RZ, 0xfc, !PT ;  /* 0x0200000000004812 */ /* 0x000fc800078efcff */
[----:B------:R-:W-:Y:S01]  /*28b20*/  LOP3.LUT R0, R0, 0xfeffffff, RZ, 0xc0, !PT ;  /* 0xfeffffff00007812 */ /* 0x000fe200078ec0ff */
[----:B---3--:R-:W-:Y:S02]  /*28b30*/  FMUL R16, R166, UR4 ;  /* 0x00000004a6107c20 */ /* 0x008fe40008400000 */
[----:B------:R-:W3:Y:S03]  /*28b40*/  LDL.LU R166, [R1+0x2d4] ;  /* 0x0002d40001a67983 */ /* 0x000ee60000300800 */
[----:B------:R-:W-:-:S05]  /*28b50*/  F2FP.SATFINITE.E4M3.F32.PACK_AB_MERGE_C R16, RZ, R16, RZ ;  /* 0x00000010ff10723e */ /* 0x000fca00048070ff */
[----:B------:R4:W-:Y:S01]  /*28b60*/  @!P5 STG.E.U8 desc[UR6][R12.64+0x51], R16 ;  /* 0x000051100c00d986 */ /* 0x0009e2000c101106 */
[----:B------:R-:W-:-:S04]  /*28b70*/  @!P4 IADD3 R117, P5, P6, R3, R10, R9 ;  /* 0x0000000a0375c210 */ /* 0x000fc80007ebe009 */
[----:B------:R-:W-:Y:S02]  /*28b80*/  @!P4 IADD3.X R120, R4, R29, R8, P5, P6 ;  /* 0x0000001d0478c210 */ /* 0x000fe40002fec408 */
[----:B------:R-:W-:Y:S01]  /*28b90*/  ISETP.LT.OR P4, PT, R27, 0x6a, !P0 ;  /* 0x0000006a1b00780c */ /* 0x000fe20004781670 */
[----:B----4-:R-:W-:-:S12]  /*28ba0*/  FMUL R12, R168, UR4 ;  /* 0x00000004a80c7c20 */ /* 0x010fd80008400000 */
[----:B------:R-:W-:Y:S02]  /*28bb0*/  @!P4 IADD3 R122, P5, P6, R3, R10, R9 ;  /* 0x0000000a037ac210 */ /* 0x000fe40007ebe009 */
[----:B------:R-:W-:Y:S02]  /*28bc0*/  @P4 LOP3.LUT R0, R0, 0x1000000, RZ, 0xfc, !PT ;  /* 0x0100000000004812 */ /* 0x000fe400078efcff */
[----:B------:R-:W-:Y:S02]  /*28bd0*/  @!P4 IADD3.X R124, R4, R29, R8, P5, P6 ;  /* 0x0000001d047cc210 */ /* 0x000fe40002fec408 */
[----:B------:R-:W-:Y:S02]  /*28be0*/  LOP3.LUT P4, RZ, R14, 0x4000, RZ, 0xc0, !PT ;  /* 0x000040000eff7812 */ /* 0x000fe4000788c0ff */
[----:B------:R-:W-:-:S11]  /*28bf0*/  F2FP.SATFINITE.E4M3.F32.PACK_AB_MERGE_C R12, RZ, R12, RZ ;  /* 0x0000000cff0c723e */ /* 0x000fd600048070ff */
[----:B------:R2:W-:Y:S02]  /*28c00*/  @!P4 STG.E.U8 desc[UR6][R150.64+0x58], R12 ;  /* 0x0000580c9600c986 */ /* 0x0005e4000c101106 */
[----:B--2---:R-:W-:Y:S02]  /*28c10*/  FMUL R12, R167, UR4 ;  /* 0x00000004a70c7c20 */ /* 0x004fe40008400000 */
[----:B------:R-:W2:Y:S04]  /*28c20*/  LDL.LU R167, [R1+0x2d8] ;  /* 0x0002d80001a77983 */ /* 0x000ea80000300800 */
[----:B------:R-:W4:Y:S01]  /*28c30*/  LDL.LU R178, [R1+0x2dc] ;  /* 0x0002dc0001b27983 */ /* 0x000f220000300800 */
[----:B------:R-:W-:Y:S02]  /*28c40*/  LOP3.LUT P1, RZ, R14, 0x10000, RZ, 0xc0, !PT ;  /* 0x000100000eff7812 */ /* 0x000fe4000782c0ff */
[----:B------:R-:W-:-:S02]  /*28c50*/  F2FP.SATFINITE.E4M3.F32.PACK_AB_MERGE_C R12, RZ, R12, RZ ;  /* 0x0000000cff0c723e */ /* 0x000fc400048070ff */
[----:B------:R-:W-:-:S04]  /*28c60*/  LOP3.LUT P2, RZ, R14, 0x8000, RZ, 0xc0, !PT ;  /* 0x000080000eff7812 */ /* 0x000fc8000784c0ff */
[----:B------:R-:W-:-:S05]  /*28c70*/  ISETP.LT.OR P4, PT, R27, 0x71, !P2 ;  /* 0x000000711b00780c */ /* 0x000fca0005781670 */
[----:B------:R0:W-:Y:S01]  /*28c80*/  @!P1 STG.E.U8 desc[UR6][R130.64+0x59], R12 ;  /* 0x0000590c82009986 */ /* 0x0001e2000c101106 */
[----:B------:R-:W-:Y:S01]  /*28c90*/  ISETP.LT.OR P1, PT, R27, 0x72, !P2 ;  /* 0x000000721b00780c */ /* 0x000fe20005721670 */
[----:B0-----:R-:W0:Y:S06]  /*28ca0*/  @!P3 LDC.64 R12, c[0x0][0x5c0] ;  /* 0x00017000ff0cbb82 */ /* 0x001e2c0000000a00 */
[----:B------:R-:W-:Y:S02]  /*28cb0*/  @!P4 IADD3 R173, P5, P6, R3, R10, R7 ;  /* 0x0000000a03adc210 */ /* 0x000fe40007ebe007 */
[----:B------:R-:W-:-:S02]  /*28cc0*/  LOP3.LUT R0, R0, 0x7fffffff, RZ, 0xc0, !PT ;  /* 0x7fffffff00007812 */ /* 0x000fc400078ec0ff */
[-CC-:B------:R-:W-:Y:S02]  /*28cd0*/  @!P4 IADD3.X R177, R4, R29.reuse, R6.reuse, P5, P6 ;  /* 0x0000001d04b1c210 */ /* 0x180fe40002fec406 */
[----:B------:R-:W-:Y:S02]  /*28ce0*/  @!P1 IADD3 R172, P5, P6, R3, R10, R7 ;  /* 0x0000000a03ac9210 */ /* 0x000fe40007ebe007 */
[----:B------:R-:W-:Y:S02]  /*28cf0*/  @P4 LOP3.LUT R0, R0, 0x80000000, RZ, 0xfc, !PT ;  /* 0x8000000000004812 */ /* 0x000fe400078efcff */
[----:B------:R-:W-:Y:S02]  /*28d00*/  LOP3.LUT P4, RZ, R14, 0x2000, RZ, 0xc0, !PT ;  /* 0x000020000eff7812 */ /* 0x000fe4000788c0ff */
[----:B------:R-:W-:Y:S02]  /*28d10*/  @!P1 IADD3.X R176, R4, R29, R6, P5, P6 ;  /* 0x0000001d04b09210 */ /* 0x000fe40002fec406 */
[----:B0-----:R-:W-:-:S05]  /*28d20*/  @!P3 IADD3 R12, P5, R17, R12, RZ ;  /* 0x0000000c110cb210 */ /* 0x001fca0007fbe0ff */
[----:B------:R-:W-:Y:S01]  /*28d30*/  @!P3 IMAD.X R13, R108, 0x1, R13, P5 ;  /* 0x000000016c0db824 */ /* 0x000fe200028e060d */
[----:B------:R-:W-:-:S04]  /*28d40*/  LOP3.LUT R0, R0, 0xbfffffff, RZ, 0xc0, !PT ;  /* 0xbfffffff00007812 */ /* 0x000fc800078ec0ff */
[----:B------:R-:W-:Y:S02]  /*28d50*/  @P1 LOP3.LUT R0, R0, 0x40000000, RZ, 0xfc, !PT ;  /* 0x4000000000001812 */ /* 0x000fe400078efcff */
[----:B------:R-:W-:Y:S02]  /*28d60*/  ISETP.LT.OR P1, PT, R27, 0x79, !P2 ;  /* 0x000000791b00780c */ /* 0x000fe40005721670 */
[----:B------:R-:W-:-:S11]  /*28d70*/  LOP3.LUT R0, R0, 0xefffffff, RZ, 0xc0, !PT ;  /* 0xefffffff00007812 */ /* 0x000fd600078ec0ff */
[----:B------:R-:W-:Y:S02]  /*28d80*/  @!P1 IADD3 R171, P5, P6, R3, R10, R7 ;  /* 0x0000000a03ab9210 */ /* 0x000fe40007ebe007 */
[----:B------:R-:W-:Y:S02]  /*28d90*/  @P1 LOP3.LUT R0, R0, 0x10000000, RZ, 0xfc, !PT ;  /* 0x1000000000001812 */ /* 0x000fe400078efcff */
[----:B------:R-:W-:Y:S01]  /*28da0*/  @!P1 IADD3.X R175, R4, R29, R6, P5, P6 ;  /* 0x0000001d04af9210 */ /* 0x000fe20002fec406 */
[----:B---3--:R-:W-:Y:S02]  /*28db0*/  FMUL R16, R166, UR4 ;  /* 0x00000004a6107c20 */ /* 0x008fe40008400000 */
[----:B------:R-:W3:Y:S04]  /*28dc0*/  LDL.LU R166, [R1+0x2e0] ;  /* 0x0002e00001a67983 */ /* 0x000ee80000300800 */
[----:B------:R-:W3:Y:S01]  /*28dd0*/  LDL.LU R174, [R1+0x2e4] ;  /* 0x0002e40001ae7983 */ /* 0x000ee20000300800 */
[----:B------:R-:W-:-:S03]  /*28de0*/  F2FP.SATFINITE.E4M3.F32.PACK_AB_MERGE_C R16, RZ, R16, RZ ;  /* 0x00000010ff10723e */ /* 0x000fc600048070ff */
[----:B------:R-:W3:Y:S04]  /*28df0*/  LDL.LU R179, [R1+0x2e8] ;  /* 0x0002e80001b37983 */ /* 0x000ee80000300800 */
[----:B------:R0:W-:Y:S02]  /*28e00*/  @!P3 STG.E.U8 desc[UR6][R12.64+0x58], R16 ;  /* 0x000058100c00b986 */ /* 0x0001e4000c101106 */
[----:B0-----:R-:W0:Y:S02]  /*28e10*/  @!P4 LDC.64 R12, c[0x0][0x5c0] ;  /* 0x00017000ff0ccb82 */ /* 0x001e240000000a00 */
[----:B0-----:R-:W-:-:S05]  /*28e20*/  @!P4 IADD3 R12, P1, R15, R12, RZ ;  /* 0x0000000c0f0cc210 */ /* 0x001fca0007f3e0ff */
[----:B------:R-:W-:Y:S02]  /*28e30*/  @!P4 IMAD.X R13, R104, 0x1, R13, P1 ;  /* 0x00000001680dc824 */ /* 0x000fe400008e060d */
[----:B--2---:R-:W-:-:S05]  /*28e40*/  FMUL R15, R167, UR4 ;  /* 0x00000004a70f7c20 */ /* 0x004fca0008400000 */
[----:B------:R-:W-:-:S05]  /*28e50*/  F2FP.SATFINITE.E4M3.F32.PACK_AB_MERGE_C R15, RZ, R15, RZ ;  /* 0x0000000fff0f723e */ /* 0x000fca00048070ff */
[----:B------:R4:W-:Y:S02]  /*28e60*/  @!P4 STG.E.U8 desc[UR6][R12.64+0x59], R15 ;  /* 0x0000590f0c00c986 */ /* 0x0009e4000c101106 */
[----:B----4-:R-:W-:Y:S02]  /*28e70*/  FMUL R15, R178, UR4 ;  /* 0x00000004b20f7c20 */ /* 0x010fe40008400000 */
[----:B------:R-:W2:Y:S01]  /*28e80*/  LDL.LU R178, [R1+0x2ec] ;  /* 0x0002ec0001b27983 */ /* 0x000ea20000300800 */
[C---:B------:R-:W-:Y:S02]  /*28e90*/  ISETP.LT.OR P3, PT, R27.reuse, 0x7a, !P2 ;  /* 0x0000007a1b00780c */ /* 0x040fe40005761670 */
[----:B------:R-:W-:Y:S02]  /*28ea0*/  ISETP.LT.OR P1, PT, R27, 0x71, !P0 ;  /* 0x000000711b00780c */ /* 0x000fe40004721670 */
[----:B------:R-:W-:-:S09]  /*28eb0*/  LOP3.LUT R0, R0, 0xfbffffff, RZ, 0xc0, !PT ;  /* 0xfbffffff00007812 */ /* 0x000fd200078ec0ff */
[CC--:B------:R-:W-:Y:S02]  /*28ec0*/  @!P3 IADD3 R169, P5, P6, R3.reuse, R10.reuse, R7 ;  /* 0x0000000a03a9b210 */ /* 0x0c0fe40007ebe007 */
[----:B------:R-:W-:Y:S02]  /*28ed0*/  @P3 LOP3.LUT R0, R0, 0x4000000, RZ, 0xfc, !PT ;  /* 0x0400000000003812 */ /* 0x000fe400078efcff */
[-C--:B------:R-:W-:Y:S02]  /*28ee0*/  @!P3 IADD3.X R170, R4, R29.reuse, R6, P5, P6 ;  /* 0x0000001d04aab210 */ /* 0x080fe40002fec406 */
[----:B------:R-:W-:Y:S02]  /*28ef0*/  @!P1 IADD3 R167, P4, P5, R3, R10, R9 ;  /* 0x0000000a03a79210 */ /* 0x000fe40007d9e009 */
[----:B------:R-:W-:Y:S02]  /*28f00*/  ISETP.GE.AND P3, PT, R26, 0x1, PT ;  /* 0x000000011a00780c */ /* 0x000fe40003f66270 */
[----:B------:R-:W-:-:S02]  /*28f10*/  @!P1 IADD3.X R168, R4, R29, R8, P4, P5 ;  /* 0x0000001d04a89210 */ /* 0x000fc400027ea408 */
[----:B------:R-:W-:-:S13]  /*28f20*/  ISETP.LT.OR P4, PT, R27, 0x61, !P3 ;  /* 0x000000611b00780c */ /* 0x000fda0005f81670 */
[----:B------:R-:W0:Y:S01]  /*28f30*/  @!P4 LDC.64 R12, c[0x0][0x5c0] ;  /* 0x00017000ff0ccb82 */ /* 0x000e220000000a00 */
[----:B------:R-:W-:Y:S02]  /*28f40*/  F2FP.SATFINITE.E4M3.F32.PACK_AB_MERGE_C R15, RZ, R15, RZ ;  /* 0x0000000fff0f723e */ /* 0x000fe400048070ff */
[----:B0-----:R-:W-:-:S05]  /*28f50*/  @!P4 IADD3 R12, P5, R10, R12, RZ ;  /* 0x0000000c0a0cc210 */ /* 0x001fca0007fbe0ff */
[----:B------:R-:W-:-:S05]  /*28f60*/  @!P4 IMAD.X R13, R29, 0x1, R13, P5 ;  /* 0x000000011d0dc824 */ /* 0x000fca00028e060d */
[----:B------:R0:W-:Y:S01]  /*28f70*/  @!P4 STG.E.U8 desc[UR6][R12.64+0x60], R15 ;  /* 0x0000600f0c00c986 */ /* 0x0001e2000c101106 */
[----:B------:R-:W-:-:S13]  /*28f80*/  ISETP.LT.OR P4, PT, R27, 0x62, !P3 ;  /* 0x000000621b00780c */ /* 0x000fda0005f81670 */
[----:B0-----:R-:W0:Y:S02]  /*28f90*/  @!P4 LDC.64 R12, c[0x0][0x5c0] ;  /* 0x00017000ff0ccb82 */ /* 0x001e240000000a00 */
[----:B0-----:R-:W-:-:S05]  /*28fa0*/  @!P4 IADD3 R12, P5, R10, R12, RZ ;  /* 0x0000000c0a0cc210 */ /* 0x001fca0007fbe0ff */
[----:B------:R-:W-:Y:S01]  /*28fb0*/  @!P4 IMAD.X R13, R29, 0x1, R13, P5 ;  /* 0x000000011d0dc824 */ /* 0x000fe200028e060d */
[----:B------:R-:W-:Y:S01]  /*28fc0*/  LOP3.LUT P6, RZ, R5, 0x100, RZ, 0xc0, !PT ;  /* 0x0000010005ff7812 */ /* 0x000fe200078cc0ff */
[----:B---3--:R-:W-:-:S05]  /*28fd0*/  FMUL R15, R166, UR4 ;  /* 0x00000004a60f7c20 */ /* 0x008fca0008400000 */
[----:B------:R-:W-:-:S05]  /*28fe0*/  F2FP.SATFINITE.E4M3.F32.PACK_AB_MERGE_C R15, RZ, R15, RZ ;  /* 0x0000000fff0f723e */ /* 0x000fca00048070ff */
[----:B------:R0:W-:Y:S02]  /*28ff0*/  @!P4 STG.E.U8 desc[UR6][R12.64+0x61], R15 ;  /* 0x0000610f0c00c986 */ /* 0x0001e4000c101106 */
[----:B0-----:R-:W-:Y:S02]  /*29000*/  FMUL R12, R174, UR4 ;  /* 0x00000004ae0c7c20 */ /* 0x001fe40008400000 */
[----:B------:R-:W3:Y:S03]  /*29010*/  LDL.LU R174, [R1+0x2f0] ;  /* 0x0002f00001ae7983 */ /* 0x000ee60000300800 */
[----:B------:R-:W-:-:S05]  /*29020*/  F2FP.SATFINITE.E4M3.F32.PACK_AB_MERGE_C R12, RZ, R12, RZ ;  /* 0x0000000cff0c723e */ /* 0x000fca00048070ff */
[----:B------:R0:W-:Y:S02]  /*29030*/  @!P6 STG.E.U8 desc[UR6][R156.64+0x60], R12 ;  /* 0x0000600c9c00e986 */ /* 0x0001e4000c101106 */
[----:B0-----:R-:W-:Y:S02]  /*29040*/  FMUL R12, R179, UR4 ;  /* 0x00000004b30c7c20 */ /* 0x001fe40008400000 */
[----:B------:R-:W4:Y:S01]  /*29050*/  LDL.LU R179, [R1+0x2f4] ;  /* 0x0002f40001b37983 */ /* 0x000f220000300800 */
[----:B------:R-:W-:-:S04]  /*29060*/  LOP3.LUT R14, R14, 0xffffefff, RZ, 0xc0, !PT ;  /* 0xffffefff0e0e7812 */ /* 0x000fc800078ec0ff */
[----:B------:R-:W-:Y:S02]  /*29070*/  @P2 LOP3.LUT R14, R14, 0x1000, RZ, 0xfc, !PT ;  /* 0x000010000e0e2812 */ /* 0x000fe400078efcff */
[----:B------:R-:W-:Y:S01]  /*29080*/  ISETP.LT.OR P2, PT, R27, 0x72, !P0 ;  /* 0x000000721b00780c */ /* 0x000fe20004741670 */
[----:B--2---:R-:W-:Y:S02]  /*29090*/  FMUL R15, R178, UR4 ;  /* 0x00000004b20f7c20 */ /* 0x004fe40008400000 */
[----:B------:R-:W2:Y:S04]  /*290a0*/  LDL.LU R178, [R1+0x2f8] ;  /* 0x0002f80001b27983 */ /* 0x000ea80000300800 */
[----:B------:R-:W2:Y:S04]  /*290b0*/  LDL.LU R181, [R1+0x2fc] ;  /* 0x0002fc0001b57983 */ /* 0x000ea80000300800 */
[----:B------:R-:W2:Y:S01]  /*290c0*/  LDL.LU R191, [R1+0x300] ;  /* 0x0003000001bf7983 */ /* 0x000ea20000300800 */
[----:B------:R-:W-:-:S03]  /*290d0*/  LOP3.LUT R0, R0, 0xff7fffff, RZ, 0xc0, !PT ;  /* 0xff7fffff00007812 */ /* 0x000fc600078ec0ff */
[----:B------:R-:W2:Y:S01]  /*290e0*/  LDL.LU R190, [R1+0x304] ;  /* 0x0003040001be7983 */ /* 0x000ea20000300800 */
[----:B------:R-:W-:Y:S02]  /*290f0*/  @P1 LOP3.LUT R0, R0, 0x800000, RZ, 0xfc, !PT ;  /* 0x0080000000001812 */ /* 0x000fe400078efcff */
[----:B------:R-:W-:Y:S02]  /*29100*/  @!P2 IADD3 R144, P4, P5, R3, R10, R9 ;  /* 0x0000000a0390a210 */ /* 0x000fe40007d9e009 */
[----:B------:R-:W-:Y:S02]  /*29110*/  LOP3.LUT R0, R0, 0xffdfffff, RZ, 0xc0, !PT ;  /* 0xffdfffff00007812 */ /* 0x000fe400078ec0ff */
[----:B------:R-:W-:Y:S02]  /*29120*/  @!P2 IADD3.X R145, R4, R29, R8, P4, P5 ;  /* 0x0000001d0491a210 */ /* 0x000fe400027ea408 */
[----:B------:R-:W-:Y:S02]  /*29130*/  @P2 LOP3.LUT R0, R0, 0x200000, RZ, 0xfc, !PT ;  /* 0x0020000000002812 */ /* 0x000fe400078efcff */
[----:B------:R-:W-:-:S02]  /*29140*/  ISETP.LT.OR P2, PT, R27, 0x79, !P0 ;  /* 0x000000791b00780c */ /* 0x000fc40004741670 */
[----:B------:R-:W-:-:S11]  /*29150*/  LOP3.LUT R0, R0, 0xfffdffff, RZ, 0xc0, !PT ;  /* 0xfffdffff00007812 */ /* 0x000fd600078ec0ff */
[----:B------:R-:W-:Y:S02]  /*29160*/  @!P2 IADD3 R151, P4, P5, R3, R10, R9 ;  /* 0x0000000a0397a210 */ /* 0x000fe40007d9e009 */
[----:B------:R-:W-:Y:S02]  /*29170*/  @P2 LOP3.LUT R0, R0, 0x20000, RZ, 0xfc, !PT ;  /* 0x0002000000002812 */ /* 0x000fe400078efcff */
[----:B------:R-:W-:Y:S02]  /*29180*/  @!P2 IADD3.X R166, R4, R29, R8, P4, P5 ;  /* 0x0000001d04a6a210 */ /* 0x000fe400027ea408 */
[C---:B------:R-:W-:Y:S02]  /*29190*/  LOP3.LUT P2, RZ, R14.reuse, 0x1000, RZ, 0xc0, !PT ;  /* 0x000010000eff7812 */ /* 0x040fe4000784c0ff */
[----:B------:R-:W-:Y:S02]  /*291a0*/  LOP3.LUT R14, R14, 0xfffffbff, RZ, 0xc0, !PT ;  /* 0xfffffbff0e0e7812 */ /* 0x000fe400078ec0ff */
[----:B------:R-:W-:-:S02]  /*291b0*/  ISETP.LT.OR P6, PT, R27, 0x7a, !P0 ;  /* 0x0000007a1b00780c */ /* 0x000fc400047c1670 */
[----:B------:R-:W-:Y:S02]  /*291c0*/  @P0 LOP3.LUT R14, R14, 0x400, RZ, 0xfc, !PT ;  /* 0x000004000e0e0812 */ /* 0x000fe400078efcff */
[----:B------:R-:W-:Y:S02]  /*291d0*/  LOP3.LUT P0, RZ, R5, 0x2000, RZ, 0xc0, !PT ;  /* 0x0000200005ff7812 */ /* 0x000fe4000780c0ff */
[----:B------:R-:W-:-:S11]  /*291e0*/  LOP3.LUT R14, R14, 0xfffff7ff, RZ, 0xc0, !PT ;  /* 0xfffff7ff0e0e7812 */ /* 0x000fd600078ec0ff */
[----:B------:R-:W-:Y:S02]  /*291f0*/  @P0 LOP3.LUT R14, R14, 0x800, RZ, 0xfc, !PT ;  /* 0x000008000e0e0812 */ /* 0x000fe400078efcff */
[----:B------:R-:W-:Y:S02]  /*29200*/  ISETP.LT.OR P0, PT, R27, 0x81, !P2 ;  /* 0x000000811b00780c */ /* 0x000fe40005701670 */
[----:B------:R-:W-:-:S04]  /*29210*/  @!P6 IADD3 R150, P4, P5, R3, R10, R9 ;  /* 0x0000000a0396e210 */ /* 0x000fc80007d9e009 */
[----:B------:R-:W-:Y:S02]  /*29220*/  @!P6 IADD3.X R156, R4, R29, R8, P4, P5 ;  /* 0x0000001d049ce210 */ /* 0x000fe400027ea408 */
[----:B------:R-:W-:-:S05]  /*29230*/  LOP3.LUT P1, RZ, R5, 0x80, RZ, 0xc0, !PT ;  /* 0x0000008005ff7812 */ /* 0x000fca000782c0ff */
[----:B------:R-:W-:-:S04]  /*29240*/  @!P0 IADD3 R186, P4, P5, R3, R10, R7 ;  /* 0x0000000a03ba8210 */ /* 0x000fc80007d9e007 */
[----:B------:R-:W-:Y:S02]  /*29250*/  @!P0 IADD3.X R189, R4, R29, R6, P4, P5 ;  /* 0x0000001d04bd8210 */ /* 0x000fe400027ea406 */
[----:B------:R-:W-:Y:S02]  /*29260*/  ISETP.LT.OR P4, PT, R27, 0x69, !P3 ;  /* 0x000000691b00780c */ /* 0x000fe40005f81670 */
[----:B------:R-:W-:-:S05]  /*29270*/  F2FP.SATFINITE.E4M3.F32.PACK_AB_MERGE_C R12, RZ, R12, RZ ;  /* 0x0000000cff0c723e */ /* 0x000fca00048070ff */
[----:B------:R0:W-:Y:S06]  /*29280*/  @!P1 STG.E.U8 desc[UR6][R152.64+0x61], R12 ;  /* 0x0000610c98009986 */ /* 0x0001ec000c101106 */
[----:B0-----:R-:W0:Y:S01]  /*29290*/  @!P4 LDC.64 R12, c[0x0][0x5c0] ;  /* 0x00017000ff0ccb82 */ /* 0x001e220000000a00 */
[----:B------:R-:W-:Y:S02]  /*292a0*/  F2FP.SATFINITE.E4M3.F32.PACK_AB_MERGE_C R15, RZ, R15, RZ ;  /* 0x0000000fff0f723e */ /* 0x000fe400048070ff */
[----:B0-----:R-:W-:-:S05]  /*292b0*/  @!P4 IADD3 R12, P5, R10, R12, RZ ;  /* 0x0000000c0a0cc210 */ /* 0x001fca0007fbe0ff */
[----:B------:R-:W-:-:S05]  /*292c0*/  @!P4 IMAD.X R13, R29, 0x1, R13, P5 ;  /* 0x000000011d0dc824 */ /* 0x000fca00028e060d */
[----:B------:R0:W-:Y:S01]  /*292d0*/  @!P4 STG.E.U8 desc[UR6][R12.64+0x68], R15 ;  /* 0x0000680f0c00c986 */ /* 0x0001e2000c101106 */
[----:B------:R-:W-:Y:S02]  /*292e0*/  ISETP.LT.OR P4, PT, R27, 0x6a, !P3 ;  /* 0x0000006a1b00780c */ /* 0x000fe40005f81670 */
[----:B------:R-:W-:-:S11]  /*292f0*/  LOP3.LUT R0, R0, 0xffff7fff, RZ, 0xc0, !PT ;  /* 0xffff7fff00007812 */ /* 0x000fd600078ec0ff */
[----:B0-----:R-:W0:Y:S01]  /*29300*/  @!P4 LDC.64 R12, c[0x0][0x5c0] ;  /* 0x00017000ff0ccb82 */ /* 0x001e220000000a00 */
[----:B------:R-:W-:-:S04]  /*29310*/  @P6 LOP3.LUT R0, R0, 0x8000, RZ, 0xfc, !PT ;  /* 0x0000800000006812 */ /* 0x000fc800078efcff */
[----:B------:R-:W-:-:S04]  /*29320*/  LOP3.LUT R0, R0, 0xffbfffff, RZ, 0xc0, !PT ;  /* 0xffbfffff00007812 */ /* 0x000fc800078ec0ff */
[----:B------:R-:W-:Y:S02]  /*29330*/  @P0 LOP3.LUT R0, R0, 0x400000, RZ, 0xfc, !PT ;  /* 0x0040000000000812 */ /* 0x000fe400078efcff */
[----:B------:R-:W-:Y:S02]  /*29340*/  ISETP.LT.OR P0, PT, R27, 0x82, !P2 ;  /* 0x000000821b00780c */ /* 0x000fe40005701670 */
[----:B------:R-:W-:Y:S02]  /*29350*/  LOP3.LUT R0, R0, 0xfff7ffff, RZ, 0xc0, !PT ;  /* 0xfff7ffff00007812 */ /* 0x000fe400078ec0ff */
[----:B0-----:R-:W-:-:S05]  /*29360*/  @!P4 IADD3 R12, P5, R10, R12, RZ ;  /* 0x0000000c0a0cc210 */ /* 0x001fca0007fbe0ff */
[----:B------:R-:W-:Y:S02]  /*29370*/  @!P4 IMAD.X R13, R29, 0x1, R13, P5 ;  /* 0x000000011d0dc824 */ /* 0x000fe400028e060d */
[----:B---3--:R-:W-:-:S05]  /*29380*/  FMUL R15, R174, UR4 ;  /* 0x00000004ae0f7c20 */ /* 0x008fca0008400000 */
[----:B------:R-:W-:-:S05]  /*29390*/  F2FP.SATFINITE.E4M3.F32.PACK_AB_MERGE_C R15, RZ, R15, RZ ;  /* 0x0000000fff0f723e */ /* 0x000fca00048070ff */
[----:B------:R4:W-:Y:S01]  /*293a0*/  @!P4 STG.E.U8 desc[UR6][R12.64+0x69], R15 ;  /* 0x0000690f0c00c986 */ /* 0x0009e2000c101106 */
[----:B------:R-:W-:Y:S02]  /*293b0*/  @!P0 IADD3 R157, P4, P5, R3, R10, R7 ;  /* 0x0000000a039d8210 */ /* 0x000fe40007d9e007 */
[----:B------:R-:W-:Y:S02]  /*293c0*/  @P0 LOP3.LUT R0, R0, 0x80000, RZ, 0xfc, !PT ;  /* 0x0008000000000812 */ /* 0x000fe400078efcff */
[----:B------:R-:W-:Y:S02]  /*293d0*/  @!P0 IADD3.X R174, R4, R29, R6, P4, P5 ;  /* 0x0000001d04ae8210 */ /* 0x000fe400027ea406 */
[----:B------:R-:W-:Y:S02]  /*293e0*/  ISETP.LT.OR P0, PT, R27, 0x89, !P2 ;  /* 0x000000891b00780c */ /* 0x000fe40005701670 */
[----:B------:R-:W-:Y:S01]  /*293f0*/  LOP3.LUT R0, R0, 0xfffeffff, RZ, 0xc0, !PT ;  /* 0xfffeffff00007812 */ /* 0x000fe200078ec0ff */
[----:B----4-:R-:W-:-:S10]  /*29400*/  FMUL R12, R179, UR4 ;  /* 0x00000004b30c7c20 */ /* 0x010fd40008400000 */
[----:B------:R-:W-:Y:S02]  /*29410*/  @!P0 IADD3 R180, P4, P5, R3, R10, R7 ;  /* 0x0000000a03b48210 */ /* 0x000fe40007d9e007 */
[----:B------:R-:W-:Y:S02]  /*29420*/  @P0 LOP3.LUT R0, R0, 0x10000, RZ, 0xfc, !PT ;  /* 0x0001000000000812 */ /* 0x000fe400078efcff */
[----:B------:R-:W-:Y:S02]  /*29430*/  @!P0 IADD3.X R184, R4, R29, R6, P4, P5 ;  /* 0x0000001d04b88210 */ /* 0x000fe400027ea406 */
[----:B------:R-:W-:Y:S02]  /*29440*/  LOP3.LUT P0, RZ, R14, 0x800, RZ, 0xc0, !PT ;  /* 0x000008000eff7812 */ /* 0x000fe4000780c0ff */
[----:B------:R-:W-:Y:S02]  /*29450*/  F2FP.SATFINITE.E4M3.F32.PACK_AB_MERGE_C R12, RZ, R12, RZ ;  /* 0x0000000cff0c723e */ /* 0x000fe400048070ff */
[----:B------:R-:W-:-:S09]  /*29460*/  LOP3.LUT P1, RZ, R5, 0x1000, RZ, 0xc0, !PT ;  /* 0x0000100005ff7812 */ /* 0x000fd2000782c0ff */
[----:B------:R2:W-:Y:S01]  /*29470*/  @!P0 STG.E.U8 desc[UR6][R154.64+0x68], R12 ;  /* 0x0000680c9a008986 */ /* 0x0005e2000c101106 */
[----:B------:R-:W-:Y:S02]  /*29480*/  ISETP.LT.OR P0, PT, R27, 0x8a, !P2 ;  /* 0x0000008a1b00780c */ /* 0x000fe40005701670 */
[----:B------:R-:W-:-:S11]  /*29490*/  LOP3.LUT R0, R0, 0xffffbfff, RZ, 0xc0, !PT ;  /* 0xffffbfff00007812 */ /* 0x000fd600078ec0ff */
[----:B------:R-:W-:Y:S02]  /*294a0*/  @!P0 IADD3 R179, P4, P5, R3, R10, R7 ;  /* 0x0000000a03b38210 */ /* 0x000fe40007d9e007 */
[----:B------:R-:W-:Y:S02]  /*294b0*/  @P0 LOP3.LUT R0, R0, 0x4000, RZ, 0xfc, !PT ;  /* 0x0000400000000812 */ /* 0x000fe400078efcff */
[----:B------:R-:W-:Y:S02]  /*294c0*/  @!P0 IADD3.X R183, R4, R29, R6, P4, P5 ;  /* 0x0000001d04b78210 */ /* 0x000fe400027ea406 */
[----:B------:R-:W-:Y:S02]  /*294d0*/  LOP3.LUT P0, RZ, R14, 0x400, RZ, 0xc0, !PT ;  /* 0x000004000eff7812 */ /* 0x000fe4000780c0ff */
[----:B------:R-:W-:Y:S02]  /*294e0*/  LOP3.LUT P3, RZ, R5, 0x8000, RZ, 0xc0, !PT ;  /* 0x0000800005ff7812 */ /* 0x000fe4000786c0ff */
[----:B------:R-:W-:Y:S01]  /*294f0*/  LOP3.LUT R0, R0, 0xffffefff, RZ, 0xc0, !PT ;  /* 0xffffefff00007812 */ /* 0x000fe200078ec0ff */
[----:B--2---:R-:W-:-:S05]  /*29500*/  FMUL R12, R178, UR4 ;  /* 0x00000004b20c7c20 */ /* 0x004fca0008400000 */
[----:B------:R-:W-:-:S05]  /*29510*/  F2FP.SATFINITE.E4M3.F32.PACK_AB_MERGE_C R12, RZ, R12, RZ ;  /* 0x0000000cff0c723e */ /* 0x000fca00048070ff */
[----:B------:R0:W-:Y:S01]  /*29520*/  @!P1 STG.E.U8 desc[UR6][R142.64+0x69], R12 ;  /* 0x0000690c8e009986 */ /* 0x0001e2000c101106 */
[----:B------:R-:W-:Y:S01]  /*29530*/  ISETP.LT.OR P1, PT, R27, 0x81, !P0 ;  /* 0x000000811b00780c */ /* 0x000fe20004721670 */
[----:B0-----:R-:W-:-:S12]  /*29540*/  FMUL R12, R181, UR4 ;  /* 0x00000004b50c7c20 */ /* 0x001fd80008400000 */
[----:B------:R-:W-:Y:S02]  /*29550*/  @!P1 IADD3 R178, P4, P5, R3, R10, R9 ;  /* 0x0000000a03b29210 */ /* 0x000fe40007d9e009 */
[----:B------:R-:W-:Y:S02]  /*29560*/  @P1 LOP3.LUT R0, R0, 0x1000, RZ, 0xfc, !PT ;  /* 0x0000100000001812 */ /* 0x000fe400078efcff */
[----:B------:R-:W-:Y:S02]  /*29570*/  @!P1 IADD3.X R182, R4, R29, R8, P4, P5 ;  /* 0x0000001d04b69210 */ /* 0x000fe400027ea408 */
[----:B------:R-:W-:Y:S02]  /*29580*/  F2FP.SATFINITE.E4M3.F32.PACK_AB_MERGE_C R12, RZ, R12, RZ ;  /* 0x0000000cff0c723e */ /* 0x000fe400048070ff */
[----:B------:R-:W-:-:S03]  /*29590*/  ISETP.LT.OR P1, PT, R27, 0x82, !P0 ;  /* 0x000000821b00780c */ /* 0x000fc60004721670 */
[----:B------:R0:W-:Y:S01]  /*295a0*/  @!P3 STG.E.U8 desc[UR6][R132.64+0x60], R12 ;  /* 0x0000600c8400b986 */ /* 0x0001e2000c101106 */
[----:B------:R-:W-:Y:S02]  /*295b0*/  ISETP.LT.OR P3, PT, R27, 0x89, !P0 ;  /* 0x000000891b00780c */ /* 0x000fe40004761670 */
[----:B------:R-:W-:-:S07]  /*295c0*/  LOP3.LUT R0, R0, 0xfffff7ff, RZ, 0xc0, !PT ;  /* 0xfffff7ff00007812 */ /* 0x000fce00078ec0ff */
[-CC-:B------:R-:W-:Y:S02]  /*295d0*/  @!P1 IADD3 R185, P4, P5, R3, R10.reuse, R9.reuse ;  /* 0x0000000a03b99210 */ /* 0x180fe40007d9e009 */
[----:B------:R-:W-:Y:S01]  /*295e0*/  @P1 LOP3.LUT R0, R0, 0x800, RZ, 0xfc, !PT ;  /* 0x0000080000001812 */ /* 0x000fe200078efcff */
[----:B0-----:R-:W-:Y:S01]  /*295f0*/  FMUL R12, R191, UR4 ;  /* 0x00000004bf0c7c20 */ /* 0x001fe20008400000 */
[----:B------:R-:W-:Y:S01]  /*29600*/  @!P1 IADD3.X R188, R4, R29, R8, P4, P5 ;  /* 0x0000001d04bc9210 */ /* 0x000fe200027ea408 */
[----:B------:R-:W2:Y:S01]  /*29610*/  LDL.LU R191, [R1+0x308] ;  /* 0x0003080001bf7983 */ /* 0x000ea20000300800 */
[----:B------:R-:W-:Y:S02]  /*29620*/  LOP3.LUT R0, R0, 0xfffffbff, RZ, 0xc0, !PT ;  /* 0xfffffbff00007812 */ /* 0x000fe400078ec0ff */
[----:B------:R-:W-:Y:S01]  /*29630*/  @!P3 IADD3 R181, P4, P5, R3, R10, R9 ;  /* 0x0000000a03b5b210 */ /* 0x000fe20007d9e009 */
[----:B------:R-:W3:Y:S01]  /*29640*/  LDL.LU R192, [R1+0x30c] ;  /* 0x00030c0001c07983 */ /* 0x000ee20000300800 */
[----:B------:R-:W-:-:S02]  /*29650*/  LOP3.LUT P6, RZ, R5, 0x4000, RZ, 0xc0, !PT ;  /* 0x0000400005ff7812 */ /* 0x000fc400078cc0ff */
[----:B------:R-:W-:Y:S02]  /*29660*/  @P3 LOP3.LUT R0, R0, 0x400, RZ, 0xfc, !PT ;  /* 0x0000040000003812 */ /* 0x000fe400078efcff */
[----:B------:R-:W-:Y:S02]  /*29670*/  @!P3 IADD3.X R187, R4, R29, R8, P4, P5 ;  /* 0x0000001d04bbb210 */ /* 0x000fe400027ea408 */
[----:B------:R-:W-:Y:S02]  /*29680*/  LOP3.LUT P3, RZ, R14, 0x100, RZ, 0xc0, !PT ;  /* 0x000001000eff7812 */ /* 0x000fe4000786c0ff */
[----:B------:R-:W-:-:S05]  /*29690*/  F2FP.SATFINITE.E4M3.F32.PACK_AB_MERGE_C R12, RZ, R12, RZ ;  /* 0x0000000cff0c723e */ /* 0x000fca00048070ff */
[----:B------:R0:W-:Y:S01]  /*296a0*/  @!P6 STG.E.U8 desc[UR6][R126.64+0x61], R12 ;  /* 0x0000610c7e00e986 */ /* 0x0001e2000c101106 */
[----:B------:R-:W-:-:S05]  /*296b0*/  ISETP.LT.OR P0, PT, R27, 0x8a, !P0 ;  /* 0x0000008a1b00780c */ /* 0x000fca0004701670 */
[----:B0-----:R-:W0:Y:S08]  /*296c0*/  @!P3 LDC.64 R12, c[0x0][0x5c0] ;  /* 0x00017000ff0cbb82 */ /* 0x001e300000000a00 */
[----:B------:R-:W-:-:S04]  /*296d0*/  @!P0 IADD3 R155, P4, P5, R3, R10, R9 ;  /* 0x0000000a039b8210 */ /* 0x000fc80007d9e009 */
[----:B------:R-:W-:Y:S02]  /*296e0*/  @!P0 IADD3.X R154, R4, R29, R8, P4, P5 ;  /* 0x0000001d049a8210 */ /* 0x000fe400027ea408 */
[----:B0-----:R-:W-:Y:S01]  /*296f0*/  @!P3 IADD3 R12, P4, R11, R12, RZ ;  /* 0x0000000c0b0cb210 */ /* 0x001fe20007f9e0ff */
[----:B------:R-:W-:Y:S02]  /*29700*/  FMUL R11, R190, UR4 ;  /* 0x00000004be0b7c20 */ /* 0x000fe40008400000 */
[----:B------:R-:W4:Y:S01]  /*29710*/  LDL.LU R190, [R1+0x310] ;  /* 0x0003100001be7983 */ /* 0x000f220000300800 */
[----:B------:R-:W-:Y:S02]  /*29720*/  LOP3.LUT P1, RZ, R14, 0x200, RZ, 0xc0, !PT ;  /* 0x000002000eff7812 */ /* 0x000fe4000782c0ff */
[----:B------:R-:W-:Y:S01]  /*29730*/  LOP3.LUT R0, R0, 0xfffffffd, RZ, 0xc0, !PT ;  /* 0xfffffffd00007812 */ /* 0x000fe200078ec0ff */
[----:B------:R-:W-:Y:S01]  /*29740*/  @!P3 IMAD.X R13, R110, 0x1, R13, P4 ;  /* 0x000000016e0db824 */ /* 0x000fe200020e060d */
[----:B------:R-:W-:-:S02]  /*29750*/  F2FP.SATFINITE.E4M3.F32.PACK_AB_MERGE_C R11, RZ, R11, RZ ;  /* 0x0000000bff0b723e */ /* 0x000fc400048070ff */
[----:B------:R-:W-:Y:S02]  /*29760*/  @P0 LOP3.LUT R0, R0, 0x2, RZ, 0xfc, !PT ;  /* 0x0000000200000812 */ /* 0x000fe400078efcff */
[----:B------:R-:W-:Y:S01]  /*29770*/  ISETP.LT.OR P0, PT, R27, 0x91, !P2 ;  /* 0x000000911b00780c */ /* 0x000fe20005701670 */
[----:B------:R0:W-:Y:S01]  /*29780*/  @!P3 STG.E.U8 desc[UR6][R12.64+0x60], R11 ;  /* 0x0000600b0c00b986 */ /* 0x0001e2000c101106 */
[----:B------:R-:W-:-:S03]  /*29790*/  LOP3.LUT R0, R0, 0xfffbffff, RZ, 0xc0, !PT ;  /* 0xfffbffff00007812 */ /* 0x000fc600078ec0ff */
[----:B0-----:R-:W0:Y:S08]  /*297a0*/  @!P1 LDC.64 R12, c[0x0][0x5c0] ;  /* 0x00017000ff0c9b82 */ /* 0x001e300000000a00 */
[----:B------:R-:W-:Y:S02]  /*297b0*/  @!P0 IADD3 R153, P4, P5, R3, R10, R7 ;  /* 0x0000000a03998210 */ /* 0x000fe40007d9e007 */
[----:B------:R-:W-:-:S02]  /*297c0*/  @P0 LOP3.LUT R0, R0, 0x40000, RZ, 0xfc, !PT ;  /* 0x0004000000000812 */ /* 0x000fc400078efcff */
[----:B------:R-:W-:Y:S02]  /*297d0*/  @!P0 IADD3.X R152, R4, R29, R6, P4, P5 ;  /* 0x0000001d04988210 */ /* 0x000fe400027ea406 */
[----:B------:R-:W-:-:S13]  /*297e0*/  ISETP.LT.OR P0, PT, R27, 0x92, !P2 ;  /* 0x000000921b00780c */ /* 0x000fda0005701670 */
[----:B------:R-:W-:Y:S02]  /*297f0*/  @!P0 IADD3 R143, P4, P5, R3, R10, R7 ;  /* 0x0000000a038f8210 */ /* 0x000fe40007d9e007 */
[----:B0-----:R-:W-:Y:S02]  /*29800*/  @!P1 IADD3 R12, P3, R111, R12, RZ ;  /* 0x0000000c6f0c9210 */ /* 0x001fe40007f7e0ff */
[----:B------:R-:W-:-:S03]  /*29810*/  @!P0 IADD3.X R142, R4, R29, R6, P4, P5 ;  /* 0x0000001d048e8210 */ /* 0x000fc600027ea406 */
[----:B------:R-:W-:Y:S01]  /*29820*/  @!P1 IMAD.X R13, R113, 0x1, R13, P3 ;  /* 0x00000001710d9824 */ /* 0x000fe200018e060d */
[----:B------:R-:W-:Y:S01]  /*29830*/  LOP3.LUT P4, RZ, R5, 0x100000, RZ, 0xc0, !PT ;  /* 0x0010000005ff7812 */ /* 0x000fe2000788c0ff */
[----:B--2---:R-:W-:Y:S02]  /*29840*/  FMUL R11, R191, UR4 ;  /* 0x00000004bf0b7c20 */ /* 0x004fe40008400000 */
[----:B------:R-:W2:Y:S03]  /*29850*/  LDL.LU R191, [R1+0x314] ;  /* 0x0003140001bf7983 */ /* 0x000ea60000300800 */
[----:B------:R-:W-:-:S05]  /*29860*/  F2FP.SATFINITE.E4M3.F32.PACK_AB_MERGE_C R11, RZ, R11, RZ ;  /* 0x0000000bff0b723e */ /* 0x000fca00048070ff */
[----:B------:R3:W-:Y:S02]  /*29870*/  @!P1 STG.E.U8 desc[UR6][R12.64+0x61], R11 ;  /* 0x0000610b0c009986 */ /* 0x0007e4000c101106 */
[----:B---3--:R-:W-:Y:S02]  /*29880*/  FMUL R11, R192, UR4 ;  /* 0x00000004c00b7c20 */ /* 0x008fe40008400000 */
[----:B------:R-:W3:Y:S03]  /*29890*/  LDL.LU R192, [R1+0x318] ;  /* 0x0003180001c07983 */ /* 0x000ee60000300800 */
[----:B------:R-:W-:-:S05]  /*298a0*/  F2FP.SATFINITE.E4M3.F32.PACK_AB_MERGE_C R11, RZ, R11, RZ ;  /* 0x0000000bff0b723e */ /* 0x000fca00048070ff */
[----:B------:R4:W-:Y:S02]  /*298b0*/  @!P4 STG.E.U8 desc[UR6][R140.64+0x68], R11 ;  /* 0x0000680b8c00c986 */ /* 0x0009e4000c101106 */
[----:B----4-:R-:W-:Y:S02]  /*298c0*/  FMUL R11, R190, UR4 ;  /* 0x00000004be0b7c20 */ /* 0x010fe40008400000 */
[----:B------:R-:W4:Y:S01]  /*298d0*/  LDL.LU R190, [R1+0x31c] ;  /* 0x00031c0001be7983 */ /* 0x000f220000300800 */
[----:B------:R-:W-:Y:S02]  /*298e0*/  ISETP.LT.OR P5, PT, R27, 0x99, !P2 ;  /* 0x000000991b00780c */ /* 0x000fe400057a1670 */
[----:B------:R-:W-:-:S04]  /*298f0*/  LOP3.LUT R0, R0, 0xffffdfff, RZ, 0xc0, !PT ;  /* 0xffffdfff00007812 */ /* 0x000fc800078ec0ff */
[----:B------:R-:W-:-:S04]  /*29900*/  @P0 LOP3.LUT R0, R0, 0x2000, RZ, 0xfc, !PT ;  /* 0x0000200000000812 */ /* 0x000fc800078efcff */
[----:B------:R-:W-:-:S03]  /*29910*/  LOP3.LUT R0, R0, 0xfffffffb, RZ, 0xc0, !PT ;  /* 0xfffffffb00007812 */ /* 0x000fc600078ec0ff */
[----:B------:R-:W-:Y:S02]  /*29920*/  @!P5 IADD3 R133, P1, P3, R3, R10, R7 ;  /* 0x0000000a0385d210 */ /* 0x000fe40007b3e007 */
[----:B------:R-:W-:Y:S02]  /*29930*/  @P5 LOP3.LUT R0, R0, 0x4, RZ, 0xfc, !PT ;  /* 0x0000000400005812 */ /* 0x000fe400078efcff */
[----:B------:R-:W-:Y:S02]  /*29940*/  @!P5 IADD3.X R132, R4, R29, R6, P1, P3 ;  /* 0x0000001d0484d210 */ /* 0x000fe40000fe6406 */
[----:B------:R-:W-:Y:S02]  /*29950*/  ISETP.LT.OR P5, PT, R27, 0x9a, !P2 ;  /* 0x0000009a1b00780c */ /* 0x000fe400057a1670 */
[----:B------:R-:W-:Y:S02]  /*29960*/  LOP3.LUT R0, R0, 0xfffffdff, RZ, 0xc0, !PT ;  /* 0xfffffdff00007812 */ /* 0x000fe400078ec0ff */
[----:B------:R-:W-:-:S09]  /*29970*/  LOP3.LUT P0, RZ, R14, 0x80, RZ, 0xc0, !PT ;  /* 0x000000800eff7812 */ /* 0x000fd2000780c0ff */
[----:B------:R-:W-:Y:S02]  /*29980*/  @!P5 IADD3 R131, P1, P3, R3, R10, R7 ;  /* 0x0000000a0383d210 */ /* 0x000fe40007b3e007 */
[----:B------:R-:W-:Y:S02]  /*29990*/  @P5 LOP3.LUT R0, R0, 0x200, RZ, 0xfc, !PT ;  /* 0x0000020000005812 */ /* 0x000fe400078efcff */
[----:B------:R-:W-:Y:S01]  /*299a0*/  @!P5 IADD3.X R130, R4, R29, R6, P1, P3 ;  /* 0x0000001d0482d210 */ /* 0x000fe20000fe6406 */
[----:B------:R-:W0:Y:S01]  /*299b0*/  @!P0 LDC.64 R12, c[0x0][0x5c0] ;  /* 0x00017000ff0c8b82 */ /* 0x000e220000000a00 */
[----:B------:R-:W-:-:S04]  /*299c0*/  ISETP.GE.AND P5, PT, R26, 0x109, PT ;  /* 0x000001091a00780c */ /* 0x000fc80003fa6270 */
[----:B------:R-:W-:Y:S02]  /*299d0*/  ISETP.LT.OR P4, PT, R27, 0x91, !P5 ;  /* 0x000000911b00780c */ /* 0x000fe40006f81670 */
[----:B------:R-:W-:Y:S02]  /*299e0*/  LOP3.LUT R0, R0, 0xffffff7f, RZ, 0xc0, !PT ;  /* 0xffffff7f00007812 */ /* 0x000fe400078ec0ff */
[----:B------:R-:W-:-:S09]  /*299f0*/  LOP3.LUT P6, RZ, R5, 0x200000, RZ, 0xc0, !PT ;  /* 0x0020000005ff7812 */ /* 0x000fd200078cc0ff */
[----:B------:R-:W-:Y:S02]  /*29a00*/  @!P4 IADD3 R129, P1, P3, R3, R10, R9 ;  /* 0x0000000a0381c210 */ /* 0x000fe40007b3e009 */
[----:B------:R-:W-:Y:S02]  /*29a10*/  @P4 LOP3.LUT R0, R0, 0x80, RZ, 0xfc, !PT ;  /* 0x0000008000004812 */ /* 0x000fe400078efcff */
[----:B------:R-:W-:Y:S02]  /*29a20*/  @!P4 IADD3.X R128, R4, R29, R8, P1, P3 ;  /* 0x0000001d0480c210 */ /* 0x000fe40000fe6408 */
[----:B------:R-:W-:Y:S02]  /*29a30*/  ISETP.LT.OR P4, PT, R27, 0x92, !P5 ;  /* 0x000000921b00780c */ /* 0x000fe40006f81670 */
[----:B------:R-:W-:-:S05]  /*29a40*/  F2FP.SATFINITE.E4M3.F32.PACK_AB_MERGE_C R11, RZ, R11, RZ ;  /* 0x0000000bff0b723e */ /* 0x000fca00048070ff */
[----:B------:R2:W-:Y:S01]  /*29a50*/  @!P6 STG.E.U8 desc[UR6][R146.64+0x69], R11 ;  /* 0x0000690b9200e986 */ /* 0x0005e2000c101106 */
[----:B------:R-:W-:-:S05]  /*29a60*/  ISETP.LT.OR P6, PT, R27, 0x6a, !P2 ;  /* 0x0000006a1b00780c */ /* 0x000fca00057c1670 */
        /* <DEDUP_REMOVED lines=8> */
[----:B0-----:R-:W0:Y:S01]  /*29af0*/  @!P6 LDC.64 R12, c[0x0][0x5c0] ;  /* 0x00017000ff0ceb82 */ /* 0x001e220000000a00 */
[----:B---3--:R-:W-:-:S05]  /*29b00*/  FMUL R11, R192, UR4 ;  /* 0x00000004c00b7c20 */ /* 0x008fca0008400000 */
[----:B------:R-:W-:Y:S02]  /*29b10*/  F2FP.SATFINITE.E4M3.F32.PACK_AB_MERGE_C R11, RZ, R11, RZ ;  /* 0x0000000bff0b723e */ /* 0x000fe400048070ff */
[----:B0-----:R-:W-:-:S05]  /*29b20*/  @!P6 IADD3 R12, P0, R114, R12, RZ ;  /* 0x0000000c720ce210 */ /* 0x001fca0007f1e0ff */
[----:B------:R-:W-:-:S05]  /*29b30*/  @!P6 IMAD.X R13, R116, 0x1, R13, P0 ;  /* 0x00000001740de824 */ /* 0x000fca00000e060d */
[----:B------:R4:W-:Y:S02]  /*29b40*/  @!P6 STG.E.U8 desc[UR6][R12.64+0x69], R11 ;  /* 0x0000690b0c00e986 */ /* 0x0009e4000c101106 */
[----:B----4-:R-:W-:Y:S02]  /*29b50*/  FMUL R11, R190, UR4 ;  /* 0x00000004be0b7c20 */ /* 0x010fe40008400000 */
[----:B------:R-:W3:Y:S01]  /*29b60*/  LDL.LU R190, [R1+0x324] ;  /* 0x0003240001be7983 */ /* 0x000ee20000300800 */
[----:B------:R-:W-:-:S03]  /*29b70*/  LOP3.LUT R0, R0, 0xffffffbf, RZ, 0xc0, !PT ;  /* 0xffffffbf00007812 */ /* 0x000fc600078ec0ff */
[----:B------:R-:W4:Y:S01]  /*29b80*/  LDL.LU R194, [R1+0x328] ;  /* 0x0003280001c27983 */ /* 0x000f220000300800 */
[----:B------:R-:W-:Y:S02]  /*29b90*/  @P4 LOP3.LUT R0, R0, 0x40, RZ, 0xfc, !PT ;  /* 0x0000004000004812 */ /* 0x000fe400078efcff */
[----:B------:R-:W-:Y:S01]  /*29ba0*/  ISETP.LT.OR P4, PT, R27, 0x99, !P5 ;  /* 0x000000991b00780c */ /* 0x000fe20006f81670 */
[----:B------:R-:W4:Y:S01]  /*29bb0*/  LDL.LU R193, [R1+0x32c] ;  /* 0x00032c0001c17983 */ /* 0x000f220000300800 */
[----:B------:R-:W-:-:S03]  /*29bc0*/  LOP3.LUT R0, R0, 0xffffffef, RZ, 0xc0, !PT ;  /* 0xffffffef00007812 */ /* 0x000fc600078ec0ff */
[----:B------:R-:W4:Y:S08]  /*29bd0*/  LDL.LU R192, [R1+0x330] ;  /* 0x0003300001c07983 */ /* 0x000f300000300800 */
[----:B------:R-:W-:Y:S02]  /*29be0*/  @!P4 IADD3 R125, P1, P3, R3, R10, R9 ;  /* 0x0000000a037dc210 */ /* 0x000fe40007b3e009 */
[----:B------:R-:W-:-:S02]  /*29bf0*/  @P4 LOP3.LUT R0, R0, 0x10, RZ, 0xfc, !PT ;  /* 0x0000001000004812 */ /* 0x000fc400078efcff */
[----:B------:R-:W-:Y:S02]  /*29c00*/  @!P4 IADD3.X R115, R4, R29, R8, P1, P3 ;  /* 0x0000001d0473c210 */ /* 0x000fe40000fe6408 */
[----:B------:R-:W-:Y:S02]  /*29c10*/  ISETP.LT.OR P4, PT, R27, 0x9a, !P5 ;  /* 0x0000009a1b00780c */ /* 0x000fe40006f81670 */
[----:B------:R-:W-:-:S11]  /*29c20*/  LOP3.LUT R14, R14, 0xffffffef, RZ, 0xc0, !PT ;  /* 0xffffffef0e0e7812 */ /* 0x000fd600078ec0ff */
[----:B------:R-:W-:-:S04]  /*29c30*/  @!P4 IADD3 R114, P1, P3, R3, R10, R9 ;  /* 0x0000000a0372c210 */ /* 0x000fc80007b3e009 */
[----:B------:R-:W-:Y:S02]  /*29c40*/  @!P4 IADD3.X R113, R4, R29, R8, P1, P3 ;  /* 0x0000001d0471c210 */ /* 0x000fe40000fe6408 */
[C---:B------:R-:W-:Y:S02]  /*29c50*/  LOP3.LUT P3, RZ, R5.reuse, 0x10000000, RZ, 0xc0, !PT ;  /* 0x1000000005ff7812 */ /* 0x040fe4000786c0ff */
[----:B------:R-:W-:Y:S02]  /*29c60*/  F2FP.SATFINITE.E4M3.F32.PACK_AB_MERGE_C R11, RZ, R11, RZ ;  /* 0x0000000bff0b723e */ /* 0x000fe400048070ff */
[----:B------:R-:W-:Y:S02]  /*29c70*/  @P4 LOP3.LUT R14, R14, 0x10, RZ, 0xfc, !PT ;  /* 0x000000100e0e4812 */ /* 0x000fe400078efcff */
[----:B------:R-:W-:-:S07]  /*29c80*/  LOP3.LUT P4, RZ, R5, 0x4000000, RZ, 0xc0, !PT ;  /* 0x0400000005ff7812 */ /* 0x000fce000788c0ff */
[----:B------:R2:W-:Y:S01]  /*29c90*/  @!P3 STG.E.U8 desc[UR6][R162.64+0x60], R11 ;  /* 0x0000600ba200b986 */ /* 0x0005e2000c101106 */
[----:B------:R-:W-:Y:S02]  /*29ca0*/  ISETP.LT.OR P6, PT, R27, 0xa1, !P2 ;  /* 0x000000a11b00780c */ /* 0x000fe400057c1670 */
[----:B------:R-:W-:-:S11]  /*29cb0*/  LOP3.LUT R0, R0, 0xfffffeff, RZ, 0xc0, !PT ;  /* 0xfffffeff00007812 */ /* 0x000fd600078ec0ff */
[----:B------:R-:W-:Y:S02]  /*29cc0*/  @!P6 IADD3 R112, P0, P1, R3, R10, R7 ;  /* 0x0000000a0370e210 */ /* 0x000fe4000791e007 */
[----:B------:R-:W-:Y:S02]  /*29cd0*/  @P6 LOP3.LUT R0, R0, 0x100, RZ, 0xfc, !PT ;  /* 0x0000010000006812 */ /* 0x000fe400078efcff */
[----:B------:R-:W-:Y:S02]  /*29ce0*/  @!P6 IADD3.X R111, R4, R29, R6, P0, P1 ;  /* 0x0000001d046fe210 */ /* 0x000fe400007e2406 */
[C---:B------:R-:W-:Y:S02]  /*29cf0*/  ISETP.LT.OR P6, PT, R27.reuse, 0xa2, !P2 ;  /* 0x000000a21b00780c */ /* 0x040fe400057c1670 */
[C---:B------:R-:W-:Y:S02]  /*29d00*/  ISETP.LT.OR P3, PT, R27.reuse, 0xa9, !P2 ;  /* 0x000000a91b00780c */ /* 0x040fe40005761670 */
[----:B------:R-:W-:-:S02]  /*29d10*/  ISETP.LT.OR P2, PT, R27, 0xaa, !P2 ;  /* 0x000000aa1b00780c */ /* 0x000fc40005741670 */
[----:B------:R-:W-:-:S07]  /*29d20*/  LOP3.LUT R0, R0, 0xffffffdf, RZ, 0xc0, !PT ;  /* 0xffffffdf00007812 */ /* 0x000fce00078ec0ff */
[----:B------:R-:W-:-:S04]  /*29d30*/  @!P6 IADD3 R110, P0, P1, R3, R10, R7 ;  /* 0x0000000a036ee210 */ /* 0x000fc8000791e007 */
[----:B------:R-:W-:Y:S02]  /*29d40*/  @!P6 IADD3.X R109, R4, R29, R6, P0, P1 ;  /* 0x0000001d046de210 */ /* 0x000fe400007e2406 */
[----:B------:R-:W-:Y:S01]  /*29d50*/  @!P3 IADD3 R108, P0, P1, R3, R10, R7 ;  /* 0x0000000a036cb210 */ /* 0x000fe2000791e007 */
[----:B--2---:R-:W-:-:S05]  /*29d60*/  FMUL R11, R191, UR4 ;  /* 0x00000004bf0b7c20 */ /* 0x004fca0008400000 */
[----:B------:R-:W-:-:S05]  /*29d70*/  F2FP.SATFINITE.E4M3.F32.PACK_AB_MERGE_C R11, RZ, R11, RZ ;  /* 0x0000000bff0b723e */ /* 0x000fca00048070ff */
[----:B------:R3:W-:Y:S02]  /*29d80*/  @!P4 STG.E.U8 desc[UR6][R148.64+0x61], R11 ;  /* 0x0000610b9400c986 */ /* 0x0007e4000c101106 */
[----:B---3--:R-:W-:Y:S02]  /*29d90*/  FMUL R11, R190, UR4 ;  /* 0x00000004be0b7c20 */ /* 0x008fe40008400000 */
[----:B------:R-:W2:Y:S01]  /*29da0*/  LDL.LU R190, [R1+0x334] ;  /* 0x0003340001be7983 */ /* 0x000ea20000300800 */
[-CC-:B------:R-:W-:Y:S02]  /*29db0*/  @!P3 IADD3.X R105, R4, R29.reuse, R6.reuse, P0, P1 ;  /* 0x0000001d0469b210 */ /* 0x180fe400007e2406 */
[----:B------:R-:W-:Y:S01]  /*29dc0*/  @!P2 IADD3 R104, P0, P1, R3, R10, R7 ;  /* 0x0000000a0368a210 */ /* 0x000fe2000791e007 */
[----:B------:R-:W3:Y:S01]  /*29dd0*/  LDL.LU R191, [R1+0x338] ;  /* 0x0003380001bf7983 */ /* 0x000ee20000300800 */
[----:B------:R-:W-:Y:S02]  /*29de0*/  @P6 LOP3.LUT R0, R0, 0x20, RZ, 0xfc, !PT ;  /* 0x0000002000006812 */ /* 0x000fe400078efcff */
[----:B------:R-:W-:-:S02]  /*29df0*/  @!P2 IADD3.X R28, R4, R29, R6, P0, P1 ;  /* 0x0000001d041ca210 */ /* 0x000fc400007e2406 */
[----:B------:R-:W-:-:S13]  /*29e00*/  LOP3.LUT P1, RZ, R0, 0x8000000, RZ, 0xc0, !PT ;  /* 0x0800000000ff7812 */ /* 0x000fda000782c0ff */
[----:B------:R-:W0:Y:S02]  /*29e10*/  @!P1 LDC.64 R12, c[0x0][0x5c0] ;  /* 0x00017000ff0c9b82 */ /* 0x000e240000000a00 */
[----:B0-----:R-:W-:-:S05]  /*29e20*/  @!P1 IADD3 R12, P0, R119, R12, RZ ;  /* 0x0000000c770c9210 */ /* 0x001fca0007f1e0ff */
[----:B------:R-:W-:Y:S01]  /*29e30*/  @!P1 IMAD.X R13, R121, 0x1, R13, P0 ;  /* 0x00000001790d9824 */ /* 0x000fe200000e060d */
[----:B------:R-:W-:Y:S02]  /*29e40*/  ISETP.LT.OR P0, PT, R27, 0xa1, !P5 ;  /* 0x000000a11b00780c */ /* 0x000fe40006f01670 */
[----:B------:R-:W-:-:S11]  /*29e50*/  LOP3.LUT P6, RZ, R0, 0x20000000, RZ, 0xc0, !PT ;  /* 0x2000000000ff7812 */ /* 0x000fd600078cc0ff */
[----:B------:R-:W-:-:S04]  /*29e60*/  @!P0 IADD3 R17, P1, P5, R3, R10, R9 ;  /* 0x0000000a03118210 */ /* 0x000fc80007d3e009 */
[----:B------:R-:W-:Y:S02]  /*29e70*/  @!P0 IADD3.X R16, R4, R29, R8, P1, P5 ;  /* 0x0000001d04108210 */ /* 0x000fe40000fea408 */
[----:B------:R-:W-:Y:S02]  /*29e80*/  LOP3.LUT P1, RZ, R0, 0x8000000, RZ, 0xc0, !PT ;  /* 0x0800000000ff7812 */ /* 0x000fe4000782c0ff */
[----:B------:R-:W-:-:S11]  /*29e90*/  F2FP.SATFINITE.E4M3.F32.PACK_AB_MERGE_C R11, RZ, R11, RZ ;  /* 0x0000000bff0b723e */ /* 0x000fd600048070ff */
[----:B------:R0:W-:Y:S02]  /*29ea0*/  @!P1 STG.E.U8 desc[UR6][R12.64+0x60], R11 ;  /* 0x0000600b0c009986 */ /* 0x0001e4000c101106 */
[----:B0-----:R-:W0:Y:S01]  /*29eb0*/  @!P6 LDC.64 R12, c[0x0][0x5c0] ;  /* 0x00017000ff0ceb82 */ /* 0x001e220000000a00 */
[----:B------:R-:W-:Y:S02]  /*29ec0*/  LOP3.LUT R14, R14, 0xfffffffe, RZ, 0xc0, !PT ;  /* 0xfffffffe0e0e7812 */ /* 0x000fe400078ec0ff */
[----:B------:R-:W-:Y:S02]  /*29ed0*/  ISETP.GE.AND P5, PT, R26, 0x109, PT ;  /* 0x000001091a00780c */ /* 0x000fe40003fa6270 */
[----:B------:R-:W-:Y:S01]  /*29ee0*/  @P3 LOP3.LUT R14, R14, 0x1, RZ, 0xfc, !PT ;  /* 0x000000010e0e3812 */ /* 0x000fe200078efcff */
[----:B----4-:R-:W-:Y:S01]  /*29ef0*/  FMUL R116, R194, UR4 ;  /* 0x00000004c2747c20 */ /* 0x010fe20008400000 */
[----:B------:R-:W-:Y:S01]  /*29f00*/  ISETP.LT.OR P1, PT, R27, 0xa2, !P5 ;  /* 0x000000a21b00780c */ /* 0x000fe20006f21670 */
[----:B------:R-:W4:Y:S01]  /*29f10*/  LDL.LU R194, [R1+0x33c] ;  /* 0x00033c0001c27983 */ /* 0x000f220000300800 */
[----:B------:R-:W-:-:S02]  /*29f20*/  LOP3.LUT R14, R14, 0xfffffffd, RZ, 0xc0, !PT ;  /* 0xfffffffd0e0e7812 */ /* 0x000fc400078ec0ff */
[----:B------:R-:W-:Y:S02]  /*29f30*/  LOP3.LUT P3, RZ, R0, 0x1000000, RZ, 0xc0, !PT ;  /* 0x0100000000ff7812 */ /* 0x000fe4000786c0ff */
[----:B------:R-:W-:Y:S02]  /*29f40*/  @P2 LOP3.LUT R14, R14, 0x2, RZ, 0xfc, !PT ;  /* 0x000000020e0e2812 */ /* 0x000fe400078efcff */
[----:B------:R-:W-:Y:S02]  /*29f50*/  LOP3.LUT P2, RZ, R0, 0x2000000, RZ, 0xc0, !PT ;  /* 0x0200000000ff7812 */ /* 0x000fe4000784c0ff */
[----:B0-----:R-:W-:Y:S02]  /*29f60*/  @!P6 IADD3 R12, P6, R118, R12, RZ ;  /* 0x0000000c760ce210 */ /* 0x001fe40007fde0ff */
[----:B------:R-:W-:-:S11]  /*29f70*/  LOP3.LUT R0, R0, 0xfffffffe, RZ, 0xc0, !PT ;  /* 0xfffffffe00007812 */ /* 0x000fd600078ec0ff */
[----:B------:R-:W-:Y:S02]  /*29f80*/  @P6 LOP3.LUT R0, R0, 0x1, RZ, 0xfc, !PT ;  /* 0x0000000100006812 */ /* 0x000fe400078efcff */
[----:B------:R-:W-:-:S04]  /*29f90*/  @!P1 IADD3 R15, P5, P6, R3, R10, R9 ;  /* 0x0000000a030f9210 */ /* 0x000fc80007ebe009 */
[----:B------:R-:W-:Y:S02]  /*29fa0*/  @!P1 IADD3.X R11, R4, R29, R8, P5, P6 ;  /* 0x0000001d040b9210 */ /* 0x000fe40002fec408 */
[C---:B------:R-:W-:Y:S02]  /*29fb0*/  LOP3.LUT P6, RZ, R0.reuse, 0x20000000, RZ, 0xc0, !PT ;  /* 0x2000000000ff7812 */ /* 0x040fe400078cc0ff */
[----:B------:R-:W-:Y:S02]  /*29fc0*/  LOP3.LUT P5, RZ, R0, 0x1, RZ, 0xc0, !PT ;  /* 0x0000000100ff7812 */ /* 0x000fe400078ac0ff */
[----:B------:R-:W-:Y:S02]  /*29fd0*/  LOP3.LUT R14, R14, 0xfffffffb, RZ, 0xc0, !PT ;  /* 0xfffffffb0e0e7812 */ /* 0x000fe400078ec0ff */
[----:B------:R-:W-:Y:S02]  /*29fe0*/  F2FP.SATFINITE.E4M3.F32.PACK_AB_MERGE_C R116, RZ, R116, RZ ;  /* 0x00000074ff74723e */ /* 0x000fe400048070ff */
[----:B------:R-:W-:-:S02]  /*29ff0*/  @P0 LOP3.LUT R14, R14, 0x4, RZ, 0xfc, !PT ;  /* 0x000000040e0e0812 */ /* 0x000fc400078efcff */
[----:B------:R-:W-:-:S03]  /*2a000*/  LOP3.LUT P0, RZ, R5, 0x20000000, RZ, 0xc0, !PT ;  /* 0x2000000005ff7812 */ /* 0x000fc6000780c0ff */
[----:B------:R-:W-:-:S05]  /*2a010*/  @!P6 IMAD.X R13, R123, 0x1, R13, P5 ;  /* 0x000000017b0de824 */ /* 0x000fca00028e060d */
[----:B------:R0:W-:Y:S02]  /*2a020*/  @!P6 STG.E.U8 desc[UR6][R12.64+0x61], R116 ;  /* 0x000061740c00e986 */ /* 0x0001e4000c101106 */
[----:B0-----:R-:W-:-:S05]  /*2a030*/  FMUL R12, R193, UR4 ;  /* 0x00000004c10c7c20 */ /* 0x001fca0008400000 */
[----:B------:R-:W-:-:S05]  /*2a040*/  F2FP.SATFINITE.E4M3.F32.PACK_AB_MERGE_C R12, RZ, R12, RZ ;  /* 0x0000000cff0c723e */ /* 0x000fca00048070ff */
[----:B------:R0:W-:Y:S02]  /*2a050*/  @!P0 STG.E.U8 desc[UR6][R160.64+0x68], R12 ;  /* 0x0000680ca0008986 */ /* 0x0001e4000c101106 */
[----:B0-----:R-:W-:Y:S02]  /*2a060*/  FMUL R12, R192, UR4 ;  /* 0x00000004c00c7c20 */ /* 0x001fe40008400000 */
[----:B------:R-:W4:Y:S04]  /*2a070*/  LDL.LU R192, [R1+0x340] ;  /* 0x0003400001c07983 */ /* 0x000f280000300800 */
[----:B------:R-:W4:Y:S01]  /*2a080*/  LDL.LU R193, [R1+0x344] ;  /* 0x0003440001c17983 */ /* 0x000f220000300800 */
[----:B--2---:R-:W-:-:S03]  /*2a090*/  FMUL R116, R190, UR4 ;  /* 0x00000004be747c20 */ /* 0x004fc60008400000 */
[----:B------:R-:W2:Y:S01]  /*2a0a0*/  LDL.LU R190, [R1+0x348] ;  /* 0x0003480001be7983 */ /* 0x000ea20000300800 */
[----:B------:R-:W-:Y:S02]  /*2a0b0*/  LOP3.LUT P4, RZ, R5, 0x8000000, RZ, 0xc0, !PT ;  /* 0x0800000005ff7812 */ /* 0x000fe4000788c0ff */
[----:B------:R-:W-:-:S11]  /*2a0c0*/  F2FP.SATFINITE.E4M3.F32.PACK_AB_MERGE_C R12, RZ, R12, RZ ;  /* 0x0000000cff0c723e */ /* 0x000fd600048070ff */
[----:B------:R0:W-:Y:S02]  /*2a0d0*/  @!P4 STG.E.U8 desc[UR6][R158.64+0x69], R12 ;  /* 0x0000690c9e00c986 */ /* 0x0001e4000c101106 */
[----:B0-----:R-:W0:Y:S01]  /*2a0e0*/  @!P2 LDC.64 R12, c[0x0][0x5c0] ;  /* 0x00017000ff0cab82 */ /* 0x001e220000000a00 */
[----:B------:R-:W-:Y:S02]  /*2a0f0*/  F2FP.SATFINITE.E4M3.F32.PACK_AB_MERGE_C R116, RZ, R116, RZ ;  /* 0x00000074ff74723e */ /* 0x000fe400048070ff */
[----:B0-----:R-:W-:-:S05]  /*2a100*/  @!P2 IADD3 R12, P5, R117, R12, RZ ;  /* 0x0000000c750ca210 */ /* 0x001fca0007fbe0ff */
[----:B------:R-:W-:-:S05]  /*2a110*/  @!P2 IMAD.X R13, R120, 0x1, R13, P5 ;  /* 0x00000001780da824 */ /* 0x000fca00028e060d */
[----:B------:R0:W-:Y:S02]  /*2a120*/  @!P2 STG.E.U8 desc[UR6][R12.64+0x68], R116 ;  /* 0x000068740c00a986 */ /* 0x0001e4000c101106 */
[----:B0-----:R-:W0:Y:S01]  /*2a130*/  @!P3 LDC.64 R12, c[0x0][0x5c0] ;  /* 0x00017000ff0cbb82 */ /* 0x001e220000000a00 */
[----:B------:R-:W-:Y:S01]  /*2a140*/  ISETP.GE.AND P0, PT, R26, 0x1, PT ;  /* 0x000000011a00780c */ /* 0x000fe20003f06270 */
[----:B---3--:R-:W-:Y:S02]  /*2a150*/  FMUL R116, R191, UR4 ;  /* 0x00000004bf747c20 */ /* 0x008fe40008400000 */
[----:B------:R-:W3:Y:S03]  /*2a160*/  LDL.LU R191, [R1+0x34c] ;  /* 0x00034c0001bf7983 */ /* 0x000ee60000300800 */
[----:B------:R-:W-:Y:S01]  /*2a170*/  F2FP.SATFINITE.E4M3.F32.PACK_AB_MERGE_C R116, RZ, R116, RZ ;  /* 0x00000074ff74723e */ /* 0x000fe200048070ff */
[----:B------:R-:W3:Y:S01]  /*2a180*/  LDL.LU R195, [R1+0x350] ;  /* 0x0003500001c37983 */ /* 0x000ee20000300800 */
[----:B0-----:R-:W-:-:S05]  /*2a190*/  @!P3 IADD3 R12, P5, R122, R12, RZ ;  /* 0x0000000c7a0cb210 */ /* 0x001fca0007fbe0ff */
[----:B------:R-:W-:Y:S01]  /*2a1a0*/  @!P3 IMAD.X R13, R124, 0x1, R13, P5 ;  /* 0x000000017c0db824 */ /* 0x000fe200028e060d */
[----:B------:R-:W-:-:S04]  /*2a1b0*/  ISETP.LT.OR P5, PT, R27, 0x71, !P0 ;  /* 0x000000711b00780c */ /* 0x000fc800047a1670 */
[----:B------:R0:W-:Y:S09]  /*2a1c0*/  @!P3 STG.E.U8 desc[UR6][R12.64+0x69], R116 ;  /* 0x000069740c00b986 */ /* 0x0001f2000c101106 */
[----:B0-----:R-:W0:Y:S01]  /*2a1d0*/  @!P5 LDC.64 R12, c[0x0][0x5c0] ;  /* 0x00017000ff0cdb82 */ /* 0x001e220000000a00 */
[----:B----4-:R-:W-:-:S05]  /*2a1e0*/  FMUL R116, R194, UR4 ;  /* 0x00000004c2747c20 */ /* 0x010fca0008400000 */
[----:B------:R-:W-:Y:S02]  /*2a1f0*/  F2FP.SATFINITE.E4M3.F32.PACK_AB_MERGE_C R116, RZ, R116, RZ ;  /* 0x00000074ff74723e */ /* 0x000fe400048070ff */
[----:B0-----:R-:W-:-:S05]  /*2a200*/  @!P5 IADD3 R12, P6, R10, R12, RZ ;  /* 0x0000000c0a0cd210 */ /* 0x001fca0007fde0ff */
[----:B------:R-:W-:-:S05]  /*2a210*/  @!P5 IMAD.X R13, R29, 0x1, R13, P6 ;  /* 0x000000011d0dd824 */ /* 0x000fca00030e060d */
[----:B------:R0:W-:Y:S01]  /*2a220*/  @!P5 STG.E.U8 desc[UR6][R12.64+0x70], R116 ;  /* 0x000070740c00d986 */ /* 0x0001e2000c101106 */
[----:B------:R-:W-:-:S13]  /*2a230*/  ISETP.LT.OR P5, PT, R27, 0x72, !P0 ;  /* 0x000000721b00780c */ /* 0x000fda00047a1670 */
[----:B0-----:R-:W0:Y:S01]  /*2a240*/  @!P5 LDC.64 R12, c[0x0][0x5c0] ;  /* 0x00017000ff0cdb82 */ /* 0x001e220000000a00 */
[----:B------:R-:W-:-:S04]  /*2a250*/  LOP3.LUT R14, R14, 0xfffffff7, RZ, 0xc0, !PT ;  /* 0xfffffff70e0e7812 */ /* 0x000fc800078ec0ff */
[----:B------:R-:W-:Y:S02]  /*2a260*/  @P1 LOP3.LUT R14, R14, 0x8, RZ, 0xfc, !PT ;  /* 0x000000080e0e1812 */ /* 0x000fe400078efcff */
[----:B------:R-:W-:Y:S02]  /*2a270*/  LOP3.LUT P1, RZ, R5, 0x40000000, RZ, 0xc0, !PT ;  /* 0x4000000005ff7812 */ /* 0x000fe4000782c0ff */
[----:B0-----:R-:W-:Y:S01]  /*2a280*/  @!P5 IADD3 R12, P6, R10, R12, RZ ;  /* 0x0000000c0a0cd210 */ /* 0x001fe20007fde0ff */
[----:B------:R-:W-:-:S04]  /*2a290*/  FMUL R116, R192, UR4 ;  /* 0x00000004c0747c20 */ /* 0x000fc80008400000 */
[----:B------:R-:W-:Y:S01]  /*2a2a0*/  @!P5 IMAD.X R13, R29, 0x1, R13, P6 ;  /* 0x000000011d0dd824 */ /* 0x000fe200030e060d */
[----:B------:R-:W4:Y:S01]  /*2a2b0*/  LDL.LU R192, [R1+0x354] ;  /* 0x0003540001c07983 */ /* 0x000f220000300800 */
[----:B------:R-:W-:-:S05]  /*2a2c0*/  F2FP.SATFINITE.E4M3.F32.PACK_AB_MERGE_C R116, RZ, R116, RZ ;  /* 0x00000074ff74723e */ /* 0x000fca00048070ff */
[----:B------:R0:W-:Y:S02]  /*2a2d0*/  @!P5 STG.E.U8 desc[UR6][R12.64+0x71], R116 ;  /* 0x000071740c00d986 */ /* 0x0001e4000c101106 */
[----:B0-----:R-:W-:-:S05]  /*2a2e0*/  FMUL R12, R193, UR4 ;  /* 0x00000004c10c7c20 */ /* 0x001fca0008400000 */
[----:B------:R-:W-:-:S05]  /*2a2f0*/  F2FP.SATFINITE.E4M3.F32.PACK_AB_MERGE_C R12, RZ, R12, RZ ;  /* 0x0000000cff0c723e */ /* 0x000fca00048070ff */
[----:B------:R2:W-:Y:S02]  /*2a300*/  @!P1 STG.E.U8 desc[UR6][R164.64+0x70], R12 ;  /* 0x0000700ca4009986 */ /* 0x0005e4000c101106 */
[----:B--2---:R-:W-:Y:S02]  /*2a310*/  FMUL R12, R190, UR4 ;  /* 0x00000004be0c7c20 */ /* 0x004fe40008400000 */
[----:B------:R-:W2:Y:S01]  /*2a320*/  LDL.LU R190, [R1+0x358] ;  /* 0x0003580001be7983 */ /* 0x000ea20000300800 */
[----:B------:R-:W-:Y:S02]  /*2a330*/  LOP3.LUT P4, RZ, R5, 0x2000000, RZ, 0xc0, !PT ;  /* 0x0200000005ff7812 */ /* 0x000fe4000788c0ff */
[----:B------:R-:W-:Y:S01]  /*2a340*/  ISETP.LT.OR P5, PT, R27, 0x79, !P0 ;  /* 0x000000791b00780c */ /* 0x000fe200047a1670 */
[----:B------:R-:W2:Y:S01]  /*2a350*/  LDL.LU R194, [R1+0x35c] ;  /* 0x00035c0001c27983 */ /* 0x000ea20000300800 */
[----:B------:R-:W-:-:S03]  /*2a360*/  F2FP.SATFINITE.E4M3.F32.PACK_AB_MERGE_C R12, RZ, R12, RZ ;  /* 0x0000000cff0c723e */ /* 0x000fc600048070ff */
[----:B------:R-:W2:Y:S06]  /*2a370*/  LDL.LU R193, [R1+0x360] ;  /* 0x0003600001c17983 */ /* 0x000eac0000300800 */
[----:B------:R0:W-:Y:S02]  /*2a380*/  @!P4 STG.E.U8 desc[UR6][R138.64+0x71], R12 ;  /* 0x0000710c8a00c986 */ /* 0x0001e4000c101106 */
[----:B0-----:R-:W0:Y:S02]  /*2a390*/  @!P5 LDC.64 R12, c[0x0][0x5c0] ;  /* 0x00017000ff0cdb82 */ /* 0x001e240000000a00 */
[----:B0-----:R-:W-:-:S05]  /*2a3a0*/  @!P5 IADD3 R12, P6, R10, R12, RZ ;  /* 0x0000000c0a0cd210 */ /* 0x001fca0007fde0ff */
[----:B------:R-:W-:Y:S02]  /*2a3b0*/  @!P5 IMAD.X R13, R29, 0x1, R13, P6 ;  /* 0x000000011d0dd824 */ /* 0x000fe400030e060d */
[----:B---3--:R-:W-:Y:S02]  /*2a3c0*/  FMUL R116, R191, UR4 ;  /* 0x00000004bf747c20 */ /* 0x008fe40008400000 */
[----:B------:R-:W3:Y:S03]  /*2a3d0*/  LDL.LU R191, [R1+0x364] ;  /* 0x0003640001bf7983 */ /* 0x000ee60000300800 */
[----:B------:R-:W-:-:S05]  /*2a3e0*/  F2FP.SATFINITE.E4M3.F32.PACK_AB_MERGE_C R116, RZ, R116, RZ ;  /* 0x00000074ff74723e */ /* 0x000fca00048070ff */
[----:B------:R0:W-:Y:S01]  /*2a3f0*/  @!P5 STG.E.U8 desc[UR6][R12.64+0x78], R116 ;  /* 0x000078740c00d986 */ /* 0x0001e2000c101106 */
[----:B------:R-:W-:-:S13]  /*2a400*/  ISETP.LT.OR P5, PT, R27, 0x7a, !P0 ;  /* 0x0000007a1b00780c */ /* 0x000fda00047a1670 */
[----:B0-----:R-:W0:Y:S01]  /*2a410*/  @!P5 LDC.64 R12, c[0x0][0x5c0] ;  /* 0x00017000ff0cdb82 */ /* 0x001e220000000a00 */
[----:B------:R-:W-:Y:S01]  /*2a420*/  FMUL R116, R195, UR4 ;  /* 0x00000004c3747c20 */ /* 0x000fe20008400000 */
[----:B------:R-:W-:-:S04]  /*2a430*/  LOP3.LUT P2, RZ, R5, 0x1000000, RZ, 0xc0, !PT ;  /* 0x0100000005ff7812 */ /* 0x000fc8000784c0ff */
[----:B------:R-:W-:Y:S02]  /*2a440*/  F2FP.SATFINITE.E4M3.F32.PACK_AB_MERGE_C R116, RZ, R116, RZ ;  /* 0x00000074ff74723e */ /* 0x000fe400048070ff */
        /* <DEDUP_REMOVED lines=9> */
[C---:B------:R-:W-:Y:S02]  /*2a4e0*/  LOP3.LUT P3, RZ, R5.reuse, 0x800000, RZ, 0xc0, !PT ;  /* 0x0080000005ff7812 */ /* 0x040fe4000786c0ff */
[----:B------:R-:W-:Y:S02]  /*2a4f0*/  F2FP.SATFINITE.E4M3.F32.PACK_AB_MERGE_C R12, RZ, R12, RZ ;  /* 0x0000000cff0c723e */ /* 0x000fe400048070ff */
[----:B------:R-:W-:Y:S02]  /*2a500*/  LOP3.LUT P5, RZ, R5, 0x400000, RZ, 0xc0, !PT ;  /* 0x0040000005ff7812 */ /* 0x000fe400078ac0ff */
[----:B------:R-:W-:-:S07]  /*2a510*/  LOP3.LUT R14, R14, 0xffffffdf, RZ, 0xc0, !PT ;  /* 0xffffffdf0e0e7812 */ /* 0x000fce00078ec0ff */
[----:B------:R0:W-:Y:S01]  /*2a520*/  @!P3 STG.E.U8 desc[UR6][R134.64+0x79], R12 ;  /* 0x0000790c8600b986 */ /* 0x0001e2000c101106 */
[----:B------:R-:W-:Y:S02]  /*2a530*/  @P0 LOP3.LUT R14, R14, 0x20, RZ, 0xfc, !PT ;  /* 0x000000200e0e0812 */ /* 0x000fe400078efcff */
[----:B------:R-:W-:Y:S01]  /*2a540*/  LOP3.LUT P0, RZ, R0, 0x80000000, RZ, 0xc0, !PT ;  /* 0x8000000000ff7812 */ /* 0x000fe2000780c0ff */
[----:B0-----:R-:W-:Y:S01]  /*2a550*/  FMUL R12, R194, UR4 ;  /* 0x00000004c20c7c20 */ /* 0x001fe20008400000 */
[----:B------:R-:W-:Y:S01]  /*2a560*/  LOP3.LUT P4, RZ, R5, 0x80000, RZ, 0xc0, !PT ;  /* 0x0008000005ff7812 */ /* 0x000fe2000788c0ff */
[----:B------:R-:W2:Y:S03]  /*2a570*/  LDL.LU R194, [R1+0x370] ;  /* 0x0003700001c27983 */ /* 0x000ea60000300800 */
[----:B------:R-:W-:-:S05]  /*2a580*/  F2FP.SATFINITE.E4M3.F32.PACK_AB_MERGE_C R12, RZ, R12, RZ ;  /* 0x0000000cff0c723e */ /* 0x000fca00048070ff */
[----:B------:R0:W-:Y:S02]  /*2a590*/  @!P5 STG.E.U8 desc[UR6][R106.64+0x70], R12 ;  /* 0x0000700c6a00d986 */ /* 0x0001e4000c101106 */
[----:B0-----:R-:W-:Y:S01]  /*2a5a0*/  FMUL R12, R193, UR4 ;  /* 0x00000004c10c7c20 */ /* 0x001fe20008400000 */
[----:B------:R-:W-:Y:S01]  /*2a5b0*/  LOP3.LUT P6, RZ, R0, 0x40000000, RZ, 0xc0, !PT ;  /* 0x4000000000ff7812 */ /* 0x000fe200078cc0ff */
[----:B------:R-:W2:Y:S03]  /*2a5c0*/  LDL.LU R193, [R1+0x374] ;  /* 0x0003740001c17983 */ /* 0x000ea60000300800 */
[----:B------:R-:W-:Y:S02]  /*2a5d0*/  F2FP.SATFINITE.E4M3.F32.PACK_AB_MERGE_C R117, RZ, R12, RZ ;  /* 0x0000000cff75723e */ /* 0x000fe400048070ff */
[----:B------:R-:W0:Y:S03]  /*2a5e0*/  @!P0 LDC.64 R12, c[0x0][0x5c0] ;  /* 0x00017000ff0c8b82 */ /* 0x000e260000000a00 */
[----:B------:R3:W-:Y:S02]  /*2a5f0*/  @!P4 STG.E.U8 desc[UR6][R102.64+0x71], R117 ;  /* 0x000071756600c986 */ /* 0x0007e4000c101106 */
[----:B---3--:R-:W-:-:S02]  /*2a600*/  FMUL R102, R191, UR4 ;  /* 0x00000004bf667c20 */ /* 0x008fc40008400000 */
[----:B------:R-:W3:Y:S01]  /*2a610*/  LDL.LU R191, [R1+0x378] ;  /* 0x0003780001bf7983 */ /* 0x000ee20000300800 */
[----:B0-----:R-:W-:Y:S02]  /*2a620*/  @!P0 IADD3 R12, P5, R173, R12, RZ ;  /* 0x0000000cad0c8210 */ /* 0x001fe40007fbe0ff */
[----:B------:R-:W-:-:S03]  /*2a630*/  F2FP.SATFINITE.E4M3.F32.PACK_AB_MERGE_C R102, RZ, R102, RZ ;  /* 0x00000066ff66723e */ /* 0x000fc600048070ff */
[----:B------:R-:W-:-:S05]  /*2a640*/  @!P0 IMAD.X R13, R177, 0x1, R13, P5 ;  /* 0x00000001b10d8824 */ /* 0x000fca00028e060d */
[----:B------:R0:W-:Y:S02]  /*2a650*/  @!P0 STG.E.U8 desc[UR6][R12.64+0x70], R102 ;  /* 0x000070660c008986 */ /* 0x0001e4000c101106 */
[----:B0-----:R-:W0:Y:S02]  /*2a660*/  @!P6 LDC.64 R12, c[0x0][0x5c0] ;  /* 0x00017000ff0ceb82 */ /* 0x001e240000000a00 */
[----:B0-----:R-:W-:-:S05]  /*2a670*/  @!P6 IADD3 R12, P5, R172, R12, RZ ;  /* 0x0000000cac0ce210 */ /* 0x001fca0007fbe0ff */
[----:B------:R-:W-:Y:S02]  /*2a680*/  @!P6 IMAD.X R13, R176, 0x1, R13, P5 ;  /* 0x00000001b00de824 */ /* 0x000fe400028e060d */
[----:B----4-:R-:W-:Y:S02]  /*2a690*/  FMUL R102, R192, UR4 ;  /* 0x00000004c0667c20 */ /* 0x010fe40008400000 */
[----:B------:R-:W4:Y:S03]  /*2a6a0*/  LDL.LU R192, [R1+0x37c] ;  /* 0x00037c0001c07983 */ /* 0x000f260000300800 */
[----:B------:R-:W-:-:S05]  /*2a6b0*/  F2FP.SATFINITE.E4M3.F32.PACK_AB_MERGE_C R102, RZ, R102, RZ ;  /* 0x00000066ff66723e */ /* 0x000fca00048070ff */
[----:B------:R2:W-:Y:S02]  /*2a6c0*/  @!P6 STG.E.U8 desc[UR6][R12.64+0x71], R102 ;  /* 0x000071660c00e986 */ /* 0x0005e4000c101106 */
[----:B--2---:R-:W-:Y:S02]  /*2a6d0*/  FMUL R12, R190, UR4 ;  /* 0x00000004be0c7c20 */ /* 0x004fe40008400000 */
[----:B------:R-:W2:Y:S01]  /*2a6e0*/  LDL.LU R190, [R1+0x380] ;  /* 0x0003800001be7983 */ /* 0x000ea20000300800 */
[----:B------:R-:W-:-:S03]  /*2a6f0*/  LOP3.LUT P1, RZ, R5, 0x40000, RZ, 0xc0, !PT ;  /* 0x0004000005ff7812 */ /* 0x000fc6000782c0ff */
[----:B------:R-:W2:Y:S01]  /*2a700*/  LDL.LU R195, [R1+0x384] ;  /* 0x0003840001c37983 */ /* 0x000ea20000300800 */
[----:B------:R-:W-:-:S09]  /*2a710*/  F2FP.SATFINITE.E4M3.F32.PACK_AB_MERGE_C R12, RZ, R12, RZ ;  /* 0x0000000cff0c723e */ /* 0x000fd200048070ff */
[----:B------:R0:W-:Y:S01]  /*2a720*/  @!P1 STG.E.U8 desc[UR6][R100.64+0x78], R12 ;  /* 0x0000780c64009986 */ /* 0x0001e2000c101106 */
[----:B------:R-:W-:Y:S01]  /*2a730*/  LOP3.LUT P2, RZ, R5, 0x20000, RZ, 0xc0, !PT ;  /* 0x0002000005ff7812 */ /* 0x000fe2000784c0ff */
[----:B0-----:R-:W-:Y:S02]  /*2a740*/  FMUL R12, R194, UR4 ;  /* 0x00000004c20c7c20 */ /* 0x001fe40008400000 */
[----:B------:R-:W2:Y:S01]  /*2a750*/  LDL.LU R194, [R1+0x388] ;  /* 0x0003880001c27983 */ /* 0x000ea20000300800 */
[----:B------:R-:W-:-:S03]  /*2a760*/  FMUL R103, R193, UR4 ;  /* 0x00000004c1677c20 */ /* 0x000fc60008400000 */
[----:B------:R-:W2:Y:S01]  /*2a770*/  LDL.LU R193, [R1+0x38c] ;  /* 0x00038c0001c17983 */ /* 0x000ea20000300800 */
[----:B------:R-:W-:-:S05]  /*2a780*/  F2FP.SATFINITE.E4M3.F32.PACK_AB_MERGE_C R12, RZ, R12, RZ ;  /* 0x0000000cff0c723e */ /* 0x000fca00048070ff */
[----:B------:R4:W-:Y:S01]  /*2a790*/  @!P2 STG.E.U8 desc[UR6][R96.64+0x79], R12 ;  /* 0x0000790c6000a986 */ /* 0x0009e2000c101106 */
[----:B---3--:R-:W-:-:S03]  /*2a7a0*/  FMUL R100, R191, UR4 ;  /* 0x00000004bf647c20 */ /* 0x008fc60008400000 */
[----:B------:R-:W3:Y:S01]  /*2a7b0*/  LDL.LU R191, [R1+0x390] ;  /* 0x0003900001bf7983 */ /* 0x000ee20000300800 */
[----:B----4-:R-:W-:-:S03]  /*2a7c0*/  FMUL R96, R192, UR4 ;  /* 0x00000004c0607c20 */ /* 0x010fc60008400000 */
[----:B------:R-:W4:Y:S02]  /*2a7d0*/  LDL.LU R192, [R1+0x394] ;  /* 0x0003940001c07983 */ /* 0x000f240000300800 */
[----:B------:R-:W-:Y:S01]  /*2a7e0*/  F2FP.SATFINITE.E4M3.F32.PACK_AB_MERGE_C R101, RZ, R96, RZ ;  /* 0x00000060ff65723e */ /* 0x000fe200048070ff */
[----:B--2---:R-:W-:Y:S02]  /*2a7f0*/  FMUL R96, R190, UR4 ;  /* 0x00000004be607c20 */ /* 0x004fe40008400000 */
[----:B------:R-:W2:Y:S01]  /*2a800*/  LDL.LU R190, [R1+0x398] ;  /* 0x0003980001be7983 */ /* 0x000ea20000300800 */
[----:B------:R-:W-:-:S13]  /*2a810*/  LOP3.LUT P3, RZ, R0, 0x10000000, RZ, 0xc0, !PT ;  /* 0x1000000000ff7812 */ /* 0x000fda000786c0ff */
[----:B------:R-:W0:Y:S01]  /*2a820*/  @!P3 LDC.64 R12, c[0x0][0x5c0] ;  /* 0x00017000ff0cbb82 */ /* 0x000e220000000a00 */
[C---:B------:R-:W-:Y:S02]  /*2a830*/  LOP3.LUT P4, RZ, R0.reuse, 0x4000000, RZ, 0xc0, !PT ;  /* 0x0400000000ff7812 */ /* 0x040fe4000788c0ff */
[----:B------:R-:W-:Y:S02]  /*2a840*/  F2FP.SATFINITE.E4M3.F32.PACK_AB_MERGE_C R103, RZ, R103, RZ ;  /* 0x00000067ff67723e */ /* 0x000fe400048070ff */
[----:B------:R-:W-:Y:S02]  /*2a850*/  LOP3.LUT P0, RZ, R0, 0x800000, RZ, 0xc0, !PT ;  /* 0x0080000000ff7812 */ /* 0x000fe4000780c0ff */
[----:B0-----:R-:W-:-:S05]  /*2a860*/  @!P3 IADD3 R12, P5, R171, R12, RZ ;  /* 0x0000000cab0cb210 */ /* 0x001fca0007fbe0ff */
[----:B------:R-:W-:-:S05]  /*2a870*/  @!P3 IMAD.X R13, R175, 0x1, R13, P5 ;  /* 0x00000001af0db824 */ /* 0x000fca00028e060d */
[----:B------:R0:W-:Y:S02]  /*2a880*/  @!P3 STG.E.U8 desc[UR6][R12.64+0x78], R103 ;  /* 0x000078670c00b986 */ /* 0x0001e4000c101106 */
[----:B0-----:R-:W0:Y:S01]  /*2a890*/  @!P4 LDC.64 R12, c[0x0][0x5c0] ;  /* 0x00017000ff0ccb82 */ /* 0x001e220000000a00 */
[----:B------:R-:W-:-:S04]  /*2a8a0*/  LOP3.LUT R14, R14, 0xffffffbf, RZ, 0xc0, !PT ;  /* 0xffffffbf0e0e7812 */ /* 0x000fc800078ec0ff */
[----:B------:R-:W-:Y:S02]  /*2a8b0*/  @P0 LOP3.LUT R14, R14, 0x40, RZ, 0xfc, !PT ;  /* 0x000000400e0e0812 */ /* 0x000fe400078efcff */
[----:B------:R-:W-:Y:S02]  /*2a8c0*/  LOP3.LUT P0, RZ, R5, 0x10000, RZ, 0xc0, !PT ;  /* 0x0001000005ff7812 */ /* 0x000fe4000780c0ff */
[----:B------:R-:W-:Y:S02]  /*2a8d0*/  F2FP.SATFINITE.E4M3.F32.PACK_AB_MERGE_C R97, RZ, R100, RZ ;  /* 0x00000064ff61723e */ /* 0x000fe400048070ff */
[----:B0-----:R-:W-:-:S05]  /*2a8e0*/  @!P4 IADD3 R12, P5, R169, R12, RZ ;  /* 0x0000000ca90cc210 */ /* 0x001fca0007fbe0ff */
[----:B------:R-:W-:-:S05]  /*2a8f0*/  @!P4 IMAD.X R13, R170, 0x1, R13, P5 ;  /* 0x00000001aa0dc824 */ /* 0x000fca00028e060d */
[----:B------:R0:W-:Y:S04]  /*2a900*/  @!P4 STG.E.U8 desc[UR6][R12.64+0x79], R97 ;  /* 0x000079610c00c986 */ /* 0x0001e8000c101106 */
[----:B------:R-:W-:Y:S01]  /*2a910*/  @!P0 STG.E.U8 desc[UR6][R98.64+0x70], R101 ;  /* 0x0000706562008986 */ /* 0x000fe2000c101106 */
[----:B------:R-:W-:Y:S02]  /*2a920*/  LOP3.LUT P0, RZ, R14, 0x40, RZ, 0xc0, !PT ;  /* 0x000000400eff7812 */ /* 0x000fe4000780c0ff */
[----:B------:R-:W-:-:S11]  /*2a930*/  LOP3.LUT P5, RZ, R5, 0x800, RZ, 0xc0, !PT ;  /* 0x0000080005ff7812 */ /* 0x000fd600078ac0ff */
[----:B0-----:R-:W0:Y:S01]  /*2a940*/  @!P0 LDC.64 R12, c[0x0][0x5c0] ;  /* 0x00017000ff0c8b82 */ /* 0x001e220000000a00 */
[----:B------:R-:W-:-:S05]  /*2a950*/  F2FP.SATFINITE.E4M3.F32.PACK_AB_MERGE_C R103, RZ, R96, RZ ;  /* 0x00000060ff67723e */ /* 0x000fca00048070ff */
[----:B------:R1:W-:Y:S01]  /*2a960*/  @!P5 STG.E.U8 desc[UR6][R94.64+0x71], R103 ;  /* 0x000071675e00d986 */ /* 0x0003e2000c101106 */
[----:B------:R-:W-:Y:S01]  /*2a970*/  LOP3.LUT P6, RZ, R0, 0x200000, RZ, 0xc0, !PT ;  /* 0x0020000000ff7812 */ /* 0x000fe200078cc0ff */
[----:B------:R-:W-:Y:S01]  /*2a980*/  FMUL R96, R195, UR4 ;  /* 0x00000004c3607c20 */ /* 0x000fe20008400000 */
[----:B0-----:R-:W-:-:S05]  /*2a990*/  @!P0 IADD3 R12, P5, R167, R12, RZ ;  /* 0x0000000ca70c8210 */ /* 0x001fca0007fbe0ff */
[----:B------:R-:W-:Y:S01]  /*2a9a0*/  @!P0 IMAD.X R13, R168, 0x1, R13, P5 ;  /* 0x00000001a80d8824 */ /* 0x000fe200028e060d */
[----:B------:R-:W-:Y:S02]  /*2a9b0*/  LOP3.LUT P5, RZ, R0, 0x800000, RZ, 0xc0, !PT ;  /* 0x0080000000ff7812 */ /* 0x000fe400078ac0ff */
[----:B------:R-:W-:Y:S01]  /*2a9c0*/  F2FP.SATFINITE.E4M3.F32.PACK_AB_MERGE_C R97, RZ, R96, RZ ;  /* 0x00000060ff61723e */ /* 0x000fe200048070ff */
[----:B------:R-:W-:Y:S01]  /*2a9d0*/  FMUL R96, R194, UR4 ;  /* 0x00000004c2607c20 */ /* 0x000fe20008400000 */
[----:B-1----:R-:W-:Y:S01]  /*2a9e0*/  FMUL R94, R193, UR4 ;  /* 0x00000004c15e7c20 */ /* 0x002fe20008400000 */
[----:B------:R-:W2:Y:S08]  /*2a9f0*/  LDL.LU R194, [R1+0x39c] ;  /* 0x00039c0001c27983 */ /* 0x000eb00000300800 */
[----:B------:R0:W-:Y:S01]  /*2aa00*/  @!P5 STG.E.U8 desc[UR6][R12.64+0x70], R97 ;  /* 0x000070610c00d986 */ /* 0x0001e2000c101106 */
[----:B------:R-:W-:Y:S01]  /*2aa10*/  F2FP.SATFINITE.E4M3.F32.PACK_AB_MERGE_C R99, RZ, R94, RZ ;  /* 0x0000005eff63723e */ /* 0x000fe200048070ff */
[----:B0-----:R-:W0:Y:S01]  /*2aa20*/  @!P6 LDC.64 R12, c[0x0][0x5c0] ;  /* 0x00017000ff0ceb82 */ /* 0x001e220000000a00 */
[----:B---3--:R-:W-:-:S02]  /*2aa30*/  FMUL R94, R191, UR4 ;  /* 0x00000004bf5e7c20 */ /* 0x008fc40008400000 */
[----:B------:R-:W3:Y:S01]  /*2aa40*/  LDL.LU R191, [R1+0x3a0] ;  /* 0x0003a00001bf7983 */ /* 0x000ee20000300800 */
[----:B------:R-:W-:-:S03]  /*2aa50*/  LOP3.LUT P1, RZ, R5, 0x400, RZ, 0xc0, !PT ;  /* 0x0000040005ff7812 */ /* 0x000fc6000782c0ff */
[----:B------:R-:W3:Y:S01]  /*2aa60*/  LDL.LU R193, [R1+0x3a4] ;  /* 0x0003a40001c17983 */ /* 0x000ee20000300800 */
[----:B------:R-:W-:Y:S02]  /*2aa70*/  F2FP.SATFINITE.E4M3.F32.PACK_AB_MERGE_C R95, RZ, R96, RZ ;  /* 0x00000060ff5f723e */ /* 0x000fe400048070ff */
[----:B------:R-:W-:Y:S02]  /*2aa80*/  F2FP.SATFINITE.E4M3.F32.PACK_AB_MERGE_C R97, RZ, R94, RZ ;  /* 0x0000005eff61723e */ /* 0x000fe400048070ff */
[----:B0-----:R-:W-:Y:S01]  /*2aa90*/  @!P6 IADD3 R12, P5, R144, R12, RZ ;  /* 0x0000000c900ce210 */ /* 0x001fe20007fbe0ff */
[----:B----4-:R-:W-:-:S04]  /*2aaa0*/  FMUL R94, R192, UR4 ;  /* 0x00000004c05e7c20 */ /* 0x010fc80008400000 */
[----:B------:R-:W-:Y:S01]  /*2aab0*/  @!P6 IMAD.X R13, R145, 0x1, R13, P5 ;  /* 0x00000001910de824 */ /* 0x000fe200028e060d */
[----:B------:R-:W4:Y:S04]  /*2aac0*/  LDL.LU R192, [R1+0x3a8] ;  /* 0x0003a80001c07983 */ /* 0x000f280000300800 */
[----:B------:R-:W-:Y:S04]  /*2aad0*/  @!P6 STG.E.U8 desc[UR6][R12.64+0x71], R95 ;  /* 0x0000715f0c00e986 */ /* 0x000fe8000c101106 */
[----:B------:R2:W-:Y:S02]  /*2aae0*/  @!P1 STG.E.U8 desc[UR6][R92.64+0x78], R99 ;  /* 0x000078635c009986 */ /* 0x0005e4000c101106 */
[----:B--2---:R-:W-:-:S02]  /*2aaf0*/  FMUL R92, R190, UR4 ;  /* 0x00000004be5c7c20 */ /* 0x004fc40008400000 */
[----:B------:R-:W2:Y:S01]  /*2ab00*/  LDL.LU R190, [R1+0x3ac] ;  /* 0x0003ac0001be7983 */ /* 0x000ea20000300800 */
[----:B------:R-:W-:-:S13]  /*2ab10*/  LOP3.LUT P2, RZ, R0, 0x20000, RZ, 0xc0, !PT ;  /* 0x0002000000ff7812 */ /* 0x000fda000784c0ff */
[----:B------:R-:W0:Y:S01]  /*2ab20*/  @!P2 LDC.64 R12, c[0x0][0x5c0] ;  /* 0x00017000ff0cab82 */ /* 0x000e220000000a00 */
[----:B------:R-:W-:Y:S02]  /*2ab30*/  LOP3.LUT P3, RZ, R5, 0x10, RZ, 0xc0, !PT ;  /* 0x0000001005ff7812 */ /* 0x000fe4000786c0ff */
[----:B------:R-:W-:Y:S02]  /*2ab40*/  LOP3.LUT P4, RZ, R0, 0x8000, RZ, 0xc0, !PT ;  /* 0x0000800000ff7812 */ /* 0x000fe4000788c0ff */
[----:B------:R-:W-:-:S09]  /*2ab50*/  F2FP.SATFINITE.E4M3.F32.PACK_AB_MERGE_C R95, RZ, R94, RZ ;  /* 0x0000005eff5f723e */ /* 0x000fd200048070ff */
[----:B------:R-:W-:Y:S01]  /*2ab60*/  @!P3 STG.E.U8 desc[UR6][R84.64+0x79], R97 ;  /* 0x000079615400b986 */ /* 0x000fe2000c101106 */
[----:B0-----:R-:W-:-:S05]  /*2ab70*/  @!P2 IADD3 R12, P5, R151, R12, RZ ;  /* 0x0000000c970ca210 */ /* 0x001fca0007fbe0ff */
[----:B------:R-:W-:-:S05]  /*2ab80*/  @!P2 IMAD.X R13, R166, 0x1, R13, P5 ;  /* 0x00000001a60da824 */ /* 0x000fca00028e060d */
[----:B------:R0:W-:Y:S02]  /*2ab90*/  @!P2 STG.E.U8 desc[UR6][R12.64+0x78], R95 ;  /* 0x0000785f0c00a986 */ /* 0x0001e4000c101106 */
[----:B0-----:R-:W0:Y:S01]  /*2aba0*/  @!P4 LDC.64 R12, c[0x0][0x5c0] ;  /* 0x00017000ff0ccb82 */ /* 0x001e220000000a00 */
[----:B------:R-:W-:Y:S02]  /*2abb0*/  LOP3.LUT P0, RZ, R14, 0x20, RZ, 0xc0, !PT ;  /* 0x000000200eff7812 */ /* 0x000fe4000780c0ff */
[----:B------:R-:W-:Y:S02]  /*2abc0*/  F2FP.SATFINITE.E4M3.F32.PACK_AB_MERGE_C R85, RZ, R92, RZ ;  /* 0x0000005cff55723e */ /* 0x000fe400048070ff */
[----:B0-----:R-:W-:-:S05]  /*2abd0*/  @!P4 IADD3 R12, P5, R150, R12, RZ ;  /* 0x0000000c960cc210 */ /* 0x001fca0007fbe0ff */
[----:B------:R-:W-:Y:S01]  /*2abe0*/  @!P4 IMAD.X R13, R156, 0x1, R13, P5 ;  /* 0x000000019c0dc824 */ /* 0x000fe200028e060d */
[----:B------:R-:W-:-:S04]  /*2abf0*/  ISETP.LT.OR P5, PT, R27, 0x81, !P0 ;  /* 0x000000811b00780c */ /* 0x000fc800047a1670 */
[----:B------:R0:W-:Y:S09]  /*2ac00*/  @!P4 STG.E.U8 desc[UR6][R12.64+0x79], R85 ;  /* 0x000079550c00c986 */ /* 0x0001f2000c101106 */
[----:B0-----:R-:W0:Y:S01]  /*2ac10*/  @!P5 LDC.64 R12, c[0x0][0x5c0] ;  /* 0x00017000ff0cdb82 */ /* 0x001e220000000a00 */
[----:B------:R-:W-:-:S02]  /*2ac20*/  FMUL R84, R194, UR4 ;  /* 0x00000004c2547c20 */ /* 0x000fc40008400000 */
[----:B------:R-:W2:Y:S03]  /*2ac30*/  LDL.LU R194, [R1+0x3b0] ;  /* 0x0003b00001c27983 */ /* 0x000ea60000300800 */
[----:B------:R-:W-:Y:S02]  /*2ac40*/  F2FP.SATFINITE.E4M3.F32.PACK_AB_MERGE_C R93, RZ, R84, RZ ;  /* 0x00000054ff5d723e */ /* 0x000fe400048070ff */
[----:B0-----:R-:W-:Y:S01]  /*2ac50*/  @!P5 IADD3 R12, P6, R10, R12, RZ ;  /* 0x0000000c0a0cd210 */ /* 0x001fe20007fde0ff */
[----:B---3--:R-:W-:Y:S02]  /*2ac60*/  FMUL R84, R191, UR4 ;  /* 0x00000004bf547c20 */ /* 0x008fe40008400000 */
[----:B------:R-:W3:Y:S03]  /*2ac70*/  LDL.LU R191, [R1+0x3b4] ;  /* 0x0003b40001bf7983 */ /* 0x000ee60000300800 */
[----:B------:R-:W-:Y:S01]  /*2ac80*/  F2FP.SATFINITE.E4M3.F32.PACK_AB_MERGE_C R85, RZ, R84, RZ ;  /* 0x00000054ff55723e */ /* 0x000fe200048070ff */
[----:B------:R-:W-:-:S02]  /*2ac90*/  FMUL R84, R193, UR4 ;  /* 0x00000004c1547c20 */ /* 0x000fc40008400000 */
[----:B------:R-:W3:Y:S04]  /*2aca0*/  LDL.LU R193, [R1+0x3b8] ;  /* 0x0003b80001c17983 */ /* 0x000ee80000300800 */
[----:B------:R-:W3:Y:S01]  /*2acb0*/  LDL.LU R195, [R1+0x3bc] ;  /* 0x0003bc0001c37983 */ /* 0x000ee20000300800 */
[----:B------:R-:W-:Y:S01]  /*2acc0*/  @!P5 IMAD.X R13, R29, 0x1, R13, P6 ;  /* 0x000000011d0dd824 */ /* 0x000fe200030e060d */
[----:B------:R-:W-:-:S04]  /*2acd0*/  F2FP.SATFINITE.E4M3.F32.PACK_AB_MERGE_C R95, RZ, R84, RZ ;  /* 0x00000054ff5f723e */ /* 0x000fc800048070ff */
[----:B------:R0:W-:Y:S01]  /*2ace0*/  @!P5 STG.E.U8 desc[UR6][R12.64+0x80], R93 ;  /* 0x0000805d0c00d986 */ /* 0x0001e2000c101106 */
[----:B----4-:R-:W-:-:S03]  /*2acf0*/  FMUL R84, R192, UR4 ;  /* 0x00000004c0547c20 */ /* 0x010fc60008400000 */
[----:B------:R-:W4:Y:S02]  /*2ad00*/  LDL.LU R192, [R1+0x3c0] ;  /* 0x0003c00001c07983 */ /* 0x000f240000300800 */
[----:B0-----:R-:W-:Y:S01]  /*2ad10*/  F2FP.SATFINITE.E4M3.F32.PACK_AB_MERGE_C R93, RZ, R84, RZ ;  /* 0x00000054ff5d723e */ /* 0x001fe200048070ff */
[----:B--2---:R-:W-:Y:S02]  /*2ad20*/  FMUL R84, R190, UR4 ;  /* 0x00000004be547c20 */ /* 0x004fe40008400000 */
[----:B------:R-:W2:Y:S01]  /*2ad30*/  LDL.LU R190, [R1+0x3c4] ;  /* 0x0003c40001be7983 */ /* 0x000ea20000300800 */
[----:B------:R-:W-:-:S13]  /*2ad40*/  ISETP.LT.OR P5, PT, R27, 0x82, !P0 ;  /* 0x000000821b00780c */ /* 0x000fda00047a1670 */
[----:B------:R-:W0:Y:S02]  /*2ad50*/  @!P5 LDC.64 R12, c[0x0][0x5c0] ;  /* 0x00017000ff0cdb82 */ /* 0x000e240000000a00 */
[----:B0-----:R-:W-:-:S05]  /*2ad60*/  @!P5 IADD3 R12, P6, R10, R12, RZ ;  /* 0x0000000c0a0cd210 */ /* 0x001fca0007fde0ff */
[----:B------:R-:W-:-:S05]  /*2ad70*/  @!P5 IMAD.X R13, R29, 0x1, R13, P6 ;  /* 0x000000011d0dd824 */ /* 0x000fca00030e060d */
[----:B------:R0:W-:Y:S01]  /*2ad80*/  @!P5 STG.E.U8 desc[UR6][R12.64+0x81], R85 ;  /* 0x000081550c00d986 */ /* 0x0001e2000c101106 */
[----:B------:R-:W-:-:S13]  /*2ad90*/  ISETP.LT.OR P5, PT, R27, 0x89, !P0 ;  /* 0x000000891b00780c */ /* 0x000fda00047a1670 */
[----:B0-----:R-:W0:Y:S01]  /*2ada0*/  @!P5 LDC.64 R12, c[0x0][0x5c0] ;  /* 0x00017000ff0cdb82 */ /* 0x001e220000000a00 */
[C---:B------:R-:W-:Y:S02]  /*2adb0*/  LOP3.LUT P1, RZ, R5.reuse, 0x200, RZ, 0xc0, !PT ;  /* 0x0000020005ff7812 */ /* 0x040fe4000782c0ff */
[----:B------:R-:W-:Y:S02]  /*2adc0*/  LOP3.LUT P3, RZ, R5, 0x20, RZ, 0xc0, !PT ;  /* 0x0000002005ff7812 */ /* 0x000fe4000786c0ff */
[----:B------:R-:W-:-:S09]  /*2add0*/  F2FP.SATFINITE.E4M3.F32.PACK_AB_MERGE_C R85, RZ, R84, RZ ;  /* 0x00000054ff55723e */ /* 0x000fd200048070ff */
[----:B------:R-:W-:Y:S01]  /*2ade0*/  @!P1 STG.E.U8 desc[UR6][R90.64+0x80], R95 ;  /* 0x0000805f5a009986 */ /* 0x000fe2000c101106 */
[----:B0-----:R-:W-:-:S03]  /*2adf0*/  @!P5 IADD3 R12, P6, R10, R12, RZ ;  /* 0x0000000c0a0cd210 */ /* 0x001fc60007fde0ff */
[----:B------:R-:W-:Y:S02]  /*2ae00*/  @!P3 STG.E.U8 desc[UR6][R88.64+0x81], R93 ;  /* 0x0000815d5800b986 */ /* 0x000fe4000c101106 */
[----:B------:R-:W-:-:S05]  /*2ae10*/  @!P5 IMAD.X R13, R29, 0x1, R13, P6 ;  /* 0x000000011d0dd824 */ /* 0x000fca00030e060d */
[----:B------:R0:W-:Y:S01]  /*2ae20*/  @!P5 STG.E.U8 desc[UR6][R12.64+0x88], R85 ;  /* 0x000088550c00d986 */ /* 0x0001e2000c101106 */
[----:B------:R-:W-:-:S13]  /*2ae30*/  ISETP.LT.OR P5, PT, R27, 0x8a, !P0 ;  /* 0x0000008a1b00780c */ /* 0x000fda00047a1670 */
[----:B0-----:R-:W0:Y:S01]  /*2ae40*/  @!P5 LDC.64 R12, c[0x0][0x5c0] ;  /* 0x00017000ff0cdb82 */ /* 0x001e220000000a00 */
[----:B------:R-:W-:Y:S02]  /*2ae50*/  FMUL R84, R194, UR4 ;  /* 0x00000004c2547c20 */ /* 0x000fe40008400000 */
[----:B------:R-:W2:Y:S03]  /*2ae60*/  LDL.LU R194, [R1+0x3c8] ;  /* 0x0003c80001c27983 */ /* 0x000ea60000300800 */
[----:B------:R-:W-:Y:S02]  /*2ae70*/  F2FP.SATFINITE.E4M3.F32.PACK_AB_MERGE_C R89, RZ, R84, RZ ;  /* 0x00000054ff59723e */ /* 0x000fe400048070ff */
[----:B0-----:R-:W-:Y:S01]  /*2ae80*/  @!P5 IADD3 R12, P6, R10, R12, RZ ;  /* 0x0000000c0a0cd210 */ /* 0x001fe20007fde0ff */
[----:B---3--:R-:W-:Y:S02]  /*2ae90*/  FMUL R84, R191, UR4 ;  /* 0x00000004bf547c20 */ /* 0x008fe40008400000 */
[----:B------:R-:W3:Y:S03]  /*2aea0*/  LDL.LU R191, [R1+0x3cc] ;  /* 0x0003cc0001bf7983 */ /* 0x000ee60000300800 */
[----:B------:R-:W-:Y:S01]  /*2aeb0*/  F2FP.SATFINITE.E4M3.F32.PACK_AB_MERGE_C R91, RZ, R84, RZ ;  /* 0x00000054ff5b723e */ /* 0x000fe200048070ff */
[----:B------:R-:W-:-:S02]  /*2aec0*/  FMUL R84, R193, UR4 ;  /* 0x00000004c1547c20 */ /* 0x000fc40008400000 */
[----:B------:R-:W3:Y:S03]  /*2aed0*/  LDL.LU R193, [R1+0x3d0] ;  /* 0x0003d00001c17983 */ /* 0x000ee60000300800 */
[----:B------:R-:W-:Y:S01]  /*2aee0*/  F2FP.SATFINITE.E4M3.F32.PACK_AB_MERGE_C R85, RZ, R84, RZ ;  /* 0x00000054ff55723e */ /* 0x000fe200048070ff */
[----:B------:R-:W-:Y:S01]  /*2aef0*/  FMUL R84, R195, UR4 ;  /* 0x00000004c3547c20 */ /* 0x000fe20008400000 */
[----:B------:R-:W-:-:S04]  /*2af00*/  @!P5 IMAD.X R13, R29, 0x1, R13, P6 ;  /* 0x000000011d0dd824 */ /* 0x000fc800030e060d */
[----:B------:R-:W-:Y:S01]  /*2af10*/  F2FP.SATFINITE.E4M3.F32.PACK_AB_MERGE_C R93, RZ, R84, RZ ;  /* 0x00000054ff5d723e */ /* 0x000fe200048070ff */
[----:B------:R0:W-:Y:S01]  /*2af20*/  @!P5 STG.E.U8 desc[UR6][R12.64+0x89], R89 ;  /* 0x000089590c00d986 */ /* 0x0001e2000c101106 */
[----:B----4-:R-:W-:-:S03]  /*2af30*/  FMUL R84, R192, UR4 ;  /* 0x00000004c0547c20 */ /* 0x010fc60008400000 */
[----:B------:R-:W4:Y:S02]  /*2af40*/  LDL.LU R192, [R1+0x3d4] ;  /* 0x0003d40001c07983 */ /* 0x000f240000300800 */
[----:B0-----:R-:W-:Y:S01]  /*2af50*/  F2FP.SATFINITE.E4M3.F32.PACK_AB_MERGE_C R89, RZ, R84, RZ ;  /* 0x00000054ff59723e */ /* 0x001fe200048070ff */
[----:B--2---:R-:W-:Y:S02]  /*2af60*/  FMUL R84, R190, UR4 ;  /* 0x00000004be547c20 */ /* 0x004fe40008400000 */
[----:B------:R-:W2:Y:S01]  /*2af70*/  LDL.LU R190, [R1+0x3d8] ;  /* 0x0003d80001be7983 */ /* 0x000ea20000300800 */
[----:B------:R-:W-:Y:S02]  /*2af80*/  P2R R88, PR, RZ, 0x1 ;  /* 0x00000001ff587803 */ /* 0x000fe40000000000 */
[----:B------:R-:W-:Y:S02]  /*2af90*/  LOP3.LUT P0, RZ, R0, 0x400000, RZ, 0xc0, !PT ;  /* 0x0040000000ff7812 */ /* 0x000fe4000780c0ff */
[----:B------:R-:W-:-:S02]  /*2afa0*/  LOP3.LUT P2, RZ, R5, 0x40, RZ, 0xc0, !PT ;  /* 0x0000004005ff7812 */ /* 0x000fc4000784c0ff */
[----:B------:R-:W-:-:S09]  /*2afb0*/  LOP3.LUT P4, RZ, R5, 0x8, RZ, 0xc0, !PT ;  /* 0x0000000805ff7812 */ /* 0x000fd2000788c0ff */
[----:B------:R-:W0:Y:S01]  /*2afc0*/  @!P0 LDC.64 R12, c[0x0][0x5c0] ;  /* 0x00017000ff0c8b82 */ /* 0x000e220000000a00 */
[C---:B------:R-:W-:Y:S01]  /*2afd0*/  LOP3.LUT P5, RZ, R5.reuse, 0x4, RZ, 0xc0, !PT ;  /* 0x0000000405ff7812 */ /* 0x040fe200078ac0ff */
[----:B------:R-:W-:Y:S01]  /*2afe0*/  @!P2 STG.E.U8 desc[UR6][R86.64+0x88], R91 ;  /* 0x0000885b5600a986 */ /* 0x000fe2000c101106 */
[----:B------:R-:W-:Y:S02]  /*2aff0*/  LOP3.LUT P3, RZ, R5, 0x2, RZ, 0xc0, !PT ;  /* 0x0000000205ff7812 */ /* 0x000fe4000786c0ff */
[----:B------:R-:W-:Y:S01]  /*2b000*/  LOP3.LUT P6, RZ, R0, 0x80000, RZ, 0xc0, !PT ;  /* 0x0008000000ff7812 */ /* 0x000fe200078cc0ff */
[----:B------:R1:W-:Y:S08]  /*2b010*/  @!P4 STG.E.U8 desc[UR6][R82.64+0x89], R85 ;  /* 0x000089555200c986 */ /* 0x0003f0000c101106 */
[----:B------:R-:W-:Y:S01]  /*2b020*/  @!P5 STG.E.U8 desc[UR6][R80.64+0x80], R93 ;  /* 0x0000805d5000d986 */ /* 0x000fe2000c101106 */
[----:B-1----:R-:W-:-:S02]  /*2b030*/  F2FP.SATFINITE.E4M3.F32.PACK_AB_MERGE_C R83, RZ, R84, RZ ;  /* 0x00000054ff53723e */ /* 0x002fc400048070ff */
[----:B0-----:R-:W-:Y:S01]  /*2b040*/  @!P0 IADD3 R12, P5, R186, R12, RZ ;  /* 0x0000000cba0c8210 */ /* 0x001fe20007fbe0ff */
[----:B------:R-:W-:Y:S04]  /*2b050*/  @!P3 STG.E.U8 desc[UR6][R78.64+0x81], R89 ;  /* 0x000081594e00b986 */ /* 0x000fe8000c101106 */
[----:B------:R-:W-:-:S05]  /*2b060*/  @!P0 IMAD.X R13, R189, 0x1, R13, P5 ;  /* 0x00000001bd0d8824 */ /* 0x000fca00028e060d */
[----:B------:R0:W-:Y:S02]  /*2b070*/  @!P0 STG.E.U8 desc[UR6][R12.64+0x80], R83 ;  /* 0x000080530c008986 */ /* 0x0001e4000c101106 */
[----:B0-----:R-:W0:Y:S01]  /*2b080*/  @!P6 LDC.64 R12, c[0x0][0x5c0] ;  /* 0x00017000ff0ceb82 */ /* 0x001e220000000a00 */
[----:B------:R-:W-:Y:S02]  /*2b090*/  LOP3.LUT P1, RZ, R5, 0x1, RZ, 0xc0, !PT ;  /* 0x0000000105ff7812 */ /* 0x000fe4000782c0ff */
[----:B0-----:R-:W-:-:S05]  /*2b0a0*/  @!P6 IADD3 R12, P5, R157, R12, RZ ;  /* 0x0000000c9d0ce210 */ /* 0x001fca0007fbe0ff */
[----:B------:R-:W-:Y:S02]  /*2b0b0*/  @!P6 IMAD.X R13, R174, 0x1, R13, P5 ;  /* 0x00000001ae0de824 */ /* 0x000fe400028e060d */
[----:B------:R-:W-:Y:S02]  /*2b0c0*/  FMUL R80, R194, UR4 ;  /* 0x00000004c2507c20 */ /* 0x000fe40008400000 */
[----:B------:R-:W2:Y:S03]  /*2b0d0*/  LDL.LU R194, [R1+0x3dc] ;  /* 0x0003dc0001c27983 */ /* 0x000ea60000300800 */
[----:B------:R-:W-:Y:S01]  /*2b0e0*/  F2FP.SATFINITE.E4M3.F32.PACK_AB_MERGE_C R79, RZ, R80, RZ ;  /* 0x00000050ff4f723e */ /* 0x000fe200048070ff */
[----:B---3--:R-:W-:Y:S02]  /*2b0f0*/  FMUL R78, R191, UR4 ;  /* 0x00000004bf4e7c20 */ /* 0x008fe40008400000 */
[----:B------:R-:W3:Y:S03]  /*2b100*/  LDL.LU R191, [R1+0x3e0] ;  /* 0x0003e00001bf7983 */ /* 0x000ee60000300800 */
[----:B------:R-:W-:Y:S01]  /*2b110*/  F2FP.SATFINITE.E4M3.F32.PACK_AB_MERGE_C R81, RZ, R78, RZ ;  /* 0x0000004eff51723e */ /* 0x000fe200048070ff */
[----:B------:R-:W-:Y:S01]  /*2b120*/  FMUL R78, R193, UR4 ;  /* 0x00000004c14e7c20 */ /* 0x000fe20008400000 */
[----:B------:R-:W3:Y:S04]  /*2b130*/  LDL.LU R195, [R1+0x3e4] ;  /* 0x0003e40001c37983 */ /* 0x000ee80000300800 */
[----:B------:R-:W-:Y:S01]  /*2b140*/  F2FP.SATFINITE.E4M3.F32.PACK_AB_MERGE_C R83, RZ, R78, RZ ;  /* 0x0000004eff53723e */ /* 0x000fe200048070ff */
[----:B------:R-:W3:Y:S04]  /*2b150*/  LDL.LU R193, [R1+0x3e8] ;  /* 0x0003e80001c17983 */ /* 0x000ee80000300800 */
[----:B------:R-:W-:Y:S04]  /*2b160*/  @!P6 STG.E.U8 desc[UR6][R12.64+0x81], R79 ;  /* 0x0000814f0c00e986 */ /* 0x000fe8000c101106 */
[----:B------:R2:W-:Y:S01]  /*2b170*/  @!P1 STG.E.U8 desc[UR6][R76.64+0x88], R81 ;  /* 0x000088514c009986 */ /* 0x0005e2000c101106 */
[----:B----4-:R-:W-:-:S03]  /*2b180*/  FMUL R78, R192, UR4 ;  /* 0x00000004c04e7c20 */ /* 0x010fc60008400000 */
[----:B------:R-:W4:Y:S01]  /*2b190*/  LDL.LU R192, [R1+0x3ec] ;  /* 0x0003ec0001c07983 */ /* 0x000f220000300800 */
[----:B--2---:R-:W-:-:S03]  /*2b1a0*/  FMUL R76, R190, UR4 ;  /* 0x00000004be4c7c20 */ /* 0x004fc60008400000 */
        /* <DEDUP_REMOVED lines=11> */
[----:B------:R-:W-:-:S04]  /*2b260*/  LOP3.LUT P0, RZ, R0, 0x1000, RZ, 0xc0, !PT ;  /* 0x0000100000ff7812 */ /* 0x000fc8000780c0ff */
[----:B------:R-:W-:Y:S02]  /*2b270*/  P2R R82, PR, RZ, 0x1 ;  /* 0x00000001ff527803 */ /* 0x000fe40000000000 */
[----:B------:R-:W-:Y:S02]  /*2b280*/  LOP3.LUT P0, RZ, R2, 0x40000000, RZ, 0xc0, !PT ;  /* 0x4000000002ff7812 */ /* 0x000fe4000780c0ff */
[----:B------:R-:W-:Y:S02]  /*2b290*/  F2FP.SATFINITE.E4M3.F32.PACK_AB_MERGE_C R75, RZ, R76, RZ ;  /* 0x0000004cff4b723e */ /* 0x000fe400048070ff */
[----:B0-----:R-:W-:-:S05]  /*2b2a0*/  @!P3 IADD3 R12, P5, R179, R12, RZ ;  /* 0x0000000cb30cb210 */ /* 0x001fca0007fbe0ff */
[----:B------:R-:W-:Y:S01]  /*2b2b0*/  @!P3 IMAD.X R13, R183, 0x1, R13, P5 ;  /* 0x00000001b70db824 */ /* 0x000fe200028e060d */
[----:B------:R-:W-:-:S04]  /*2b2c0*/  LOP3.LUT P5, RZ, R2, 0x8000000, RZ, 0xc0, !PT ;  /* 0x0800000002ff7812 */ /* 0x000fc800078ac0ff */
[----:B------:R-:W-:Y:S01]  /*2b2d0*/  @!P3 STG.E.U8 desc[UR6][R12.64+0x89], R75 ;  /* 0x0000894b0c00b986 */ /* 0x000fe2000c101106 */
[----:B------:R-:W-:-:S05]  /*2b2e0*/  FMUL R74, R194, UR4 ;  /* 0x00000004c24a7c20 */ /* 0x000fca0008400000 */
[----:B------:R-:W-:-:S05]  /*2b2f0*/  F2FP.SATFINITE.E4M3.F32.PACK_AB_MERGE_C R77, RZ, R74, RZ ;  /* 0x0000004aff4d723e */ /* 0x000fca00048070ff */
[----:B------:R0:W-:Y:S01]  /*2b300*/  @!P0 STG.E.U8 desc[UR6][R72.64+0x80], R77 ;  /* 0x0000804d48008986 */ /* 0x0001e2000c101106 */
[----:B---3--:R-:W-:-:S03]  /*2b310*/  FMUL R74, R191, UR4 ;  /* 0x00000004bf4a7c20 */ /* 0x008fc60008400000 */
[----:B------:R-:W3:Y:S02]  /*2b320*/  LDL.LU R191, [R1+0x3f4] ;  /* 0x0003f40001bf7983 */ /* 0x000ee40000300800 */
[----:B------:R-:W-:Y:S02]  /*2b330*/  F2FP.SATFINITE.E4M3.F32.PACK_AB_MERGE_C R79, RZ, R74, RZ ;  /* 0x0000004aff4f723e */ /* 0x000fe400048070ff */
[----:B------:R-:W3:Y:S04]  /*2b340*/  LDL.LU R194, [R1+0x3f8] ;  /* 0x0003f80001c27983 */ /* 0x000ee80000300800 */
[----:B------:R4:W-:Y:S01]  /*2b350*/  @!P5 STG.E.U8 desc[UR6][R70.64+0x81], R79 ;  /* 0x0000814f4600d986 */ /* 0x0009e2000c101106 */
[----:B0-----:R-:W-:-:S03]  /*2b360*/  FMUL R72, R193, UR4 ;  /* 0x00000004c1487c20 */ /* 0x001fc60008400000 */
[----:B------:R-:W3:Y:S01]  /*2b370*/  LDL.LU R193, [R1+0x3fc] ;  /* 0x0003fc0001c17983 */ /* 0x000ee20000300800 */
[----:B----4-:R-:W-:-:S05]  /*2b380*/  FMUL R70, R192, UR4 ;  /* 0x00000004c0467c20 */ /* 0x010fca0008400000 */
[----:B------:R-:W-:Y:S01]  /*2b390*/  F2FP.SATFINITE.E4M3.F32.PACK_AB_MERGE_C R73, RZ, R70, RZ ;  /* 0x00000046ff49723e */ /* 0x000fe200048070ff */
[----:B--2---:R-:W-:Y:S02]  /*2b3a0*/  FMUL R70, R190, UR4 ;  /* 0x00000004be467c20 */ /* 0x004fe40008400000 */
[----:B------:R-:W2:Y:S01]  /*2b3b0*/  LDL.LU R190, [R1+0x400] ;  /* 0x0004000001be7983 */ /* 0x000ea20000300800 */
[----:B------:R-:W-:Y:S02]  /*2b3c0*/  ISETP.NE.AND P0, PT, R82, RZ, PT ;  /* 0x000000ff5200720c */ /* 0x000fe40003f05270 */
[----:B------:R-:W-:Y:S01]  /*2b3d0*/  LOP3.LUT P6, RZ, R0, 0x800, RZ, 0xc0, !PT ;  /* 0x0000080000ff7812 */ /* 0x000fe200078cc0ff */
[----:B------:R-:W-:Y:S01]  /*2b3e0*/  FMUL R74, R195, UR4 ;  /* 0x00000004c34a7c20 */ /* 0x000fe20008400000 */
[----:B------:R-:W4:Y:S09]  /*2b3f0*/  LDL.LU R192, [R1+0x404] ;  /* 0x0004040001c07983 */ /* 0x000f320000300800 */
[----:B------:R-:W0:Y:S01]  /*2b400*/  @!P0 LDC.64 R12, c[0x0][0x5c0] ;  /* 0x00017000ff0c8b82 */ /* 0x000e220000000a00 */
[----:B------:R-:W-:-:S02]  /*2b410*/  F2FP.SATFINITE.E4M3.F32.PACK_AB_MERGE_C R75, RZ, R74, RZ ;  /* 0x0000004aff4b723e */ /* 0x000fc400048070ff */
[----:B0-----:R-:W-:-:S05]  /*2b420*/  @!P0 IADD3 R12, P5, R178, R12, RZ ;  /* 0x0000000cb20c8210 */ /* 0x001fca0007fbe0ff */
[----:B------:R-:W-:Y:S01]  /*2b430*/  @!P0 IMAD.X R13, R182, 0x1, R13, P5 ;  /* 0x00000001b60d8824 */ /* 0x000fe200028e060d */
[----:B------:R-:W-:-:S13]  /*2b440*/  LOP3.LUT P5, RZ, R0, 0x1000, RZ, 0xc0, !PT ;  /* 0x0000100000ff7812 */ /* 0x000fda00078ac0ff */
[----:B------:R0:W-:Y:S02]  /*2b450*/  @!P5 STG.E.U8 desc[UR6][R12.64+0x80], R75 ;  /* 0x0000804b0c00d986 */ /* 0x0001e4000c101106 */
[----:B0-----:R-:W0:Y:S01]  /*2b460*/  @!P6 LDC.64 R12, c[0x0][0x5c0] ;  /* 0x00017000ff0ceb82 */ /* 0x001e220000000a00 */
[C---:B------:R-:W-:Y:S02]  /*2b470*/  LOP3.LUT P1, RZ, R2.reuse, 0x2000000, RZ, 0xc0, !PT ;  /* 0x0200000002ff7812 */ /* 0x040fe4000782c0ff */
[----:B------:R-:W-:Y:S02]  /*2b480*/  LOP3.LUT P4, RZ, R2, 0x1000000, RZ, 0xc0, !PT ;  /* 0x0100000002ff7812 */ /* 0x000fe4000788c0ff */
[----:B------:R-:W-:Y:S02]  /*2b490*/  F2FP.SATFINITE.E4M3.F32.PACK_AB_MERGE_C R75, RZ, R70, RZ ;  /* 0x00000046ff4b723e */ /* 0x000fe400048070ff */
[----:B------:R-:W-:Y:S02]  /*2b4a0*/  F2FP.SATFINITE.E4M3.F32.PACK_AB_MERGE_C R71, RZ, R72, RZ ;  /* 0x00000048ff47723e */ /* 0x000fe400048070ff */
[----:B0-----:R-:W-:-:S05]  /*2b4b0*/  @!P6 IADD3 R12, P5, R185, R12, RZ ;  /* 0x0000000cb90ce210 */ /* 0x001fca0007fbe0ff */
[----:B------:R-:W-:-:S05]  /*2b4c0*/  @!P6 IMAD.X R13, R188, 0x1, R13, P5 ;  /* 0x00000001bc0de824 */ /* 0x000fca00028e060d */
[----:B------:R-:W-:Y:S04]  /*2b4d0*/  @!P6 STG.E.U8 desc[UR6][R12.64+0x81], R71 ;  /* 0x000081470c00e986 */ /* 0x000fe8000c101106 */
[----:B------:R0:W-:Y:S04]  /*2b4e0*/  @!P1 STG.E.U8 desc[UR6][R68.64+0x88], R73 ;  /* 0x0000884944009986 */ /* 0x0001e8000c101106 */
[----:B------:R1:W-:Y:S01]  /*2b4f0*/  @!P4 STG.E.U8 desc[UR6][R66.64+0x89], R75 ;  /* 0x0000894b4200c986 */ /* 0x0003e2000c101106 */
[----:B---3--:R-:W-:-:S03]  /*2b500*/  FMUL R70, R191, UR4 ;  /* 0x00000004bf467c20 */ /* 0x008fc60008400000 */
[----:B------:R-:W3:Y:S01]  /*2b510*/  LDL.LU R191, [R1+0x408] ;  /* 0x0004080001bf7983 */ /* 0x000ee20000300800 */
[----:B0-----:R-:W-:-:S03]  /*2b520*/  FMUL R68, R194, UR4 ;  /* 0x00000004c2447c20 */ /* 0x001fc60008400000 */
[----:B------:R-:W3:Y:S01]  /*2b530*/  LDL.LU R194, [R1+0x40c] ;  /* 0x00040c0001c27983 */ /* 0x000ee20000300800 */
[----:B-1----:R-:W-:-:S03]  /*2b540*/  FMUL R66, R193, UR4 ;  /* 0x00000004c1427c20 */ /* 0x002fc60008400000 */
[----:B------:R-:W3:Y:S02]  /*2b550*/  LDL.LU R193, [R1+0x410] ;  /* 0x0004100001c17983 */ /* 0x000ee40000300800 */
[----:B------:R-:W-:Y:S01]  /*2b560*/  F2FP.SATFINITE.E4M3.F32.PACK_AB_MERGE_C R69, RZ, R66, RZ ;  /* 0x00000042ff45723e */ /* 0x000fe200048070ff */
[----:B--2---:R-:W-:Y:S02]  /*2b570*/  FMUL R66, R190, UR4 ;  /* 0x00000004be427c20 */ /* 0x004fe40008400000 */
[----:B------:R-:W2:Y:S01]  /*2b580*/  LDL.LU R190, [R1+0x414] ;  /* 0x0004140001be7983 */ /* 0x000ea20000300800 */
[----:B------:R-:W-:-:S13]  /*2b590*/  LOP3.LUT P2, RZ, R0, 0x400, RZ, 0xc0, !PT ;  /* 0x0000040000ff7812 */ /* 0x000fda000784c0ff */
[----:B------:R-:W0:Y:S01]  /*2b5a0*/  @!P2 LDC.64 R12, c[0x0][0x5c0] ;  /* 0x00017000ff0cab82 */ /* 0x000e220000000a00 */
[----:B------:R-:W-:Y:S02]  /*2b5b0*/  LOP3.LUT P3, RZ, R0, 0x2, RZ, 0xc0, !PT ;  /* 0x0000000200ff7812 */ /* 0x000fe4000786c0ff */
[----:B------:R-:W-:Y:S02]  /*2b5c0*/  F2FP.SATFINITE.E4M3.F32.PACK_AB_MERGE_C R71, RZ, R70, RZ ;  /* 0x00000046ff47723e */ /* 0x000fe400048070ff */
[----:B0-----:R-:W-:-:S05]  /*2b5d0*/  @!P2 IADD3 R12, P5, R181, R12, RZ ;  /* 0x0000000cb50ca210 */ /* 0x001fca0007fbe0ff */
[----:B------:R-:W-:-:S05]  /*2b5e0*/  @!P2 IMAD.X R13, R187, 0x1, R13, P5 ;  /* 0x00000001bb0da824 */ /* 0x000fca00028e060d */
[----:B------:R0:W-:Y:S02]  /*2b5f0*/  @!P2 STG.E.U8 desc[UR6][R12.64+0x88], R71 ;  /* 0x000088470c00a986 */ /* 0x0001e4000c101106 */
[----:B0-----:R-:W0:Y:S01]  /*2b600*/  @!P3 LDC.64 R12, c[0x0][0x5c0] ;  /* 0x00017000ff0cbb82 */ /* 0x001e220000000a00 */
[----:B------:R-:W-:Y:S02]  /*2b610*/  ISETP.NE.AND P0, PT, R88, RZ, PT ;  /* 0x000000ff5800720c */ /* 0x000fe40003f05270 */
[----:B------:R-:W-:Y:S02]  /*2b620*/  F2FP.SATFINITE.E4M3.F32.PACK_AB_MERGE_C R67, RZ, R68, RZ ;  /* 0x00000044ff43723e */ /* 0x000fe400048070ff */
[----:B0-----:R-:W-:-:S05]  /*2b630*/  @!P3 IADD3 R12, P5, R155, R12, RZ ;  /* 0x0000000c9b0cb210 */ /* 0x001fca0007fbe0ff */
[----:B------:R-:W-:Y:S01]  /*2b640*/  @!P3 IMAD.X R13, R154, 0x1, R13, P5 ;  /* 0x000000019a0db824 */ /* 0x000fe200028e060d */
[----:B------:R-:W-:-:S04]  /*2b650*/  ISETP.LT.OR P5, PT, R27, 0x91, !P0 ;  /* 0x000000911b00780c */ /* 0x000fc800047a1670 */
[----:B------:R0:W-:Y:S09]  /*2b660*/  @!P3 STG.E.U8 desc[UR6][R12.64+0x89], R67 ;  /* 0x000089430c00b986 */ /* 0x0001f2000c101106 */
[----:B0-----:R-:W0:Y:S02]  /*2b670*/  @!P5 LDC.64 R12, c[0x0][0x5c0] ;  /* 0x00017000ff0cdb82 */ /* 0x001e240000000a00 */
[----:B0-----:R-:W-:-:S05]  /*2b680*/  @!P5 IADD3 R12, P6, R10, R12, RZ ;  /* 0x0000000c0a0cd210 */ /* 0x001fca0007fde0ff */
[----:B------:R-:W-:-:S05]  /*2b690*/  @!P5 IMAD.X R13, R29, 0x1, R13, P6 ;  /* 0x000000011d0dd824 */ /* 0x000fca00030e060d */
[----:B------:R0:W-:Y:S01]  /*2b6a0*/  @!P5 STG.E.U8 desc[UR6][R12.64+0x90], R69 ;  /* 0x000090450c00d986 */ /* 0x0001e2000c101106 */
[----:B------:R-:W-:-:S13]  /*2b6b0*/  ISETP.LT.OR P5, PT, R27, 0x92, !P0 ;  /* 0x000000921b00780c */ /* 0x000fda00047a1670 */
[----:B0-----:R-:W0:Y:S01]  /*2b6c0*/  @!P5 LDC.64 R12, c[0x0][0x5c0] ;  /* 0x00017000ff0cdb82 */ /* 0x001e220000000a00 */
[----:B------:R-:W-:Y:S01]  /*2b6d0*/  F2FP.SATFINITE.E4M3.F32.PACK_AB_MERGE_C R71, RZ, R66, RZ ;  /* 0x00000042ff47723e */ /* 0x000fe200048070ff */
[----:B----4-:R-:W-:Y:S02]  /*2b6e0*/  FMUL R66, R192, UR4 ;  /* 0x00000004c0427c20 */ /* 0x010fe40008400000 */
[----:B------:R-:W4:Y:S01]  /*2b6f0*/  LDL.LU R192, [R1+0x418] ;  /* 0x0004180001c07983 */ /* 0x000f220000300800 */
[C---:B------:R-:W-:Y:S02]  /*2b700*/  LOP3.LUT P1, RZ, R2.reuse, 0x4000000, RZ, 0xc0, !PT ;  /* 0x0400000002ff7812 */ /* 0x040fe4000782c0ff */
[----:B------:R-:W-:Y:S01]  /*2b710*/  LOP3.LUT P4, RZ, R2, 0x800000, RZ, 0xc0, !PT ;  /* 0x0080000002ff7812 */ /* 0x000fe2000788c0ff */
[----:B------:R-:W4:Y:S01]  /*2b720*/  LDL.LU R195, [R1+0x41c] ;  /* 0x00041c0001c37983 */ /* 0x000f220000300800 */
[----:B------:R-:W-:Y:S01]  /*2b730*/  F2FP.SATFINITE.E4M3.F32.PACK_AB_MERGE_C R73, RZ, R66, RZ ;  /* 0x00000042ff49723e */ /* 0x000fe200048070ff */
[----:B---3--:R-:W-:-:S02]  /*2b740*/  FMUL R66, R191, UR4 ;  /* 0x00000004bf427c20 */ /* 0x008fc40008400000 */
[----:B------:R-:W3:Y:S01]  /*2b750*/  LDL.LU R191, [R1+0x420] ;  /* 0x0004200001bf7983 */ /* 0x000ee20000300800 */
[----:B0-----:R-:W-:Y:S02]  /*2b760*/  @!P5 IADD3 R12, P6, R10, R12, RZ ;  /* 0x0000000c0a0cd210 */ /* 0x001fe40007fde0ff */
[----:B------:R-:W-:-:S03]  /*2b770*/  F2FP.SATFINITE.E4M3.F32.PACK_AB_MERGE_C R69, RZ, R66, RZ ;  /* 0x00000042ff45723e */ /* 0x000fc600048070ff */
[----:B------:R-:W-:-:S05]  /*2b780*/  @!P5 IMAD.X R13, R29, 0x1, R13, P6 ;  /* 0x000000011d0dd824 */ /* 0x000fca00030e060d */
[----:B------:R0:W-:Y:S04]  /*2b790*/  @!P5 STG.E.U8 desc[UR6][R12.64+0x91], R71 ;  /* 0x000091470c00d986 */ /* 0x0001e8000c101106 */
[----:B------:R-:W-:Y:S04]  /*2b7a0*/  @!P1 STG.E.U8 desc[UR6][R64.64+0x90], R73 ;  /* 0x0000904940009986 */ /* 0x000fe8000c101106 */
[----:B------:R1:W-:Y:S01]  /*2b7b0*/  @!P4 STG.E.U8 desc[UR6][R62.64+0x91], R69 ;  /* 0x000091453e00c986 */ /* 0x0003e2000c101106 */
[----:B0-----:R-:W-:-:S03]  /*2b7c0*/  FMUL R12, R194, UR4 ;  /* 0x00000004c20c7c20 */ /* 0x001fc60008400000 */
[----:B------:R-:W3:Y:S01]  /*2b7d0*/  LDL.LU R194, [R1+0x424] ;  /* 0x0004240001c27983 */ /* 0x000ee20000300800 */
[----:B-1----:R-:W-:-:S05]  /*2b7e0*/  FMUL R62, R193, UR4 ;  /* 0x00000004c13e7c20 */ /* 0x002fca0008400000 */
[----:B------:R-:W-:Y:S01]  /*2b7f0*/  F2FP.SATFINITE.E4M3.F32.PACK_AB_MERGE_C R63, RZ, R62, RZ ;  /* 0x0000003eff3f723e */ /* 0x000fe200048070ff */
[----:B--2---:R-:W-:Y:S02]  /*2b800*/  FMUL R62, R190, UR4 ;  /* 0x00000004be3e7c20 */ /* 0x004fe40008400000 */
[----:B------:R-:W2:Y:S01]  /*2b810*/  LDL.LU R190, [R1+0x428] ;  /* 0x0004280001be7983 */ /* 0x000ea20000300800 */
[----:B------:R-:W-:Y:S02]  /*2b820*/  ISETP.LT.OR P5, PT, R27, 0x99, !P0 ;  /* 0x000000991b00780c */ /* 0x000fe400047a1670 */
[----:B------:R-:W-:Y:S01]  /*2b830*/  F2FP.SATFINITE.E4M3.F32.PACK_AB_MERGE_C R71, RZ, R12, RZ ;  /* 0x0000000cff47723e */ /* 0x000fe200048070ff */
[----:B------:R-:W2:Y:S10]  /*2b840*/  LDL.LU R193, [R1+0x42c] ;  /* 0x00042c0001c17983 */ /* 0x000eb40000300800 */
[----:B------:R-:W0:Y:S02]  /*2b850*/  @!P5 LDC.64 R66, c[0x0][0x5c0] ;  /* 0x00017000ff42db82 */ /* 0x000e240000000a00 */
[----:B0-----:R-:W-:-:S05]  /*2b860*/  @!P5 IADD3 R66, P6, R10, R66, RZ ;  /* 0x000000420a42d210 */ /* 0x001fca0007fde0ff */
[----:B------:R-:W-:-:S05]  /*2b870*/  @!P5 IMAD.X R67, R29, 0x1, R67, P6 ;  /* 0x000000011d43d824 */ /* 0x000fca00030e0643 */
[----:B------:R0:W-:Y:S01]  /*2b880*/  @!P5 STG.E.U8 desc[UR6][R66.64+0x98], R71 ;  /* 0x000098474200d986 */ /* 0x0001e2000c101106 */
[----:B------:R-:W-:-:S13]  /*2b890*/  ISETP.LT.OR P5, PT, R27, 0x9a, !P0 ;  /* 0x0000009a1b00780c */ /* 0x000fda00047a1670 */
[----:B------:R-:W1:Y:S01]  /*2b8a0*/  @!P5 LDC.64 R12, c[0x0][0x5c0] ;  /* 0x00017000ff0cdb82 */ /* 0x000e620000000a00 */
[----:B------:R-:W-:Y:S02]  /*2b8b0*/  F2FP.SATFINITE.E4M3.F32.PACK_AB_MERGE_C R65, RZ, R62, RZ ;  /* 0x0000003eff41723e */ /* 0x000fe400048070ff */
[C---:B------:R-:W-:Y:S02]  /*2b8c0*/  LOP3.LUT P2, RZ, R2.reuse, 0x400000, RZ, 0xc0, !PT ;  /* 0x0040000002ff7812 */ /* 0x040fe4000784c0ff */
[----:B------:R-:W-:Y:S02]  /*2b8d0*/  LOP3.LUT P3, RZ, R2, 0x200000, RZ, 0xc0, !PT ;  /* 0x0020000002ff7812 */ /* 0x000fe4000786c0ff */
[----:B-1----:R-:W-:-:S05]  /*2b8e0*/  @!P5 IADD3 R12, P6, R10, R12, RZ ;  /* 0x0000000c0a0cd210 */ /* 0x002fca0007fde0ff */
[----:B------:R-:W-:-:S05]  /*2b8f0*/  @!P5 IMAD.X R13, R29, 0x1, R13, P6 ;  /* 0x000000011d0dd824 */ /* 0x000fca00030e060d */
[----:B------:R-:W-:Y:S04]  /*2b900*/  @!P5 STG.E.U8 desc[UR6][R12.64+0x99], R63 ;  /* 0x0000993f0c00d986 */ /* 0x000fe8000c101106 */
[----:B------:R-:W-:Y:S01]  /*2b910*/  @!P2 STG.E.U8 desc[UR6][R60.64+0x98], R65 ;  /* 0x000098413c00a986 */ /* 0x000fe2000c101106 */
[----:B----4-:R-:W-:-:S03]  /*2b920*/  FMUL R62, R192, UR4 ;  /* 0x00000004c03e7c20 */ /* 0x010fc60008400000 */
[----:B------:R-:W4:Y:S02]  /*2b930*/  LDL.LU R192, [R1+0x430] ;  /* 0x0004300001c07983 */ /* 0x000f240000300800 */
[----:B0-----:R-:W-:Y:S01]  /*2b940*/  F2FP.SATFINITE.E4M3.F32.PACK_AB_MERGE_C R67, RZ, R62, RZ ;  /* 0x0000003eff43723e */ /* 0x001fe200048070ff */
[----:B------:R-:W-:-:S05]  /*2b950*/  FMUL R62, R195, UR4 ;  /* 0x00000004c33e7c20 */ /* 0x000fca0008400000 */
[----:B------:R-:W-:Y:S01]  /*2b960*/  F2FP.SATFINITE.E4M3.F32.PACK_AB_MERGE_C R69, RZ, R62, RZ ;  /* 0x0000003eff45723e */ /* 0x000fe200048070ff */
[----:B---3--:R-:W-:Y:S02]  /*2b970*/  FMUL R62, R191, UR4 ;  /* 0x00000004bf3e7c20 */ /* 0x008fe40008400000 */
[----:B------:R-:W3:Y:S04]  /*2b980*/  LDL.LU R191, [R1+0x434] ;  /* 0x0004340001bf7983 */ /* 0x000ee80000300800 */
[----:B------:R2:W-:Y:S04]  /*2b990*/  @!P3 STG.E.U8 desc[UR6][R58.64+0x99], R67 ;  /* 0x000099433a00b986 */ /* 0x0005e8000c101106 */
[----:B------:R-:W3:Y:S01]  /*2b9a0*/  LDL.LU R196, [R1+0x438] ;  /* 0x0004380001c47983 */ /* 0x000ee20000300800 */
[----:B--2---:R-:W-:-:S03]  /*2b9b0*/  FMUL R58, R190, UR4 ;  /* 0x00000004be3a7c20 */ /* 0x004fc60008400000 */
[----:B------:R-:W2:Y:S01]  /*2b9c0*/  LDL.LU R190, [R1+0x43c] ;  /* 0x00043c0001be7983 */ /* 0x000ea20000300800 */
[C---:B------:R-:W-:Y:S02]  /*2b9d0*/  LOP3.LUT P4, RZ, R0.reuse, 0x40000, RZ, 0xc0, !PT ;  /* 0x0004000000ff7812 */ /* 0x040fe4000788c0ff */
[----:B------:R-:W-:Y:S01]  /*2b9e0*/  LOP3.LUT P1, RZ, R0, 0x2000, RZ, 0xc0, !PT ;  /* 0x0000200000ff7812 */ /* 0x000fe2000782c0ff */
[----:B------:R-:W-:Y:S01]  /*2b9f0*/  FMUL R60, R194, UR4 ;  /* 0x00000004c23c7c20 */ /* 0x000fe20008400000 */
[----:B------:R-:W-:Y:S01]  /*2ba00*/  LOP3.LUT P5, RZ, R2, 0x80000, RZ, 0xc0, !PT ;  /* 0x0008000002ff7812 */ /* 0x000fe200078ac0ff */
[----:B------:R-:W2:Y:S03]  /*2ba10*/  LDL.LU R195, [R1+0x440] ;  /* 0x0004400001c37983 */ /* 0x000ea60000300800 */
[----:B------:R-:W-:-:S05]  /*2ba20*/  F2FP.SATFINITE.E4M3.F32.PACK_AB_MERGE_C R59, RZ, R60, RZ ;  /* 0x0000003cff3b723e */ /* 0x000fca00048070ff */
[----:B------:R-:W0:Y:S08]  /*2ba30*/  @!P4 LDC.64 R12, c[0x0][0x5c0] ;  /* 0x00017000ff0ccb82 */ /* 0x000e300000000a00 */
[----:B------:R-:W1:Y:S01]  /*2ba40*/  @!P1 LDC.64 R60, c[0x0][0x5c0] ;  /* 0x00017000ff3c9b82 */ /* 0x000e620000000a00 */
[----:B------:R-:W-:Y:S01]  /*2ba50*/  LOP3.LUT P6, RZ, R2, 0x20000, RZ, 0xc0, !PT ;  /* 0x0002000002ff7812 */ /* 0x000fe200078cc0ff */
[----:B------:R1:W-:Y:S01]  /*2ba60*/  @!P5 STG.E.U8 desc[UR6][R56.64+0x90], R69 ;  /* 0x000090453800d986 */ /* 0x0003e2000c101106 */
[----:B------:R-:W-:-:S02]  /*2ba70*/  F2FP.SATFINITE.E4M3.F32.PACK_AB_MERGE_C R63, RZ, R62, RZ ;  /* 0x0000003eff3f723e */ /* 0x000fc400048070ff */
[----:B0-----:R-:W-:-:S09]  /*2ba80*/  @!P4 IADD3 R12, P5, R153, R12, RZ ;  /* 0x0000000c990cc210 */ /* 0x001fd20007fbe0ff */
[----:B------:R0:W-:Y:S01]  /*2ba90*/  @!P6 STG.E.U8 desc[UR6][R54.64+0x91], R63 ;  /* 0x0000913f3600e986 */ /* 0x0001e2000c101106 */
[----:B------:R-:W-:Y:S01]  /*2baa0*/  @!P4 IMAD.X R13, R152, 0x1, R13, P5 ;  /* 0x00000001980dc824 */ /* 0x000fe200028e060d */
[----:B-1----:R-:W-:Y:S01]  /*2bab0*/  @!P1 IADD3 R56, P5, R143, R60, RZ ;  /* 0x0000003c8f389210 */ /* 0x002fe20007fbe0ff */
[----:B0-----:R-:W-:-:S04]  /*2bac0*/  FMUL R54, R193, UR4 ;  /* 0x00000004c1367c20 */ /* 0x001fc80008400000 */
[----:B------:R-:W-:Y:S01]  /*2bad0*/  @!P1 IMAD.X R57, R142, 0x1, R61, P5 ;  /* 0x000000018e399824 */ /* 0x000fe200028e063d */
[----:B------:R-:W-:Y:S01]  /*2bae0*/  F2FP.SATFINITE.E4M3.F32.PACK_AB_MERGE_C R61, RZ, R54, RZ ;  /* 0x00000036ff3d723e */ /* 0x000fe200048070ff */
[----:B------:R0:W-:Y:S01]  /*2baf0*/  @!P4 STG.E.U8 desc[UR6][R12.64+0x90], R59 ;  /* 0x0000903b0c00c986 */ /* 0x0001e2000c101106 */
[C---:B------:R-:W-:Y:S02]  /*2bb00*/  LOP3.LUT P0, RZ, R2.reuse, 0x10000, RZ, 0xc0, !PT ;  /* 0x0001000002ff7812 */ /* 0x040fe4000780c0ff */
[----:B------:R-:W-:Y:S02]  /*2bb10*/  LOP3.LUT P2, RZ, R2, 0x8000, RZ, 0xc0, !PT ;  /* 0x0000800002ff7812 */ /* 0x000fe4000784c0ff */
[----:B------:R-:W-:-:S05]  /*2bb20*/  F2FP.SATFINITE.E4M3.F32.PACK_AB_MERGE_C R55, RZ, R58, RZ ;  /* 0x0000003aff37723e */ /* 0x000fca00048070ff */
[----:B------:R-:W-:Y:S04]  /*2bb30*/  @!P1 STG.E.U8 desc[UR6][R56.64+0x91], R55 ;  /* 0x0000913738009986 */ /* 0x000fe8000c101106 */
[----:B------:R-:W-:Y:S01]  /*2bb40*/  @!P0 STG.E.U8 desc[UR6][R52.64+0x98], R61 ;  /* 0x0000983d34008986 */ /* 0x000fe2000c101106 */
[----:B----4-:R-:W-:-:S03]  /*2bb50*/  FMUL R54, R192, UR4 ;  /* 0x00000004c0367c20 */ /* 0x010fc60008400000 */
[----:B------:R-:W4:Y:S04]  /*2bb60*/  LDL.LU R192, [R1+0x444] ;  /* 0x0004440001c07983 */ /* 0x000f280000300800 */
[----:B------:R-:W4:Y:S04]  /*2bb70*/  LDL.LU R194, [R1+0x448] ;  /* 0x0004480001c27983 */ /* 0x000f280000300800 */
[----:B------:R-:W4:Y:S01]  /*2bb80*/  LDL.LU R193, [R1+0x44c] ;  /* 0x00044c0001c17983 */ /* 0x000f220000300800 */
[----:B0-----:R-:W-:Y:S01]  /*2bb90*/  F2FP.SATFINITE.E4M3.F32.PACK_AB_MERGE_C R59, RZ, R54, RZ ;  /* 0x00000036ff3b723e */ /* 0x001fe200048070ff */
[----:B---3--:R-:W-:-:S02]  /*2bba0*/  FMUL R54, R191, UR4 ;  /* 0x00000004bf367c20 */ /* 0x008fc40008400000 */
[----:B------:R-:W3:Y:S04]  /*2bbb0*/  LDL.LU R191, [R1+0x450] ;  /* 0x0004500001bf7983 */ /* 0x000ee80000300800 */
[----:B------:R2:W-:Y:S02]  /*2bbc0*/  @!P2 STG.E.U8 desc[UR6][R50.64+0x99], R59 ;  /* 0x0000993b3200a986 */ /* 0x0005e4000c101106 */
[----:B--2---:R-:W-:Y:S02]  /*2bbd0*/  FMUL R50, R190, UR4 ;  /* 0x00000004be327c20 */ /* 0x004fe40008400000 */
[----:B------:R-:W2:Y:S01]  /*2bbe0*/  LDL.LU R190, [R1+0x454] ;  /* 0x0004540001be7983 */ /* 0x000ea20000300800 */
[----:B------:R-:W-:Y:S02]  /*2bbf0*/  LOP3.LUT P3, RZ, R0, 0x4, RZ, 0xc0, !PT ;  /* 0x0000000400ff7812 */ /* 0x000fe4000786c0ff */
[----:B------:R-:W-:-:S04]  /*2bc00*/  LOP3.LUT P4, RZ, R2, 0x4000, RZ, 0xc0, !PT ;  /* 0x0000400002ff7812 */ /* 0x000fc8000788c0ff */
[----:B------:R-:W-:Y:S02]  /*2bc10*/  P2R R62, PR, RZ, 0x10 ;  /* 0x00000010ff3e7803 */ /* 0x000fe40000000000 */
[----:B------:R-:W-:-:S05]  /*2bc20*/  LOP3.LUT P4, RZ, R0, 0x200, RZ, 0xc0, !PT ;  /* 0x0000020000ff7812 */ /* 0x000fca000788c0ff */
[----:B------:R-:W0:Y:S08]  /*2bc30*/  @!P3 LDC.64 R12, c[0x0][0x5c0] ;  /* 0x00017000ff0cbb82 */ /* 0x000e300000000a00 */
[----:B------:R-:W1:Y:S01]  /*2bc40*/  @!P4 LDC.64 R56, c[0x0][0x5c0] ;  /* 0x00017000ff38cb82 */ /* 0x000e620000000a00 */
[C---:B------:R-:W-:Y:S02]  /*2bc50*/  LOP3.LUT P6, RZ, R0.reuse, 0x80, RZ, 0xc0, !PT ;  /* 0x0000008000ff7812 */ /* 0x040fe400078cc0ff */
[----:B------:R-:W-:-:S02]  /*2bc60*/  LOP3.LUT P1, RZ, R0, 0x40, RZ, 0xc0, !PT ;  /* 0x0000004000ff7812 */ /* 0x000fc4000782c0ff */
[----:B------:R-:W-:Y:S01]  /*2bc70*/  F2FP.SATFINITE.E4M3.F32.PACK_AB_MERGE_C R55, RZ, R54, RZ ;  /* 0x00000036ff37723e */ /* 0x000fe200048070ff */
[----:B------:R-:W-:Y:S01]  /*2bc80*/  FMUL R54, R196, UR4 ;  /* 0x00000004c4367c20 */ /* 0x000fe20008400000 */
[----:B0-----:R-:W-:-:S05]  /*2bc90*/  @!P3 IADD3 R12, P5, R133, R12, RZ ;  /* 0x0000000c850cb210 */ /* 0x001fca0007fbe0ff */
[----:B------:R-:W-:Y:S01]  /*2bca0*/  @!P3 IMAD.X R13, R132, 0x1, R13, P5 ;  /* 0x00000001840db824 */ /* 0x000fe200028e060d */
[----:B-1----:R-:W-:-:S04]  /*2bcb0*/  @!P4 IADD3 R52, P5, R131, R56, RZ ;  /* 0x000000388334c210 */ /* 0x002fc80007fbe0ff */
[----:B------:R0:W-:Y:S01]  /*2bcc0*/  @!P3 STG.E.U8 desc[UR6][R12.64+0x98], R55 ;  /* 0x000098370c00b986 */ /* 0x0001e2000c101106 */
[----:B------:R-:W-:Y:S01]  /*2bcd0*/  F2FP.SATFINITE.E4M3.F32.PACK_AB_MERGE_C R51, RZ, R54, RZ ;  /* 0x00000036ff33723e */ /* 0x000fe200048070ff */
[----:B------:R-:W-:Y:S01]  /*2bce0*/  @!P4 IMAD.X R53, R130, 0x1, R57, P5 ;  /* 0x000000018235c824 */ /* 0x000fe200028e0639 */
[----:B0-----:R-:W0:Y:S04]  /*2bcf0*/  @!P6 LDC.64 R12, c[0x0][0x5c0] ;  /* 0x00017000ff0ceb82 */ /* 0x001e280000000a00 */
[----:B------:R1:W-:Y:S01]  /*2bd00*/  @!P4 STG.E.U8 desc[UR6][R52.64+0x99], R51 ;  /* 0x000099333400c986 */ /* 0x0003e2000c101106 */
[----:B------:R-:W-:Y:S02]  /*2bd10*/  ISETP.NE.AND P4, PT, R62, RZ, PT ;  /* 0x000000ff3e00720c */ /* 0x000fe40003f85270 */
[----:B------:R-:W-:-:S02]  /*2bd20*/  LOP3.LUT P5, RZ, R2, 0x2000, RZ, 0xc0, !PT ;  /* 0x0000200002ff7812 */ /* 0x000fc400078ac0ff */
[----:B------:R-:W-:Y:S01]  /*2bd30*/  F2FP.SATFINITE.E4M3.F32.PACK_AB_MERGE_C R57, RZ, R50, RZ ;  /* 0x00000032ff39723e */ /* 0x000fe200048070ff */
[----:B-1----:R-:W1:Y:S01]  /*2bd40*/  @!P1 LDC.64 R52, c[0x0][0x5c0] ;  /* 0x00017000ff349b82 */ /* 0x002e620000000a00 */
[----:B------:R-:W-:-:S07]  /*2bd50*/  FMUL R50, R195, UR4 ;  /* 0x00000004c3327c20 */ /* 0x000fce0008400000 */
[----:B------:R1:W-:Y:S01]  /*2bd60*/  @!P4 STG.E.U8 desc[UR6][R48.64+0x90], R57 ;  /* 0x000090393000c986 */ /* 0x0003e2000c101106 */
[----:B------:R-:W-:-:S05]  /*2bd70*/  F2FP.SATFINITE.E4M3.F32.PACK_AB_MERGE_C R55, RZ, R50, RZ ;  /* 0x00000032ff37723e */ /* 0x000fca00048070ff */
[----:B------:R4:W-:Y:S01]  /*2bd80*/  @!P5 STG.E.U8 desc[UR6][R46.64+0x91], R55 ;  /* 0x000091372e00d986 */ /* 0x0009e2000c101106 */
[----:B0-----:R-:W-:-:S05]  /*2bd90*/  @!P6 IADD3 R12, P5, R129, R12, RZ ;  /* 0x0000000c810ce210 */ /* 0x001fca0007fbe0ff */
[----:B------:R-:W-:Y:S01]  /*2bda0*/  @!P6 IMAD.X R13, R128, 0x1, R13, P5 ;  /* 0x00000001800de824 */ /* 0x000fe200028e060d */
[----:B-1----:R-:W-:-:S05]  /*2bdb0*/  @!P1 IADD3 R48, P5, R127, R52, RZ ;  /* 0x000000347f309210 */ /* 0x002fca0007fbe0ff */
[----:B------:R-:W-:Y:S02]  /*2bdc0*/  @!P1 IMAD.X R49, R126, 0x1, R53, P5 ;  /* 0x000000017e319824 */ /* 0x000fe400028e0635 */
[----:B----4-:R-:W-:Y:S02]  /*2bdd0*/  FMUL R50, R192, UR4 ;  /* 0x00000004c0327c20 */ /* 0x010fe40008400000 */
[----:B------:R-:W4:Y:S01]  /*2bde0*/  LDL.LU R192, [R1+0x458] ;  /* 0x0004580001c07983 */ /* 0x000f220000300800 */
[----:B------:R-:W-:Y:S02]  /*2bdf0*/  FMUL R46, R193, UR4 ;  /* 0x00000004c12e7c20 */ /* 0x000fe40008400000 */
[----:B------:R-:W-:Y:S01]  /*2be00*/  F2FP.SATFINITE.E4M3.F32.PACK_AB_MERGE_C R51, RZ, R50, RZ ;  /* 0x00000032ff33723e */ /* 0x000fe200048070ff */
[----:B------:R-:W-:Y:S02]  /*2be10*/  FMUL R50, R194, UR4 ;  /* 0x00000004c2327c20 */ /* 0x000fe40008400000 */
[----:B------:R-:W4:Y:S01]  /*2be20*/  LDL.LU R194, [R1+0x45c] ;  /* 0x00045c0001c27983 */ /* 0x000f220000300800 */
[----:B------:R-:W-:Y:S01]  /*2be30*/  F2FP.SATFINITE.E4M3.F32.PACK_AB_MERGE_C R53, RZ, R46, RZ ;  /* 0x0000002eff35723e */ /* 0x000fe200048070ff */
[----:B---3--:R-:W-:-:S02]  /*2be40*/  FMUL R46, R191, UR4 ;  /* 0x00000004bf2e7c20 */ /* 0x008fc40008400000 */
[----:B------:R-:W3:Y:S04]  /*2be50*/  LDL.LU R191, [R1+0x460] ;  /* 0x0004600001bf7983 */ /* 0x000ee80000300800 */
[----:B------:R0:W-:Y:S02]  /*2be60*/  @!P6 STG.E.U8 desc[UR6][R12.64+0x90], R51 ;  /* 0x000090330c00e986 */ /* 0x0001e4000c101106 */
[----:B0-----:R-:W-:Y:S01]  /*2be70*/  F2FP.SATFINITE.E4M3.F32.PACK_AB_MERGE_C R51, RZ, R46, RZ ;  /* 0x0000002eff33723e */ /* 0x001fe200048070ff */
[----:B--2---:R-:W-:Y:S02]  /*2be80*/  FMUL R46, R190, UR4 ;  /* 0x00000004be2e7c20 */ /* 0x004fe40008400000 */
[----:B------:R-:W2:Y:S01]  /*2be90*/  LDL.LU R190, [R1+0x464] ;  /* 0x0004640001be7983 */ /* 0x000ea20000300800 */
[----:B------:R-:W-:-:S02]  /*2bea0*/  LOP3.LUT P3, RZ, R0, 0x10, RZ, 0xc0, !PT ;  /* 0x0000001000ff7812 */ /* 0x000fc4000786c0ff */
[----:B------:R-:W-:Y:S01]  /*2beb0*/  LOP3.LUT P4, RZ, R14, 0x10, RZ, 0xc0, !PT ;  /* 0x000000100eff7812 */ /* 0x000fe2000788c0ff */
[----:B------:R-:W2:Y:S01]  /*2bec0*/  LDL.LU R193, [R1+0x468] ;  /* 0x0004680001c17983 */ /* 0x000ea20000300800 */
[----:B------:R-:W-:-:S09]  /*2bed0*/  F2FP.SATFINITE.E4M3.F32.PACK_AB_MERGE_C R47, RZ, R50, RZ ;  /* 0x00000032ff2f723e */ /* 0x000fd200048070ff */
[----:B------:R-:W0:Y:S01]  /*2bee0*/  @!P3 LDC.64 R12, c[0x0][0x5c0] ;  /* 0x00017000ff0cbb82 */ /* 0x000e220000000a00 */
[----:B------:R1:W-:Y:S01]  /*2bef0*/  @!P1 STG.E.U8 desc[UR6][R48.64+0x91], R47 ;  /* 0x0000912f30009986 */ /* 0x0003e2000c101106 */
[----:B------:R-:W-:-:S06]  /*2bf00*/  LOP3.LUT P0, RZ, R2, 0x1000, RZ, 0xc0, !PT ;  /* 0x0000100002ff7812 */ /* 0x000fcc000780c0ff */
[----:B-1----:R-:W1:Y:S07]  /*2bf10*/  @!P4 LDC.64 R48, c[0x0][0x5c0] ;  /* 0x00017000ff30cb82 */ /* 0x002e6e0000000a00 */
[----:B------:R4:W-:Y:S01]  /*2bf20*/  @!P0 STG.E.U8 desc[UR6][R44.64+0x98], R53 ;  /* 0x000098352c008986 */ /* 0x0009e2000c101106 */
[----:B------:R-:W-:Y:S02]  /*2bf30*/  LOP3.LUT P2, RZ, R2, 0x100, RZ, 0xc0, !PT ;  /* 0x0000010002ff7812 */ /* 0x000fe4000784c0ff */
[----:B0-----:R-:W-:-:S05]  /*2bf40*/  @!P3 IADD3 R12, P5, R125, R12, RZ ;  /* 0x0000000c7d0cb210 */ /* 0x001fca0007fbe0ff */
[----:B------:R-:W-:Y:S01]  /*2bf50*/  @!P3 IMAD.X R13, R115, 0x1, R13, P5 ;  /* 0x00000001730db824 */ /* 0x000fe200028e060d */
[----:B------:R-:W-:Y:S02]  /*2bf60*/  F2FP.SATFINITE.E4M3.F32.PACK_AB_MERGE_C R47, RZ, R46, RZ ;  /* 0x0000002eff2f723e */ /* 0x000fe400048070ff */
[----:B-1----:R-:W-:-:S03]  /*2bf70*/  @!P4 IADD3 R114, P5, R114, R48, RZ ;  /* 0x000000307272c210 */ /* 0x002fc60007fbe0ff */
[----:B------:R-:W-:Y:S02]  /*2bf80*/  @!P2 STG.E.U8 desc[UR6][R42.64+0x99], R51 ;  /* 0x000099332a00a986 */ /* 0x000fe4000c101106 */
[----:B------:R-:W-:Y:S02]  /*2bf90*/  @!P4 IMAD.X R115, R113, 0x1, R49, P5 ;  /* 0x000000017173c824 */ /* 0x000fe400028e0631 */
[----:B------:R-:W-:Y:S01]  /*2bfa0*/  @!P3 STG.E.U8 desc[UR6][R12.64+0x98], R47 ;  /* 0x0000982f0c00b986 */ /* 0x000fe2000c101106 */
[----:B----4-:R-:W-:-:S03]  /*2bfb0*/  FMUL R44, R192, UR4 ;  /* 0x00000004c02c7c20 */ /* 0x010fc60008400000 */
[----:B------:R-:W4:Y:S04]  /*2bfc0*/  LDL.LU R192, [R1+0x46c] ;  /* 0x00046c0001c07983 */ /* 0x000f280000300800 */
[----:B------:R-:W4:Y:S01]  /*2bfd0*/  LDL.LU R195, [R1+0x470] ;  /* 0x0004700001c37983 */ /* 0x000f220000300800 */
[----:B------:R-:W-:Y:S01]  /*2bfe0*/  F2FP.SATFINITE.E4M3.F32.PACK_AB_MERGE_C R45, RZ, R44, RZ ;  /* 0x0000002cff2d723e */ /* 0x000fe200048070ff */
[----:B---3--:R-:W-:Y:S02]  /*2bff0*/  FMUL R44, R191, UR4 ;  /* 0x00000004bf2c7c20 */ /* 0x008fe40008400000 */
[----:B------:R-:W3:Y:S04]  /*2c000*/  LDL.LU R191, [R1+0x474] ;  /* 0x0004740001bf7983 */ /* 0x000ee80000300800 */
[----:B------:R0:W-:Y:S02]  /*2c010*/  @!P4 STG.E.U8 desc[UR6][R114.64+0x99], R45 ;  /* 0x0000992d7200c986 */ /* 0x0001e4000c101106 */
[----:B0-----:R-:W-:Y:S01]  /*2c020*/  F2FP.SATFINITE.E4M3.F32.PACK_AB_MERGE_C R45, RZ, R44, RZ ;  /* 0x0000002cff2d723e */ /* 0x001fe200048070ff */
[----:B--2---:R-:W-:-:S02]  /*2c030*/  FMUL R44, R190, UR4 ;  /* 0x00000004be2c7c20 */ /* 0x004fc40008400000 */
[----:B------:R-:W2:Y:S01]  /*2c040*/  LDL.LU R190, [R1+0x478] ;  /* 0x0004780001be7983 */ /* 0x000ea20000300800 */
[----:B------:R-:W-:-:S04]  /*2c050*/  ISETP.GE.AND P5, PT, R26, 0x1, PT ;  /* 0x000000011a00780c */ /* 0x000fc80003fa6270 */
[----:B------:R-:W-:-:S13]  /*2c060*/  ISETP.LT.OR P4, PT, R27, 0xa1, !P5 ;  /* 0x000000a11b00780c */ /* 0x000fda0006f81670 */
[----:B------:R-:W0:Y:S01]  /*2c070*/  @!P4 LDC.64 R42, c[0x0][0x5c0] ;  /* 0x00017000ff2acb82 */ /* 0x000e220000000a00 */
[----:B------:R-:W-:Y:S01]  /*2c080*/  FMUL R12, R194, UR4 ;  /* 0x00000004c20c7c20 */ /* 0x000fe20008400000 */
[----:B------:R-:W-:Y:S01]  /*2c090*/  LOP3.LUT P6, RZ, R2, 0x800, RZ, 0xc0, !PT ;  /* 0x0000080002ff7812 */ /* 0x000fe200078cc0ff */
[----:B------:R-:W2:Y:S03]  /*2c0a0*/  LDL.LU R194, [R1+0x47c] ;  /* 0x00047c0001c27983 */ /* 0x000ea60000300800 */
[----:B------:R-:W-:Y:S02]  /*2c0b0*/  F2FP.SATFINITE.E4M3.F32.PACK_AB_MERGE_C R47, RZ, R12, RZ ;  /* 0x0000000cff2f723e */ /* 0x000fe400048070ff */
[----:B0-----:R-:W-:-:S05]  /*2c0c0*/  @!P4 IADD3 R42, P5, R10, R42, RZ ;  /* 0x0000002a0a2ac210 */ /* 0x001fca0007fbe0ff */
[----:B------:R-:W-:Y:S01]  /*2c0d0*/  @!P4 IMAD.X R43, R29, 0x1, R43, P5 ;  /* 0x000000011d2bc824 */ /* 0x000fe200028e062b */
[----:B------:R-:W-:-:S04]  /*2c0e0*/  ISETP.GE.AND P5, PT, R26, 0x1, PT ;  /* 0x000000011a00780c */ /* 0x000fc80003fa6270 */
[----:B------:R0:W-:Y:S01]  /*2c0f0*/  @!P4 STG.E.U8 desc[UR6][R42.64+0xa0], R47 ;  /* 0x0000a02f2a00c986 */ /* 0x0001e2000c101106 */
[----:B------:R-:W-:-:S13]  /*2c100*/  ISETP.LT.OR P4, PT, R27, 0xa2, !P5 ;  /* 0x000000a21b00780c */ /* 0x000fda0006f81670 */
[----:B------:R-:W1:Y:S01]  /*2c110*/  @!P4 LDC.64 R12, c[0x0][0x5c0] ;  /* 0x00017000ff0ccb82 */ /* 0x000e620000000a00 */
[----:B------:R-:W-:Y:S01]  /*2c120*/  LOP3.LUT P3, RZ, R2, 0x200, RZ, 0xc0, !PT ;  /* 0x0000020002ff7812 */ /* 0x000fe2000786c0ff */
[----:B0-----:R-:W-:Y:S01]  /*2c130*/  FMUL R42, R193, UR4 ;  /* 0x00000004c12a7c20 */ /* 0x001fe20008400000 */
[----:B------:R-:W-:Y:S01]  /*2c140*/  F2FP.SATFINITE.E4M3.F32.PACK_AB_MERGE_C R49, RZ, R44, RZ ;  /* 0x0000002cff31723e */ /* 0x000fe200048070ff */
[----:B------:R-:W2:Y:S03]  /*2c150*/  LDL.LU R193, [R1+0x480] ;  /* 0x0004800001c17983 */ /* 0x000ea60000300800 */
[----:B------:R-:W-:Y:S02]  /*2c160*/  F2FP.SATFINITE.E4M3.F32.PACK_AB_MERGE_C R47, RZ, R42, RZ ;  /* 0x0000002aff2f723e */ /* 0x000fe400048070ff */
[----:B-1----:R-:W-:-:S05]  /*2c170*/  @!P4 IADD3 R12, P5, R10, R12, RZ ;  /* 0x0000000c0a0cc210 */ /* 0x002fca0007fbe0ff */
[----:B------:R-:W-:-:S05]  /*2c180*/  @!P4 IMAD.X R13, R29, 0x1, R13, P5 ;  /* 0x000000011d0dc824 */ /* 0x000fca00028e060d */
[----:B------:R4:W-:Y:S04]  /*2c190*/  @!P4 STG.E.U8 desc[UR6][R12.64+0xa1], R45 ;  /* 0x0000a12d0c00c986 */ /* 0x0009e8000c101106 */
[----:B------:R-:W-:Y:S04]  /*2c1a0*/  @!P6 STG.E.U8 desc[UR6][R40.64+0xa0], R49 ;  /* 0x0000a0312800e986 */ /* 0x000fe8000c101106 */
[----:B------:R0:W-:Y:S01]  /*2c1b0*/  @!P3 STG.E.U8 desc[UR6][R38.64+0xa1], R47 ;  /* 0x0000a12f2600b986 */ /* 0x0001e2000c101106 */
[----:B----4-:R-:W-:-:S03]  /*2c1c0*/  FMUL R12, R192, UR4 ;  /* 0x00000004c00c7c20 */ /* 0x010fc60008400000 */
[----:B------:R-:W4:Y:S01]  /*2c1d0*/  LDL.LU R192, [R1+0x484] ;  /* 0x0004840001c07983 */ /* 0x000f220000300800 */
[----:B0-----:R-:W-:-:S05]  /*2c1e0*/  FMUL R38, R195, UR4 ;  /* 0x00000004c3267c20 */ /* 0x001fca0008400000 */
[----:B------:R-:W-:Y:S01]  /*2c1f0*/  F2FP.SATFINITE.E4M3.F32.PACK_AB_MERGE_C R39, RZ, R38, RZ ;  /* 0x00000026ff27723e */ /* 0x000fe200048070ff */
[----:B---3--:R-:W-:Y:S02]  /*2c200*/  FMUL R38, R191, UR4 ;  /* 0x00000004bf267c20 */ /* 0x008fe40008400000 */
[----:B------:R-:W3:Y:S04]  /*2c210*/  LDL.LU R191, [R1+0x488] ;  /* 0x0004880001bf7983 */ /* 0x000ee80000300800 */
[----:B------:R-:W3:Y:S01]  /*2c220*/  LDL.LU R195, [R1+0x48c] ;  /* 0x00048c0001c37983 */ /* 0x000ee20000300800 */
[----:B------:R-:W-:Y:S01]  /*2c230*/  F2FP.SATFINITE.E4M3.F32.PACK_AB_MERGE_C R41, RZ, R38, RZ ;  /* 0x00000026ff29723e */ /* 0x000fe200048070ff */
[----:B--2---:R-:W-:Y:S02]  /*2c240*/  FMUL R38, R190, UR4 ;  /* 0x00000004be267c20 */ /* 0x004fe40008400000 */
[----:B------:R-:W2:Y:S01]  /*2c250*/  LDL.LU R190, [R1+0x490] ;  /* 0x0004900001be7983 */ /* 0x000ea20000300800 */
[----:B------:R-:W-:-:S04]  /*2c260*/  ISETP.GE.AND P5, PT, R26, 0x1, PT ;  /* 0x000000011a00780c */ /* 0x000fc80003fa6270 */
[----:B------:R-:W-:-:S13]  /*2c270*/  ISETP.LT.OR P4, PT, R27, 0xa9, !P5 ;  /* 0x000000a91b00780c */ /* 0x000fda0006f81670 */
[----:B------:R-:W0:Y:S01]  /*2c280*/  @!P4 LDC.64 R42, c[0x0][0x5c0] ;  /* 0x00017000ff2acb82 */ /* 0x000e220000000a00 */
[----:B------:R-:W-:Y:S02]  /*2c290*/  F2FP.SATFINITE.E4M3.F32.PACK_AB_MERGE_C R45, RZ, R12, RZ ;  /* 0x0000000cff2d723e */ /* 0x000fe400048070ff */
[----:B0-----:R-:W-:-:S05]  /*2c2a0*/  @!P4 IADD3 R42, P5, R10, R42, RZ ;  /* 0x0000002a0a2ac210 */ /* 0x001fca0007fbe0ff */
[----:B------:R-:W-:Y:S01]  /*2c2b0*/  @!P4 IMAD.X R43, R29, 0x1, R43, P5 ;  /* 0x000000011d2bc824 */ /* 0x000fe200028e062b */
[----:B------:R-:W-:-:S04]  /*2c2c0*/  ISETP.GE.AND P5, PT, R26, 0x1, PT ;  /* 0x000000011a00780c */ /* 0x000fc80003fa6270 */
[----:B------:R0:W-:Y:S01]  /*2c2d0*/  @!P4 STG.E.U8 desc[UR6][R42.64+0xa8], R45 ;  /* 0x0000a82d2a00c986 */ /* 0x0001e2000c101106 */
[----:B------:R-:W-:-:S13]  /*2c2e0*/  ISETP.LT.OR P4, PT, R27, 0xaa, !P5 ;  /* 0x000000aa1b00780c */ /* 0x000fda0006f81670 */
[----:B------:R-:W1:Y:S01]  /*2c2f0*/  @!P4 LDC.64 R12, c[0x0][0x5c0] ;  /* 0x00017000ff0ccb82 */ /* 0x000e620000000a00 */
[----:B0-----:R-:W-:Y:S01]  /*2c300*/  F2FP.SATFINITE.E4M3.F32.PACK_AB_MERGE_C R43, RZ, R38, RZ ;  /* 0x00000026ff2b723e */ /* 0x001fe200048070ff */
[----:B------:R-:W-:Y:S02]  /*2c310*/  FMUL R38, R194, UR4 ;  /* 0x00000004c2267c20 */ /* 0x000fe40008400000 */
[----:B------:R-:W2:Y:S01]  /*2c320*/  LDL.LU R194, [R1+0x494] ;  /* 0x0004940001c27983 */ /* 0x000ea20000300800 */
[C---:B------:R-:W-:Y:S02]  /*2c330*/  LOP3.LUT P1, RZ, R2.reuse, 0x400, RZ, 0xc0, !PT ;  /* 0x0000040002ff7812 */ /* 0x040fe4000782c0ff */
[C---:B------:R-:W-:Y:S02]  /*2c340*/  LOP3.LUT P0, RZ, R2.reuse, 0x80, RZ, 0xc0, !PT ;  /* 0x0000008002ff7812 */ /* 0x040fe4000780c0ff */
[----:B------:R-:W-:Y:S02]  /*2c350*/  LOP3.LUT P2, RZ, R2, 0x40, RZ, 0xc0, !PT ;  /* 0x0000004002ff7812 */ /* 0x000fe4000784c0ff */
[----:B------:R-:W-:-:S02]  /*2c360*/  F2FP.SATFINITE.E4M3.F32.PACK_AB_MERGE_C R45, RZ, R38, RZ ;  /* 0x00000026ff2d723e */ /* 0x000fc400048070ff */
[----:B-1----:R-:W-:-:S05]  /*2c370*/  @!P4 IADD3 R12, P5, R10, R12, RZ ;  /* 0x0000000c0a0cc210 */ /* 0x002fca0007fbe0ff */
[----:B------:R-:W-:Y:S02]  /*2c380*/  @!P4 IMAD.X R13, R29, 0x1, R13, P5 ;  /* 0x000000011d0dc824 */ /* 0x000fe400028e060d */
[----:B------:R-:W-:Y:S02]  /*2c390*/  FMUL R38, R193, UR4 ;  /* 0x00000004c1267c20 */ /* 0x000fe40008400000 */
[----:B------:R-:W2:Y:S04]  /*2c3a0*/  LDL.LU R193, [R1+0x498] ;  /* 0x0004980001c17983 */ /* 0x000ea80000300800 */
[----:B------:R0:W-:Y:S01]  /*2c3b0*/  @!P4 STG.E.U8 desc[UR6][R12.64+0xa9], R39 ;  /* 0x0000a9270c00c986 */ /* 0x0001e2000c101106 */
[----:B------:R-:W-:-:S03]  /*2c3c0*/  LOP3.LUT P4, RZ, R2, 0x20, RZ, 0xc0, !PT ;  /* 0x0000002002ff7812 */ /* 0x000fc6000788c0ff */
[----:B------:R-:W-:Y:S04]  /*2c3d0*/  @!P1 STG.E.U8 desc[UR6][R36.64+0xa8], R41 ;  /* 0x0000a82924009986 */ /* 0x000fe8000c101106 */
[----:B------:R1:W-:Y:S01]  /*2c3e0*/  @!P0 STG.E.U8 desc[UR6][R34.64+0xa9], R43 ;  /* 0x0000a92b22008986 */ /* 0x0003e2000c101106 */
[----:B0-----:R-:W-:-:S03]  /*2c3f0*/  F2FP.SATFINITE.E4M3.F32.PACK_AB_MERGE_C R13, RZ, R38, RZ ;  /* 0x00000026ff0d723e */ /* 0x001fc600048070ff */
[----:B------:R-:W-:Y:S04]  /*2c400*/  @!P2 STG.E.U8 desc[UR6][R32.64+0xa0], R45 ;  /* 0x0000a02d2000a986 */ /* 0x000fe8000c101106 */
[----:B------:R0:W-:Y:S01]  /*2c410*/  @!P4 STG.E.U8 desc[UR6][R30.64+0xa1], R13 ;  /* 0x0000a10d1e00c986 */ /* 0x0001e2000c101106 */
[----:B----4-:R-:W-:-:S03]  /*2c420*/  FMUL R12, R192, UR4 ;  /* 0x00000004c00c7c20 */ /* 0x010fc60008400000 */
[----:B------:R-:W4:Y:S02]  /*2c430*/  LDL.LU R192, [R1+0x49c] ;  /* 0x00049c0001c07983 */ /* 0x000f240000300800 */
[----:B-1----:R-:W-:Y:S01]  /*2c440*/  F2FP.SATFINITE.E4M3.F32.PACK_AB_MERGE_C R35, RZ, R12, RZ ;  /* 0x0000000cff23723e */ /* 0x002fe200048070ff */
[----:B---3--:R-:W-:Y:S02]  /*2c450*/  FMUL R12, R191, UR4 ;  /* 0x00000004bf0c7c20 */ /* 0x008fe40008400000 */
[----:B------:R-:W3:Y:S03]  /*2c460*/  LDL.LU R191, [R1+0x4a0] ;  /* 0x0004a00001bf7983 */ /* 0x000ee60000300800 */
[----:B0-----:R-:W-:Y:S01]  /*2c470*/  F2FP.SATFINITE.E4M3.F32.PACK_AB_MERGE_C R13, RZ, R12, RZ ;  /* 0x0000000cff0d723e */ /* 0x001fe200048070ff */
[----:B------:R-:W-:-:S05]  /*2c480*/  FMUL R12, R195, UR4 ;  /* 0x00000004c30c7c20 */ /* 0x000fca0008400000 */
[----:B------:R-:W-:Y:S01]  /*2c490*/  F2FP.SATFINITE.E4M3.F32.PACK_AB_MERGE_C R31, RZ, R12, RZ ;  /* 0x0000000cff1f723e */ /* 0x000fe200048070ff */
[----:B--2---:R-:W-:Y:S02]  /*2c4a0*/  FMUL R12, R190, UR4 ;  /* 0x00000004be0c7c20 */ /* 0x004fe40008400000 */
[----:B------:R-:W2:Y:S01]  /*2c4b0*/  LDL.LU R190, [R1+0x4a4] ;  /* 0x0004a40001be7983 */ /* 0x000ea20000300800 */
[C---:B------:R-:W-:Y:S02]  /*2c4c0*/  LOP3.LUT P6, RZ, R0.reuse, 0x100, RZ, 0xc0, !PT ;  /* 0x0000010000ff7812 */ /* 0x040fe400078cc0ff */
[----:B------:R-:W-:-:S11]  /*2c4d0*/  LOP3.LUT P3, RZ, R0, 0x20, RZ, 0xc0, !PT ;  /* 0x0000002000ff7812 */ /* 0x000fd6000786c0ff */
[----:B------:R-:W0:Y:S08]  /*2c4e0*/  @!P6 LDC.64 R38, c[0x0][0x5c0] ;  /* 0x00017000ff26eb82 */ /* 0x000e300000000a00 */
[----:B------:R-:W1:Y:S01]  /*2c4f0*/  @!P3 LDC.64 R36, c[0x0][0x5c0] ;  /* 0x00017000ff24bb82 */ /* 0x000e620000000a00 */
[----:B------:R-:W-:Y:S02]  /*2c500*/  F2FP.SATFINITE.E4M3.F32.PACK_AB_MERGE_C R33, RZ, R12, RZ ;  /* 0x0000000cff21723e */ /* 0x000fe400048070ff */
[----:B------:R-:W-:-:S02]  /*2c510*/  LOP3.LUT P5, RZ, R2, 0x4, RZ, 0xc0, !PT ;  /* 0x0000000402ff7812 */ /* 0x000fc400078ac0ff */
[----:B0-----:R-:W-:-:S05]  /*2c520*/  @!P6 IADD3 R112, P4, R112, R38, RZ ;  /* 0x000000267070e210 */ /* 0x001fca0007f9e0ff */
[----:B------:R-:W-:Y:S01]  /*2c530*/  @!P6 IMAD.X R113, R111, 0x1, R39, P4 ;  /* 0x000000016f71e824 */ /* 0x000fe200020e0627 */
[----:B-1----:R-:W-:-:S05]  /*2c540*/  @!P3 IADD3 R110, P4, R110, R36, RZ ;  /* 0x000000246e6eb210 */ /* 0x002fca0007f9e0ff */
[----:B------:R-:W-:Y:S01]  /*2c550*/  @!P3 IMAD.X R111, R109, 0x1, R37, P4 ;  /* 0x000000016d6fb824 */ /* 0x000fe200020e0625 */
[----:B------:R-:W-:Y:S01]  /*2c560*/  LOP3.LUT P4, RZ, R2, 0x10, RZ, 0xc0, !PT ;  /* 0x0000001002ff7812 */ /* 0x000fe2000788c0ff */
[----:B------:R-:W-:Y:S01]  /*2c570*/  @!P6 STG.E.U8 desc[UR6][R112.64+0xa0], R35 ;  /* 0x0000a0237000e986 */ /* 0x000fe2000c101106 */
[----:B------:R-:W-:-:S03]  /*2c580*/  FMUL R12, R194, UR4 ;  /* 0x00000004c20c7c20 */ /* 0x000fc60008400000 */
[----:B------:R-:W2:Y:S04]  /*2c590*/  LDL.LU R194, [R1+0x4a8] ;  /* 0x0004a80001c27983 */ /* 0x000ea80000300800 */
[----:B------:R0:W-:Y:S04]  /*2c5a0*/  @!P3 STG.E.U8 desc[UR6][R110.64+0xa1], R13 ;  /* 0x0000a10d6e00b986 */ /* 0x0001e8000c101106 */
[----:B------:R-:W-:Y:S01]  /*2c5b0*/  @!P4 STG.E.U8 desc[UR6][R24.64+0xa8], R31 ;  /* 0x0000a81f1800c986 */ /* 0x000fe2000c101106 */
[----:B0-----:R-:W-:-:S03]  /*2c5c0*/  F2FP.SATFINITE.E4M3.F32.PACK_AB_MERGE_C R13, RZ, R12, RZ ;  /* 0x0000000cff0d723e */ /* 0x001fc600048070ff */
[----:B------:R0:W-:Y:S01]  /*2c5d0*/  @!P5 STG.E.U8 desc[UR6][R22.64+0xa9], R33 ;  /* 0x0000a9211600d986 */ /* 0x0001e2000c101106 */
[----:B------:R-:W-:-:S03]  /*2c5e0*/  FMUL R12, R193, UR4 ;  /* 0x00000004c10c7c20 */ /* 0x000fc60008400000 */
[----:B------:R-:W2:Y:S02]  /*2c5f0*/  LDL.LU R193, [R1+0x4ac] ;  /* 0x0004ac0001c17983 */ /* 0x000ea40000300800 */
[----:B0-----:R-:W-:Y:S02]  /*2c600*/  F2FP.SATFINITE.E4M3.F32.PACK_AB_MERGE_C R23, RZ, R12, RZ ;  /* 0x0000000cff17723e */ /* 0x001fe400048070ff */
[C---:B------:R-:W-:Y:S02]  /*2c610*/  LOP3.LUT P1, RZ, R14.reuse, 0x8, RZ, 0xc0, !PT ;  /* 0x000000080eff7812 */ /* 0x040fe4000782c0ff */
[C---:B------:R-:W-:Y:S02]  /*2c620*/  LOP3.LUT P0, RZ, R14.reuse, 0x4, RZ, 0xc0, !PT ;  /* 0x000000040eff7812 */ /* 0x040fe4000780c0ff */
[C---:B------:R-:W-:Y:S02]  /*2c630*/  LOP3.LUT P2, RZ, R14.reuse, 0x2, RZ, 0xc0, !PT ;  /* 0x000000020eff7812 */ /* 0x040fe4000784c0ff */
[----:B------:R-:W-:-:S09]  /*2c640*/  LOP3.LUT P3, RZ, R14, 0x1, RZ, 0xc0, !PT ;  /* 0x000000010eff7812 */ /* 0x000fd2000786c0ff */
[----:B------:R-:W0:Y:S08]  /*2c650*/  @!P0 LDC.64 R32, c[0x0][0x5c0] ;  /* 0x00017000ff208b82 */ /* 0x000e300000000a00 */
[----:B------:R-:W1:Y:S01]  /*2c660*/  @!P3 LDC.64 R34, c[0x0][0x5c0] ;  /* 0x00017000ff22bb82 */ /* 0x000e620000000a00 */
[----:B----4-:R-:W-:Y:S02]  /*2c670*/  FMUL R12, R192, UR4 ;  /* 0x00000004c00c7c20 */ /* 0x010fe40008400000 */
[----:B------:R-:W4:Y:S03]  /*2c680*/  LDL.LU R192, [R1+0x4b0] ;  /* 0x0004b00001c07983 */ /* 0x000f260000300800 */
[----:B------:R-:W-:Y:S01]  /*2c690*/  F2FP.SATFINITE.E4M3.F32.PACK_AB_MERGE_C R25, RZ, R12, RZ ;  /* 0x0000000cff19723e */ /* 0x000fe200048070ff */
[----:B---3--:R-:W-:-:S02]  /*2c6a0*/  FMUL R12, R191, UR4 ;  /* 0x00000004bf0c7c20 */ /* 0x008fc40008400000 */
[----:B------:R-:W3:Y:S01]  /*2c6b0*/  LDL.LU R191, [R1+0x4b4] ;  /* 0x0004b40001bf7983 */ /* 0x000ee20000300800 */
[----:B--2---:R-:W-:-:S03]  /*2c6c0*/  FMUL R14, R190, UR4 ;  /* 0x00000004be0e7c20 */ /* 0x004fc60008400000 */
[----:B------:R-:W2:Y:S01]  /*2c6d0*/  LDL.LU R190, [R1+0x4b8] ;  /* 0x0004b80001be7983 */ /* 0x000ea20000300800 */
[----:B-1----:R-:W-:-:S05]  /*2c6e0*/  @!P3 IADD3 R108, P4, R108, R34, RZ ;  /* 0x000000226c6cb210 */ /* 0x002fca0007f9e0ff */
[----:B------:R-:W-:Y:S02]  /*2c6f0*/  @!P3 IMAD.X R109, R105, 0x1, R35, P4 ;  /* 0x00000001696db824 */ /* 0x000fe400020e0623 */
[----:B------:R-:W1:Y:S03]  /*2c700*/  @!P2 LDC.64 R34, c[0x0][0x5c0] ;  /* 0x00017000ff22ab82 */ /* 0x000e660000000a00 */
[----:B------:R0:W-:Y:S01]  /*2c710*/  @!P3 STG.E.U8 desc[UR6][R108.64+0xa8], R13 ;  /* 0x0000a80d6c00b986 */ /* 0x0001e2000c101106 */
[----:B------:R-:W-:Y:S02]  /*2c720*/  ISETP.GE.AND P5, PT, R26, 0x101, PT ;  /* 0x000001011a00780c */ /* 0x000fe40003fa6270 */
[C---:B------:R-:W-:Y:S02]  /*2c730*/  LOP3.LUT P4, RZ, R2.reuse, 0x8, RZ, 0xc0, !PT ;  /* 0x0000000802ff7812 */ /* 0x040fe4000788c0ff */
[----:B------:R-:W-:-:S02]  /*2c740*/  LOP3.LUT P6, RZ, R2, 0x2, RZ, 0xc0, !PT ;  /* 0x0000000202ff7812 */ /* 0x000fc400078cc0ff */
[----:B-1----:R-:W-:-:S05]  /*2c750*/  @!P2 IADD3 R104, P3, R104, R34, RZ ;  /* 0x000000226868a210 */ /* 0x002fca0007f7e0ff */
[----:B------:R-:W-:Y:S02]  /*2c760*/  @!P2 IMAD.X R105, R28, 0x1, R35, P3 ;  /* 0x000000011c69a824 */ /* 0x000fe400018e0623 */
[----:B------:R-:W1:Y:S03]  /*2c770*/  @!P1 LDC.64 R34, c[0x0][0x5c0] ;  /* 0x00017000ff229b82 */ /* 0x000e660000000a00 */
[----:B------:R-:W-:Y:S01]  /*2c780*/  @!P2 STG.E.U8 desc[UR6][R104.64+0xa9], R23 ;  /* 0x0000a9176800a986 */ /* 0x000fe2000c101106 */
[C---:B------:R-:W-:Y:S02]  /*2c790*/  ISETP.LT.OR P2, PT, R27.reuse, 0xa9, !P5 ;  /* 0x000000a91b00780c */ /* 0x040fe40006f41670 */
[----:B------:R-:W-:Y:S02]  /*2c7a0*/  ISETP.LT.OR P3, PT, R27, 0xaa, !P5 ;  /* 0x000000aa1b00780c */ /* 0x000fe40006f61670 */
[----:B------:R-:W-:Y:S01]  /*2c7b0*/  F2FP.SATFINITE.E4M3.F32.PACK_AB_MERGE_C R31, RZ, R12, RZ ;  /* 0x0000000cff1f723e */ /* 0x000fe200048070ff */
[----:B------:R0:W-:Y:S02]  /*2c7c0*/  @!P4 STG.E.U8 desc[UR6][R20.64+0xa0], R25 ;  /* 0x0000a0191400c986 */ /* 0x0001e4000c101106 */
[----:B0-----:R-:W-:-:S02]  /*2c7d0*/  @!P0 IADD3 R12, P4, R17, R32, RZ ;  /* 0x00000020110c8210 */ /* 0x001fc40007f9e0ff */
[----:B------:R0:W-:Y:S01]  /*2c7e0*/  @!P6 STG.E.U8 desc[UR6][R18.64+0xa1], R31 ;  /* 0x0000a11f1200e986 */ /* 0x0001e2000c101106 */
[----:B------:R-:W-:-:S03]  /*2c7f0*/  ISETP.GE.AND P6, PT, R26, 0x109, PT ;  /* 0x000001091a00780c */ /* 0x000fc60003fc6270 */
[----:B------:R-:W0:Y:S01]  /*2c800*/  @!P2 LDC.64 R36, c[0x0][0x5c0] ;  /* 0x00017000ff24ab82 */ /* 0x000e220000000a00 */
[----:B------:R-:W-:Y:S01]  /*2c810*/  @!P0 IMAD.X R13, R16, 0x1, R33, P4 ;  /* 0x00000001100d8824 */ /* 0x000fe200020e0621 */
[C---:B------:R-:W-:Y:S02]  /*2c820*/  ISETP.LT.OR P4, PT, R27.reuse, 0xa9, !P6 ;  /* 0x000000a91b00780c */ /* 0x040fe40007781670 */
[----:B------:R-:W-:Y:S02]  /*2c830*/  F2FP.SATFINITE.E4M3.F32.PACK_AB_MERGE_C R21, RZ, R14, RZ ;  /* 0x0000000eff15723e */ /* 0x000fe400048070ff */
[----:B------:R-:W-:Y:S02]  /*2c840*/  ISETP.LT.OR P5, PT, R27, 0xaa, !P6 ;  /* 0x000000aa1b00780c */ /* 0x000fe400077a1670 */
[----:B------:R-:W0:Y:S01]  /*2c850*/  @!P3 LDC.64 R24, c[0x0][0x5c0] ;  /* 0x00017000ff18bb82 */ /* 0x000e220000000a00 */
[----:B------:R0:W-:Y:S01]  /*2c860*/  @!P0 STG.E.U8 desc[UR6][R12.64+0xa0], R21 ;  /* 0x0000a0150c008986 */ /* 0x0001e2000c101106 */
[----:B-1----:R-:W-:Y:S01]  /*2c870*/  @!P1 IADD3 R14, P0, R15, R34, RZ ;  /* 0x000000220f0e9210 */ /* 0x002fe20007f1e0ff */
[----:B------:R-:W-:-:S04]  /*2c880*/  FMUL R16, R194, UR4 ;  /* 0x00000004c2107c20 */ /* 0x000fc80008400000 */
[----:B------:R-:W-:Y:S01]  /*2c890*/  @!P1 IMAD.X R15, R11, 0x1, R35, P0 ;  /* 0x000000010b0f9824 */ /* 0x000fe200000e0623 */
[----:B------:R-:W1:Y:S01]  /*2c8a0*/  @!P4 LDC.64 R26, c[0x0][0x5c0] ;  /* 0x00017000ff1acb82 */ /* 0x000e620000000a00 */
[----:B------:R-:W-:-:S07]  /*2c8b0*/  F2FP.SATFINITE.E4M3.F32.PACK_AB_MERGE_C R23, RZ, R16, RZ ;  /* 0x00000010ff17723e */ /* 0x000fce00048070ff */
[----:B0-----:R-:W0:Y:S01]  /*2c8c0*/  @!P5 LDC.64 R30, c[0x0][0x5c0] ;  /* 0x00017000ff1edb82 */ /* 0x001e220000000a00 */
[----:B------:R4:W-:Y:S01]  /*2c8d0*/  @!P1 STG.E.U8 desc[UR6][R14.64+0xa1], R23 ;  /* 0x0000a1170e009986 */ /* 0x0009e2000c101106 */
[----:B------:R-:W-:-:S04]  /*2c8e0*/  @!P2 IADD3 R16, P0, P1, R10, R36, R9 ;  /* 0x000000240a10a210 */ /* 0x000fc8000791e009 */
[----:B------:R-:W-:Y:S02]  /*2c8f0*/  @!P2 IADD3.X R17, R29, R37, R8, P0, P1 ;  /* 0x000000251d11a210 */ /* 0x000fe400007e2408 */
[----:B------:R-:W-:-:S04]  /*2c900*/  @!P3 IADD3 R18, P0, P1, R10, R24, R9 ;  /* 0x000000180a12b210 */ /* 0x000fc8000791e009 */
[----:B------:R-:W-:Y:S01]  /*2c910*/  @!P3 IADD3.X R19, R29, R25, R8, P0, P1 ;  /* 0x000000191d13b210 */ /* 0x000fe200007e2408 */
[----:B------:R-:W-:Y:S01]  /*2c920*/  FMUL R11, R193, UR4 ;  /* 0x00000004c10b7c20 */ /* 0x000fe20008400000 */
[----:B------:R-:W-:-:S04]  /*2c930*/  @!P4 IADD3 R13, P0, P1, R3, R10, R9 ;  /* 0x0000000a030dc210 */ /* 0x000fc8000791e009 */
[----:B------:R-:W-:Y:S02]  /*2c940*/  F2FP.SATFINITE.E4M3.F32.PACK_AB_MERGE_C R21, RZ, R11, RZ ;  /* 0x0000000bff15723e */ /* 0x000fe400048070ff */
[CCC-:B------:R-:W-:Y:S02]  /*2c950*/  @!P4 IADD3.X R20, R4.reuse, R29.reuse, R8.reuse, P0, P1 ;  /* 0x0000001d0414c210 */ /* 0x1c0fe400007e2408 */
[----:B------:R-:W-:Y:S01]  /*2c960*/  @!P5 IADD3 R11, P0, P1, R3, R10, R9 ;  /* 0x0000000a030bd210 */ /* 0x000fe2000791e009 */
[----:B------:R0:W-:Y:S01]  /*2c970*/  @!P2 STG.E.U8 desc[UR6][R16.64+0xa8], R21 ;  /* 0x0000a8151000a986 */ /* 0x0001e2000c101106 */
[----:B-1----:R-:W-:Y:S02]  /*2c980*/  @!P4 IADD3 R10, P2, R13, R26, RZ ;  /* 0x0000001a0d0ac210 */ /* 0x002fe40007f5e0ff */
[----:B------:R-:W-:Y:S02]  /*2c990*/  @!P5 IADD3.X R22, R4, R29, R8, P0, P1 ;  /* 0x0000001d0416d210 */ /* 0x000fe400007e2408 */
[----:B0-----:R-:W-:Y:S01]  /*2c9a0*/  @!P5 IADD3 R12, P0, R11, R30, RZ ;  /* 0x0000001e0b0cd210 */ /* 0x001fe20007f1e0ff */
[----:B------:R-:W-:-:S02]  /*2c9b0*/  @!P4 IMAD.X R11, R20, 0x1, R27, P2 ;  /* 0x00000001140bc824 */ /* 0x000fc400010e061b */
[----:B----4-:R-:W-:-:S05]  /*2c9c0*/  FMUL R13, R192, UR4 ;  /* 0x00000004c00d7c20 */ /* 0x010fca0008400000 */
[----:B------:R-:W-:Y:S01]  /*2c9d0*/  F2FP.SATFINITE.E4M3.F32.PACK_AB_MERGE_C R23, RZ, R13, RZ ;  /* 0x0000000dff17723e */ /* 0x000fe200048070ff */
[----:B------:R-:W-:Y:S02]  /*2c9e0*/  @!P5 IMAD.X R13, R22, 0x1, R31, P0 ;  /* 0x00000001160dd824 */ /* 0x000fe400000e061f */
[----:B---3--:R-:W-:Y:S02]  /*2c9f0*/  FMUL R14, R191, UR4 ;  /* 0x00000004bf0e7c20 */ /* 0x008fe40008400000 */
[----:B------:R3:W-:Y:S03]  /*2ca00*/  @!P3 STG.E.U8 desc[UR6][R18.64+0xa9], R23 ;  /* 0x0000a9171200b986 */ /* 0x0007e6000c101106 */
[----:B------:R-:W-:-:S05]  /*2ca10*/  F2FP.SATFINITE.E4M3.F32.PACK_AB_MERGE_C R25, RZ, R14, RZ ;  /* 0x0000000eff19723e */ /* 0x000fca00048070ff */
[----:B------:R3:W-:Y:S01]  /*2ca20*/  @!P4 STG.E.U8 desc[UR6][R10.64+0xa8], R25 ;  /* 0x0000a8190a00c986 */ /* 0x0007e2000c101106 */
[----:B--2---:R-:W-:-:S05]  /*2ca30*/  FMUL R15, R190, UR4 ;  /* 0x00000004be0f7c20 */ /* 0x004fca0008400000 */
[----:B------:R-:W-:-:S05]  /*2ca40*/  F2FP.SATFINITE.E4M3.F32.PACK_AB_MERGE_C R15, RZ, R15, RZ ;  /* 0x0000000fff0f723e */ /* 0x000fca00048070ff */
[----:B------:R3:W-:Y:S02]  /*2ca50*/  @!P5 STG.E.U8 desc[UR6][R12.64+0xa9], R15 ;  /* 0x0000a90f0c00d986 */ /* 0x0007e4000c101106 */
.L_x_36:
[----:B------:R-:W-:Y:S05]  /*2ca60*/  BSYNC B0 ;  /* 0x0000000000007941 */ /* 0x000fea0003800000 */
.L_x_32:
[----:B--23--:R-:W2:Y:S04]  /*2ca70*/  LDL.LU R11, [R1+0x4c4] ;  /* 0x0004c400010b7983 */ /* 0x00cea80000300800 */
[----:B------:R-:W2:Y:S01]  /*2ca80*/  LDL.LU R10, [R1+0x4c8] ;  /* 0x0004c800010a7983 */ /* 0x000ea20000300800 */
[----:B------:R-:W-:Y:S01]  /*2ca90*/  ULDC UR8, c[0x0][0xc] ;  /* 0x0000030000087ab9 */ /* 0x000fe20000000800 */
[----:B------:R-:W-:Y:S01]  /*2caa0*/  ULDC UR9, c[0x0][0x10] ;  /* 0x0000040000097ab9 */ /* 0x000fe20000000800 */
[----:B0-----:R-:W2:Y:S01]  /*2cab0*/  LDC R13, c[0x0][0x14] ;  /* 0x00000500ff0d7b82 */ /* 0x001ea20000000800 */
[----:B------:R-:W-:Y:S01]  /*2cac0*/  UIMAD.WIDE.U32 UR8, UR8, UR9, URZ ;  /* 0x00000009080872a5 */ /* 0x000fe2000f8e003f */
[----:B------:R-:W-:-:S05]  /*2cad0*/  UMOV UR61, 0xffffffff ;  /* 0xffffffff003d7882 */ /* 0x000fca0000000000 */
[----:B--2---:R-:W-:-:S04]  /*2cae0*/  IMAD.WIDE.U32 R10, R13, UR8, R10 ;  /* 0x000000080d0a7c25 */ /* 0x004fc8000f8e000a */
[----:B------:R-:W-:Y:S01]  /*2caf0*/  IMAD R13, R13, UR9, RZ ;  /* 0x000000090d0d7c24 */ /* 0x000fe2000f8e02ff */
[----:B------:R-:W-:Y:S01]  /*2cb00*/  ULDC.64 UR8, c[0x0][0x650] ;  /* 0x0001940000087ab9 */ /* 0x000fe20000000a00 */
[----:B------:R-:W-:Y:S01]  /*2cb10*/  IMAD.MOV.U32 R27, RZ, RZ, R10 ;  /* 0x000000ffff1b7224 */ /* 0x000fe200078e000a */
[----:B------:R-:W-:Y:S01]  /*2cb20*/  ISETP.GE.U32.AND P0, PT, R10, UR8, PT ;  /* 0x000000080a007c0c */ /* 0x000fe2000bf06070 */
[----:B------:R-:W-:Y:S01]  /*2cb30*/  IMAD.IADD R29, R11, 0x1, R13 ;  /* 0x000000010b1d7824 */ /* 0x000fe200078e020d */
[----:B------:R-:W-:Y:S01]  /*2cb40*/  PRMT R11, RZ, 0x7610, R11 ;  /* 0x00007610ff0b7816 */ /* 0x000fe2000000000b */
[----:B------:R-:W-:-:S03]  /*2cb50*/  IMAD.MOV.U32 R10, RZ, RZ, -0x1 ;  /* 0xffffffffff0a7424 */ /* 0x000fc600078e00ff */
[----:B------:R0:W-:Y:S01]  /*2cb60*/  STL [R1+0x4c4], R29 ;  /* 0x0004c41d01007387 */ /* 0x0001e20000100800 */
[----:B------:R-:W-:-:S03]  /*2cb70*/  ISETP.GE.U32.AND.EX P0, PT, R29, UR9, PT, P0 ;  /* 0x000000091d007c0c */ /* 0x000fc6000bf06100 */
[----:B------:R0:W-:Y:S04]  /*2cb80*/  STL [R1+0x4c8], R27 ;  /* 0x0004c81b01007387 */ /* 0x0001e80000100800 */
[----:B------:R0:W-:Y:S06]  /*2cb90*/  STL [R1+0x4c0], R10 ;  /* 0x0004c00a01007387 */ /* 0x0001ec0000100800 */
[----:B------:R-:W-:Y:S05]  /*2cba0*/  @P0 BRA `(.L_x_37) ;  /* 0x0000000400780947 */ /* 0x000fea0003800000 */
[----:B------:R-:W0:Y:S01]  /*2cbb0*/  S2R R22, SR_CTAID.X ;  /* 0x0000000000167919 */ /* 0x000e220000002500 */
[----:B------:R-:W2:Y:S01]  /*2cbc0*/  LDC.64 R16, c[0x0][0x628] ;  /* 0x00018a00ff107b82 */ /* 0x000ea20000000a00 */
[----:B------:R-:W-:Y:S01]  /*2cbd0*/  ULDC UR8, c[0x0][0x150] ;  /* 0x0000540000087ab9 */ /* 0x000fe20000000800 */
[----:B------:R-:W-:Y:S01]  /*2cbe0*/  IMAD.MOV.U32 R14, RZ, RZ, R27 ;  /* 0x000000ffff0e7224 */ /* 0x000fe200078e001b */
[----:B------:R-:W3:Y:S01]  /*2cbf0*/  S2R R24, SR_CTAID.Y ;  /* 0x0000000000187919 */ /* 0x000ee20000002600 */
[----:B------:R-:W-:-:S04]  /*2cc00*/  IMAD.MOV.U32 R15, RZ, RZ, R29 ;  /* 0x000000ffff0f7224 */ /* 0x000fc800078e001d */
[----:B------:R-:W4:Y:S08]  /*2cc10*/  LDC R25, c[0x0][0x144] ;  /* 0x00005100ff197b82 */ /* 0x000f300000000800 */
[----:B------:R-:W3:Y:S08]  /*2cc20*/  LDC R18, c[0x0][0x630] ;  /* 0x00018c00ff127b82 */ /* 0x000ef00000000800 */
[----:B-1----:R-:W1:Y:S01]  /*2cc30*/  LDC.64 R20, c[0x0][0x620] ;  /* 0x00018800ff147b82 */ /* 0x002e620000000a00 */
[----:B--2---:R-:W-:-:S04]  /*2cc40*/  ISETP.NE.U32.AND P0, PT, R16, RZ, PT ;  /* 0x000000ff1000720c */ /* 0x004fc80003f05070 */
[----:B------:R-:W-:Y:S02]  /*2cc50*/  ISETP.NE.AND.EX P0, PT, R17, RZ, PT, P0 ;  /* 0x000000ff1100720c */ /* 0x000fe40003f05300 */
[----:B0-----:R-:W-:-:S05]  /*2cc60*/  I2FP.F32.U32 R10, R22 ;  /* 0x00000016000a7245 */ /* 0x001fca0000201000 */
[----:B------:R-:W-:-:S04]  /*2cc70*/  FMUL R10, R10, UR8 ;  /* 0x000000080a0a7c20 */ /* 0x000fc80008400000 */
[----:B------:R0:W2:Y:S02]  /*2cc80*/  F2I.U32.TRUNC.NTZ R23, R10 ;  /* 0x0000000a00177305 */ /* 0x0000a4000020f000 */
[----:B---34-:R-:W-:Y:S05]  /*2cc90*/  @!P0 BRA `(.L_x_38) ;  /* 0x0000000000288947 */ /* 0x018fea0003800000 */
[----:B0-----:R-:W0:Y:S02]  /*2cca0*/  LDC R10, c[0x0][0x634] ;  /* 0x00018d00ff0a7b82 */ /* 0x001e240000000800 */
[----:B0-----:R-:W-:-:S05]  /*2ccb0*/  IADD3 R15, P0, R27, R10, RZ ;  /* 0x0000000a1b0f7210 */ /* 0x001fca0007f1e0ff */
[----:B------:R-:W-:-:S04]  /*2ccc0*/  IMAD.X R19, RZ, RZ, R29, P0 ;  /* 0x000000ffff137224 */ /* 0x000fc800000e061d */
[----:B------:R-:W-:-:S04]  /*2ccd0*/  IMAD.WIDE.U32 R10, R19, R16, RZ ;  /* 0x00000010130a7225 */ /* 0x000fc800078e00ff */
[----:B-----5:R-:W-:-:S04]  /*2cce0*/  IMAD.WIDE.U32 R12, P0, R15, R17, R10 ;  /* 0x000000110f0c7225 */ /* 0x020fc8000780000a */
[----:B------:R-:W-:-:S04]  /*2ccf0*/  IMAD.WIDE.U32 R10, R15, R16, RZ ;  /* 0x000000100f0a7225 */ /* 0x000fc800078e00ff */
[----:B------:R-:W-:Y:S01]  /*2cd00*/  IMAD.X R15, RZ, RZ, RZ, P0 ;  /* 0x000000ffff0f7224 */ /* 0x000fe200000e06ff */
[----:B------:R-:W-:Y:S01]  /*2cd10*/  IADD3 RZ, P0, R11, R12, RZ ;  /* 0x0000000c0bff7210 */ /* 0x000fe20007f1e0ff */
[----:B------:R-:W-:-:S04]  /*2cd20*/  IMAD.MOV.U32 R14, RZ, RZ, R13 ;  /* 0x000000ffff0e7224 */ /* 0x000fc800078e000d */
[----:B------:R-:W-:-:S08]  /*2cd30*/  IMAD.WIDE.U32.X R14, R19, R17, R14, P0 ;  /* 0x00000011130e7225 */ /* 0x000fd000000e040e */
.L_x_38:
[-CC-:B------:R-:W-:Y:S01]  /*2cd40*/  SHF.R.U64 R33, R14, R18.reuse, R15.reuse ;  /* 0x000000120e217219 */ /* 0x180fe2000000120f */
[----:B------:R-:W3:Y:S01]  /*2cd50*/  LDC.64 R30, c[0x0][0x640] ;  /* 0x00019000ff1e7b82 */ /* 0x000ee20000000a00 */
[----:B0-----:R-:W-:Y:S01]  /*2cd60*/  SHF.R.U32.HI R10, RZ, R18, R15 ;  /* 0x00000012ff0a7219 */ /* 0x001fe2000001160f */
[----:B--2---:R-:W-:Y:S01]  /*2cd70*/  IMAD.MOV R23, RZ, RZ, -R23 ;  /* 0x000000ffff177224 */ /* 0x004fe200078e0a17 */
[----:B------:R-:W-:Y:S01]  /*2cd80*/  IADD3 R13, P0, RZ, -R33, RZ ;  /* 0x80000021ff0d7210 */ /* 0x000fe20007f1e0ff */
[----:B------:R-:W-:Y:S01]  /*2cd90*/  ULDC UR8, c[0x0][0x154] ;  /* 0x0000550000087ab9 */ /* 0x000fe20000000800 */
[----:B------:R-:W-:Y:S02]  /*2cda0*/  IMAD.MOV.U32 R15, RZ, RZ, 0x1 ;  /* 0x00000001ff0f7424 */ /* 0x000fe400078e00ff */
[----:B------:R-:W-:Y:S01]  /*2cdb0*/  IMAD R23, R25, R23, R22 ;  /* 0x0000001719177224 */ /* 0x000fe200078e0216 */
[----:B------:R-:W0:Y:S01]  /*2cdc0*/  LDC R14, c[0x0][0x618] ;  /* 0x00018600ff0e7b82 */ /* 0x000e220000000800 */
[----:B------:R-:W-:-:S02]  /*2cdd0*/  IMAD.X R11, RZ, RZ, ~R10, P0 ;  /* 0x000000ffff0b7224 */ /* 0x000fc400000e0e0a */
[----:B------:R-:W-:Y:S02]  /*2cde0*/  IMAD.MOV.U32 R10, RZ, RZ, R27 ;  /* 0x000000ffff0a7224 */ /* 0x000fe400078e001b */
[-C--:B-1---5:R-:W-:Y:S02]  /*2cdf0*/  IMAD R12, R11, R20.reuse, RZ ;  /* 0x000000140b0c7224 */ /* 0x0a2fe400078e02ff */
[----:B------:R-:W-:Y:S01]  /*2ce00*/  IMAD.MOV.U32 R11, RZ, RZ, R29 ;  /* 0x000000ffff0b7224 */ /* 0x000fe200078e001d */
[----:B------:R-:W1:Y:S01]  /*2ce10*/  LDC R26, c[0x0][0x608] ;  /* 0x00018200ff1a7b82 */ /* 0x000e620000000800 */
[----:B------:R-:W-:-:S04]  /*2ce20*/  IMAD.WIDE.U32 R10, R13, R20, R10 ;  /* 0x000000140d0a7225 */ /* 0x000fc800078e000a */
[----:B------:R-:W-:-:S03]  /*2ce30*/  IMAD R13, R13, R21, R12 ;  /* 0x000000150d0d7224 */ /* 0x000fc600078e020c */
[----:B------:R-:W2:Y:S01]  /*2ce40*/  LDC R28, c[0x0][0x658] ;  /* 0x00019600ff1c7b82 */ /* 0x000ea20000000800 */
[----:B------:R-:W-:Y:S01]  /*2ce50*/  I2FP.F32.U32 R12, R24 ;  /* 0x00000018000c7245 */ /* 0x000fe20000201000 */
[----:B------:R-:W-:Y:S01]  /*2ce60*/  IMAD.IADD R11, R11, 0x1, R13 ;  /* 0x000000010b0b7824 */ /* 0x000fe200078e020d */
[----:B---3--:R-:W-:Y:S01]  /*2ce70*/  ISETP.NE.U32.AND P0, PT, R30, RZ, PT ;  /* 0x000000ff1e00720c */ /* 0x008fe20003f05070 */
[----:B------:R-:W-:Y:S02]  /*2ce80*/  IMAD.MOV.U32 R13, RZ, RZ, -0x1 ;  /* 0xffffffffff0d7424 */ /* 0x000fe400078e00ff */
[----:B------:R-:W-:Y:S02]  /*2ce90*/  FMUL R12, R12, UR8 ;  /* 0x000000080c0c7c20 */ /* 0x000fe40008400000 */
[----:B------:R-:W3:Y:S01]  /*2cea0*/  LDC R21, c[0x0][0x148] ;  /* 0x00005200ff157b82 */ /* 0x000ee20000000800 */
[----:B0-----:R-:W-:Y:S01]  /*2ceb0*/  SHF.R.U64 R18, R10, R14, R11 ;  /* 0x0000000e0a127219 */ /* 0x001fe2000000120b */
[----:B------:R0:W4:Y:S01]  /*2cec0*/  F2I.U32.TRUNC.NTZ R19, R12 ;  /* 0x0000000c00137305 */ /* 0x000122000020f000 */
[----:B------:R-:W-:-:S02]  /*2ced0*/  ISETP.NE.AND.EX P0, PT, R31, RZ, PT, P0 ;  /* 0x000000ff1f00720c */ /* 0x000fc40003f05300 */
[----:B------:R-:W-:-:S03]  /*2cee0*/  SHF.R.U32.HI R11, RZ, R14, R11 ;  /* 0x0000000eff0b7219 */ /* 0x000fc6000001160b */
[----:B------:R-:W0:Y:S01]  /*2cef0*/  LDC R22, c[0x0][0x600] ;  /* 0x00018000ff167b82 */ /* 0x000e220000000800 */
[-CC-:B-1----:R-:W-:Y:S02]  /*2cf00*/  SHF.R.U64 R16, R18, R26.reuse, R11.reuse ;  /* 0x0000001a12107219 */ /* 0x182fe4000000120b */
[----:B------:R-:W-:-:S05]  /*2cf10*/  SHF.R.U32.HI R11, RZ, R26, R11 ;  /* 0x0000001aff0b7219 */ /* 0x000fca000001160b */
[----:B------:R-:W1:Y:S01]  /*2cf20*/  LDC R27, c[0x0][0x648] ;  /* 0x00019200ff1b7b82 */ /* 0x000e620000000800 */
[-CC-:B--2---:R-:W-:Y:S02]  /*2cf30*/  SHF.R.U64 R20, R16, R28.reuse, R11.reuse ;  /* 0x0000001c10147219 */ /* 0x184fe4000000120b */
[-C--:B------:R-:W-:Y:S02]  /*2cf40*/  SHF.L.U32 R13, R13, R28.reuse, RZ ;  /* 0x0000001c0d0d7219 */ /* 0x080fe400000006ff */
[-C--:B------:R-:W-:Y:S01]  /*2cf50*/  SHF.R.U32.HI R11, RZ, R28.reuse, R11 ;  /* 0x0000001cff0b7219 */ /* 0x080fe2000001160b */
[----:B------:R-:W-:Y:S01]  /*2cf60*/  IMAD.MOV.U32 R10, RZ, RZ, R20 ;  /* 0x000000ffff0a7224 */ /* 0x000fe200078e0014 */
[----:B------:R-:W-:Y:S01]  /*2cf70*/  SHF.L.U32 R206, R15, R28, RZ ;  /* 0x0000001c0fce7219 */ /* 0x000fe200000006ff */
[----:B------:R-:W2:Y:S01]  /*2cf80*/  LDC R29, c[0x0][0x638] ;  /* 0x00018e00ff1d7b82 */ /* 0x000ea20000000800 */
[----:B------:R-:W-:-:S07]  /*2cf90*/  LOP3.LUT R25, RZ, R13, RZ, 0x33, !PT ;  /* 0x0000000dff197212 */ /* 0x000fce00078e33ff */
[----:B------:R-:W0:Y:S01]  /*2cfa0*/  LDC R32, c[0x0][0x610] ;  /* 0x00018400ff207b82 */ /* 0x000e220000000800 */
[----:B----4-:R-:W-:Y:S05]  /*2cfb0*/  @!P0 BRA `(.L_x_39) ;  /* 0x0000000000288947 */ /* 0x010fea0003800000 */
[----:B------:R-:W4:Y:S02]  /*2cfc0*/  LDC R15, c[0x0][0x64c] ;  /* 0x00019300ff0f7b82 */ /* 0x000f240000000800 */
[----:B----4-:R-:W-:-:S05]  /*2cfd0*/  IADD3 R15, P0, R20, R15, RZ ;  /* 0x0000000f140f7210 */ /* 0x010fca0007f1e0ff */
[----:B------:R-:W-:-:S04]  /*2cfe0*/  IMAD.X R17, RZ, RZ, R11, P0 ;  /* 0x000000ffff117224 */ /* 0x000fc800000e060b */
[----:B------:R-:W-:-:S04]  /*2cff0*/  IMAD.WIDE.U32 R10, R17, R30, RZ ;  /* 0x0000001e110a7225 */ /* 0x000fc800078e00ff */
[----:B0-----:R-:W-:-:S04]  /*2d000*/  IMAD.WIDE.U32 R12, P0, R15, R31, R10 ;  /* 0x0000001f0f0c7225 */ /* 0x001fc8000780000a */
[----:B------:R-:W-:-:S04]  /*2d010*/  IMAD.WIDE.U32 R10, R15, R30, RZ ;  /* 0x0000001e0f0a7225 */ /* 0x000fc800078e00ff */
[----:B------:R-:W-:Y:S01]  /*2d020*/  IMAD.X R15, RZ, RZ, RZ, P0 ;  /* 0x000000ffff0f7224 */ /* 0x000fe200000e06ff */
[----:B------:R-:W-:Y:S01]  /*2d030*/  IADD3 RZ, P0, R11, R12, RZ ;  /* 0x0000000c0bff7210 */ /* 0x000fe20007f1e0ff */
[----:B------:R-:W-:-:S04]  /*2d040*/  IMAD.MOV.U32 R14, RZ, RZ, R13 ;  /* 0x000000ffff0e7224 */ /* 0x000fc800078e000d */
[----:B------:R-:W-:-:S08]  /*2d050*/  IMAD.WIDE.U32.X R10, R17, R31, R14, P0 ;  /* 0x0000001f110a7225 */ /* 0x000fd000000e040e */
.L_x_39:
[----:B0-----:R-:W0:Y:S01]  /*2d060*/  LDC R12, c[0x0][0x65c] ;  /* 0x00019700ff0c7b82 */ /* 0x001e220000000800 */
[----:B-1----:R-:W-:Y:S01]  /*2d070*/  SHF.R.U64 R10, R10, R27, R11 ;  /* 0x0000001b0a0a7219 */ /* 0x002fe2000000120b */
[----:B------:R-:W-:Y:S01]  /*2d080*/  VIADD R13, R22, 0xffffffff ;  /* 0xffffffff160d7836 */ /* 0x000fe20000000000 */
[----:B------:R-:W-:Y:S01]  /*2d090*/  LOP3.LUT R15, R16, R25, RZ, 0xc0, !PT ;  /* 0x00000019100f7212 */ /* 0x000fe200078ec0ff */
[----:B------:R-:W-:Y:S01]  /*2d0a0*/  IMAD.MOV R19, RZ, RZ, -R19 ;  /* 0x000000ffff137224 */ /* 0x000fe200078e0a13 */
[----:B------:R-:W-:Y:S01]  /*2d0b0*/  R2UR UR61, R33 ;  /* 0x00000000213d72ca */ /* 0x000fe200000e0000 */
[----:B------:R-:W-:Y:S01]  /*2d0c0*/  IMAD.MOV R11, RZ, RZ, -R10 ;  /* 0x000000ffff0b7224 */ /* 0x000fe200078e0a0a */
[----:B------:R-:W-:Y:S01]  /*2d0d0*/  LOP3.LUT R13, R18, R13, RZ, 0xc0, !PT ;  /* 0x0000000d120d7212 */ /* 0x000fe200078ec0ff */
[----:B------:R-:W-:Y:S02]  /*2d0e0*/  IMAD R206, R206, R10, R15 ;  /* 0x0000000acece7224 */ /* 0x000fe400078e020f */
[----:B--2---:R-:W-:-:S04]  /*2d0f0*/  IMAD R10, R11, R29, R20 ;  /* 0x0000001d0b0a7224 */ /* 0x004fc800078e0214 */
[----:B------:R-:W-:Y:S02]  /*2d100*/  IMAD R11, R10, R22, R13 ;  /* 0x000000160a0b7224 */ /* 0x000fe400078e020d */
[----:B------:R-:W-:Y:S01]  /*2d110*/  IMAD.MOV.U32 R10, RZ, RZ, 0x1 ;  /* 0x00000001ff0a7424 */ /* 0x000fe200078e00ff */
[----:B0-----:R-:W-:-:S13]  /*2d120*/  ISETP.NE.AND P0, PT, R12, 0x1, PT ;  /* 0x000000010c00780c */ /* 0x001fda0003f05270 */
[----:B---3--:R-:W-:-:S04]  /*2d130*/  @P0 IMAD R23, R21, R19, R24 ;  /* 0x0000001315170224 */ /* 0x008fc800078e0218 */
[----:B------:R-:W-:-:S05]  /*2d140*/  IMAD R206, R206, R32, R23 ;  /* 0x00000020cece7224 */ /* 0x000fca00078e0217 */
[----:B------:R-:W-:Y:S02]  /*2d150*/  SEL R12, R11, R206, !P0 ;  /* 0x000000ce0b0c7207 */ /* 0x000fe40004000000 */
[----:B------:R-:W-:Y:S02]  /*2d160*/  SEL R206, R206, R11, !P0 ;  /* 0x0000000bcece7207 */ /* 0x000fe40004000000 */
[----:B------:R-:W-:Y:S01]  /*2d170*/  PRMT R11, R10, 0x7610, R11 ;  /* 0x000076100a0b7816 */ /* 0x000fe2000000000b */
[----:B------:R2:W-:Y:S06]  /*2d180*/  STL [R1+0x4c0], R12 ;  /* 0x0004c00c01007387 */ /* 0x0005ec0000100800 */
.L_x_37:
[----:B------:R3:W-:Y:S01]  /*2d190*/  STL [R1+0x4bc], R206 ;  /* 0x0004bcce01007387 */ /* 0x0007e20000100800 */
[----:B------:R-:W-:Y:S01]  /*2d1a0*/  LOP3.LUT P0, RZ, R11, 0xff, RZ, 0xc0, !PT ;  /* 0x000000ff0bff7812 */ /* 0x000fe2000780c0ff */
[----:B------:R-:W-:-:S04]  /*2d1b0*/  UIMAD.WIDE.U32 UR8, UR59, -0x55555555, URZ ;  /* 0xaaaaaaab3b0878a5 */ /* 0x000fc8000f8e003f */
[----:B------:R-:W-:-:S04]  /*2d1c0*/  USHF.R.U32.HI UR8, URZ, 0x3, UR9 ;  /* 0x000000033f087899 */ /* 0x000fc80008011609 */
[----:B------:R-:W-:-:S04]  /*2d1d0*/  UIMAD UR59, UR8, -0xc, UR59 ;  /* 0xfffffff4083b78a4 */ /* 0x000fc8000f8e023b */
[----:B---3--:R-:W-:Y:S08]  /*2d1e0*/  @P0 BRA `(.L_x_40) ;  /* 0xfffffd4000080947 */ /* 0x008ff0000383ffff */
[----:B------:R-:W-:Y:S05]  /*2d1f0*/  EXIT ;  /* 0x000000000000794d */ /* 0x000fea0003800000 */
.L_x_4:
[----:B------:R-:W2:Y:S01]  /*2d200*/  LDL R17, [R1+0x4c8] ;  /* 0x0004c80001117983 */ /* 0x000ea20000100800 */
[----:B------:R-:W-:-:S03]  /*2d210*/  ULDC.64 UR4, c[0x0][0x650] ;  /* 0x0001940000047ab9 */ /* 0x000fc60000000a00 */
[----:B------:R-:W3:Y:S01]  /*2d220*/  LDL R18, [R1+0x4c4] ;  /* 0x0004c40001127983 */ /* 0x000ee20000100800 */
[----:B------:R-:W-:Y:S01]  /*2d230*/  PRMT R6, RZ, 0x7610, R6 ;  /* 0x00007610ff067816 */ /* 0x000fe20000000006 */
[----:B------:R-:W-:Y:S02]  /*2d240*/  IMAD.MOV.U32 R5, RZ, RZ, -0x1 ;  /* 0xffffffffff057424 */ /* 0x000fe400078e00ff */
[----:B------:R-:W-:Y:S02]  /*2d250*/  IMAD.MOV.U32 R4, RZ, RZ, -0x1 ;  /* 0xffffffffff047424 */ /* 0x000fe400078e00ff */
[----:B------:R-:W-:Y:S01]  /*2d260*/  IMAD.MOV.U32 R10, RZ, RZ, -0x1 ;  /* 0xffffffffff0a7424 */ /* 0x000fe200078e00ff */
[----:B--2---:R-:W-:-:S04]  /*2d270*/  ISETP.GE.U32.AND P0, PT, R17, UR4, PT ;  /* 0x0000000411007c0c */ /* 0x004fc8000bf06070 */
[----:B---3--:R-:W-:-:S13]  /*2d280*/  ISETP.GE.U32.AND.EX P0, PT, R18, UR5, PT, P0 ;  /* 0x0000000512007c0c */ /* 0x008fda000bf06100 */
[----:B------:R-:W-:Y:S05]  /*2d290*/  @P0 BRA `(.L_x_41) ;  /* 0x0000000400640947 */ /* 0x000fea0003800000 */
        /* <DEDUP_REMOVED lines=18> */
.L_x_42:
[--C-:B------:R-:W-:Y:S01]  /*2d3c0*/  SHF.R.U64 R10, R8, R12, R9.reuse ;  /* 0x0000000c080a7219 */ /* 0x100fe20000001209 */
[----:B------:R-:W-:Y:S01]  /*2d3d0*/  IMAD.MOV.U32 R5, RZ, RZ, R18 ;  /* 0x000000ffff057224 */ /* 0x000fe200078e0012 */
[----:B------:R-:W-:Y:S01]  /*2d3e0*/  I2FP.F32.U32 R6, R2 ;  /* 0x0000000200067245 */ /* 0x000fe20000201000 */
[----:B------:R-:W0:Y:S01]  /*2d3f0*/  LDC R16, c[0x0][0x618] ;  /* 0x00018600ff107b82 */ /* 0x000e220000000800 */
[----:B------:R-:W-:Y:S01]  /*2d400*/  SHF.R.U32.HI R3, RZ, R12, R9 ;  /* 0x0000000cff037219 */ /* 0x000fe20000011609 */
[----:B------:R-:W-:Y:S01]  /*2d410*/  ULDC UR4, c[0x0][0x150] ;  /* 0x0000540000047ab9 */ /* 0x000fe20000000800 */
[----:B------:R-:W-:Y:S01]  /*2d420*/  IADD3 R7, P0, RZ, -R10, RZ ;  /* 0x8000000aff077210 */ /* 0x000fe20007f1e0ff */
[----:B------:R-:W-:Y:S01]  /*2d430*/  FMUL R9, R6, UR4 ;  /* 0x0000000406097c20 */ /* 0x000fe20008400000 */
[----:B------:R-:W-:Y:S01]  /*2d440*/  IMAD.MOV.U32 R4, RZ, RZ, R17 ;  /* 0x000000ffff047224 */ /* 0x000fe200078e0011 */
[----:B------:R-:W-:Y:S02]  /*2d450*/  ULDC UR4, c[0x0][0x154] ;  /* 0x0000550000047ab9 */ /* 0x000fe40000000800 */
[----:B------:R-:W1:Y:S01]  /*2d460*/  LDC.64 R18, c[0x0][0x640] ;  /* 0x00019000ff127b82 */ /* 0x000e620000000a00 */
[----:B------:R-:W-:Y:S01]  /*2d470*/  IMAD.X R3, RZ, RZ, ~R3, P0 ;  /* 0x000000ffff037224 */ /* 0x000fe200000e0e03 */
[----:B------:R-:W2:Y:S01]  /*2d480*/  F2I.U32.TRUNC.NTZ R9, R9 ;  /* 0x0000000900097305 */ /* 0x000ea2000020f000 */
[----:B------:R-:W-:-:S04]  /*2d490*/  IMAD.WIDE.U32 R4, R7, R14, R4 ;  /* 0x0000000e07047225 */ /* 0x000fc800078e0004 */
[----:B------:R-:W-:Y:S01]  /*2d4a0*/  IMAD R6, R3, R14, RZ ;  /* 0x0000000e03067224 */ /* 0x000fe200078e02ff */
[----:B------:R-:W3:Y:S03]  /*2d4b0*/  LDC R11, c[0x0][0x144] ;  /* 0x00005100ff0b7b82 */ /* 0x000ee60000000800 */
[----:B------:R-:W-:Y:S02]  /*2d4c0*/  IMAD R3, R7, R15, R6 ;  /* 0x0000000f07037224 */ /* 0x000fe400078e0206 */
[----:B------:R-:W-:Y:S02]  /*2d4d0*/  IMAD.MOV.U32 R6, RZ, RZ, -0x1 ;  /* 0xffffffffff067424 */ /* 0x000fe400078e00ff */
[----:B------:R-:W-:Y:S01]  /*2d4e0*/  IMAD.IADD R3, R5, 0x1, R3 ;  /* 0x0000000105037824 */ /* 0x000fe200078e0203 */
[----:B------:R-:W4:Y:S01]  /*2d4f0*/  LDC R12, c[0x0][0x608] ;  /* 0x00018200ff0c7b82 */ /* 0x000f220000000800 */
[----:B------:R-:W-:-:S03]  /*2d500*/  I2FP.F32.U32 R5, R0 ;  /* 0x0000000000057245 */ /* 0x000fc60000201000 */
[-C--:B0-----:R-:W-:Y:S01]  /*2d510*/  SHF.R.U64 R8, R4, R16.reuse, R3 ;  /* 0x0000001004087219 */ /* 0x081fe20000001203 */
[----:B--2---:R-:W-:Y:S01]  /*2d520*/  IMAD.MOV R4, RZ, RZ, -R9 ;  /* 0x000000ffff047224 */ /* 0x004fe200078e0a09 */
[----:B------:R-:W-:Y:S01]  /*2d530*/  SHF.R.U32.HI R3, RZ, R16, R3 ;  /* 0x00000010ff037219 */ /* 0x000fe20000011603 */
[----:B------:R-:W-:Y:S01]  /*2d540*/  FMUL R5, R5, UR4 ;  /* 0x0000000405057c20 */ /* 0x000fe20008400000 */
[----:B------:R-:W0:Y:S01]  /*2d550*/  LDC R7, c[0x0][0x658] ;  /* 0x00019600ff077b82 */ /* 0x000e220000000800 */
[----:B-1----:R-:W-:-:S04]  /*2d560*/  ISETP.NE.U32.AND P0, PT, R18, RZ, PT ;  /* 0x000000ff1200720c */ /* 0x002fc80003f05070 */
[----:B------:R-:W-:-:S03]  /*2d570*/  ISETP.NE.AND.EX P0, PT, R19, RZ, PT, P0 ;  /* 0x000000ff1300720c */ /* 0x000fc60003f05300 */
[----:B------:R-:W1:Y:S01]  /*2d580*/  LDC R15, c[0x0][0x148] ;  /* 0x00005200ff0f7b82 */ /* 0x000e620000000800 */
[----:B---3--:R-:W-:Y:S02]  /*2d590*/  IMAD R17, R11, R4, R2 ;  /* 0x000000040b117224 */ /* 0x008fe400078e0202 */
[----:B------:R-:W-:-:S05]  /*2d5a0*/  IMAD.MOV.U32 R4, RZ, RZ, 0x1 ;  /* 0x00000001ff047424 */ /* 0x000fca00078e00ff */
[----:B------:R-:W2:Y:S01]  /*2d5b0*/  LDC R14, c[0x0][0x600] ;  /* 0x00018000ff0e7b82 */ /* 0x000ea20000000800 */
[-CC-:B----4-:R-:W-:Y:S02]  /*2d5c0*/  SHF.R.U64 R11, R8, R12.reuse, R3.reuse ;  /* 0x0000000c080b7219 */ /* 0x190fe40000001203 */
[----:B------:R-:W-:Y:S02]  /*2d5d0*/  SHF.R.U32.HI R2, RZ, R12, R3 ;  /* 0x0000000cff027219 */ /* 0x000fe40000011603 */
[----:B------:R3:W4:Y:S03]  /*2d5e0*/  F2I.U32.TRUNC.NTZ R12, R5 ;  /* 0x00000005000c7305 */ /* 0x000726000020f000 */
[----:B------:R-:W1:Y:S01]  /*2d5f0*/  LDC R20, c[0x0][0x648] ;  /* 0x00019200ff147b82 */ /* 0x000e620000000800 */
[-C--:B0-----:R-:W-:Y:S02]  /*2d600*/  SHF.R.U64 R13, R11, R7.reuse, R2 ;  /* 0x000000070b0d7219 */ /* 0x081fe40000001202 */
[----:B------:R-:W-:-:S02]  /*2d610*/  SHF.L.U32 R6, R6, R7, RZ ;  /* 0x0000000706067219 */ /* 0x000fc400000006ff */
[-C--:B------:R-:W-:Y:S01]  /*2d620*/  SHF.R.U32.HI R3, RZ, R7.reuse, R2 ;  /* 0x00000007ff037219 */ /* 0x080fe20000011602 */
[----:B------:R-:W-:Y:S01]  /*2d630*/  IMAD.MOV.U32 R2, RZ, RZ, R13 ;  /* 0x000000ffff027224 */ /* 0x000fe200078e000d */
[----:B------:R-:W-:Y:S01]  /*2d640*/  SHF.L.U32 R16, R4, R7, RZ ;  /* 0x0000000704107219 */ /* 0x000fe200000006ff */
[----:B------:R-:W0:Y:S01]  /*2d650*/  LDC R21, c[0x0][0x638] ;  /* 0x00018e00ff157b82 */ /* 0x000e220000000800 */
[----:B------:R-:W-:-:S07]  /*2d660*/  LOP3.LUT R22, RZ, R6, RZ, 0x33, !PT ;  /* 0x00000006ff167212 */ /* 0x000fce00078e33ff */
[----:B------:R-:W0:Y:S01]  /*2d670*/  LDC R23, c[0x0][0x610] ;  /* 0x00018400ff177b82 */ /* 0x000e220000000800 */
[----:B---34-:R-:W-:Y:S05]  /*2d680*/  @!P0 BRA `(.L_x_43) ;  /* 0x0000000000288947 */ /* 0x018fea0003800000 */
[----:B------:R-:W3:Y:S02]  /*2d690*/  LDC R2, c[0x0][0x64c] ;  /* 0x00019300ff027b82 */ /* 0x000ee40000000800 */
[----:B---3--:R-:W-:-:S05]  /*2d6a0*/  IADD3 R7, P0, R13, R2, RZ ;  /* 0x000000020d077210 */ /* 0x008fca0007f1e0ff */
        /* <DEDUP_REMOVED lines=8> */
.L_x_43:
[----:B------:R-:W3:Y:S01]  /*2d730*/  LDC R4, c[0x0][0x65c] ;  /* 0x00019700ff047b82 */ /* 0x000ee20000000800 */
[----:B-1----:R-:W-:Y:S01]  /*2d740*/  SHF.R.U64 R3, R2, R20, R3 ;  /* 0x0000001402037219 */ /* 0x002fe20000001203 */
[----:B--2---:R-:W-:Y:S01]  /*2d750*/  VIADD R5, R14, 0xffffffff ;  /* 0xffffffff0e057836 */ /* 0x004fe20000000000 */
[----:B------:R-:W-:Y:S01]  /*2d760*/  LOP3.LUT R2, R11, R22, RZ, 0xc0, !PT ;  /* 0x000000160b027212 */ /* 0x000fe200078ec0ff */
[----:B------:R-:W-:Y:S02]  /*2d770*/  IMAD.MOV R12, RZ, RZ, -R12 ;  /* 0x000000ffff0c7224 */ /* 0x000fe400078e0a0c */
[----:B------:R-:W-:Y:S02]  /*2d780*/  IMAD.MOV.U32 R6, RZ, RZ, 0x1 ;  /* 0x00000001ff067424 */ /* 0x000fe400078e00ff */
[----:B------:R-:W-:Y:S01]  /*2d790*/  IMAD R2, R16, R3, R2 ;  /* 0x0000000310027224 */ /* 0x000fe200078e0202 */
[----:B---3--:R-:W-:Y:S01]  /*2d7a0*/  ISETP.NE.AND P0, PT, R4, 0x1, PT ;  /* 0x000000010400780c */ /* 0x008fe20003f05270 */
[----:B------:R-:W-:Y:S01]  /*2d7b0*/  IMAD.MOV R4, RZ, RZ, -R3 ;  /* 0x000000ffff047224 */ /* 0x000fe200078e0a03 */
[----:B------:R-:W-:-:S11]  /*2d7c0*/  LOP3.LUT R3, R8, R5, RZ, 0xc0, !PT ;  /* 0x0000000508037212 */ /* 0x000fd600078ec0ff */
[----:B------:R-:W-:Y:S02]  /*2d7d0*/  @P0 IMAD R17, R15, R12, R0 ;  /* 0x0000000c0f110224 */ /* 0x000fe400078e0200 */
[----:B0-----:R-:W-:Y:S02]  /*2d7e0*/  IMAD R0, R4, R21, R13 ;  /* 0x0000001504007224 */ /* 0x001fe400078e020d */
[----:B------:R-:W-:Y:S02]  /*2d7f0*/  IMAD R5, R2, R23, R17 ;  /* 0x0000001702057224 */ /* 0x000fe400078e0211 */
[----:B------:R-:W-:-:S05]  /*2d800*/  IMAD R0, R0, R14, R3 ;  /* 0x0000000e00007224 */ /* 0x000fca00078e0203 */
[----:B------:R-:W-:Y:S02]  /*2d810*/  SEL R4, R0, R5, !P0 ;  /* 0x0000000500047207 */ /* 0x000fe40004000000 */
[----:B------:R-:W-:-:S07]  /*2d820*/  SEL R5, R5, R0, !P0 ;  /* 0x0000000005057207 */ /* 0x000fce0004000000 */
.L_x_41:
[----:B------:R-:W-:-:S08]  /*2d830*/  NOP ;  /* 0x0000000000007918 */ /* 0x000fd00000000000 */
[----:B------:R-:W0:-:S00]  /*2d840*/  USETMAXREG.DEALLOC.CTAPOOL 0x18 ;  /* 0x00000018000079c8 */ /* 0x000e0000080e0500 */
[----:B------:R-:W-:-:S13]  /*2d850*/  ISETP.NE.AND P0, PT, RZ, UR8, PT ;  /* 0x00000008ff007c0c */ /* 0x000fda000bf05270 */
[----:B------:R-:W-:Y:S05]  /*2d860*/  @P0 EXIT ;  /* 0x000000000000094d */ /* 0x000fea0003800000 */
[----:B0-----:R-:W-:Y:S01]  /*2d870*/  LOP3.LUT P0, RZ, R6, 0xff, RZ, 0xc0, !PT ;  /* 0x000000ff06ff7812 */ /* 0x001fe2000780c0ff */
[----:B------:R-:W-:Y:S02]  /*2d880*/  IMAD.MOV.U32 R6, RZ, RZ, 0x1 ;  /* 0x00000001ff067424 */ /* 0x000fe400078e00ff */
[----:B------:R-:W-:-:S10]  /*2d890*/  IMAD.MOV.U32 R7, RZ, RZ, RZ ;  /* 0x000000ffff077224 */ /* 0x000fd400078e00ff */
[----:B------:R-:W-:Y:S05]  /*2d8a0*/  @!P0 BRA `(.L_x_44) ;  /* 0x0000000c00548947 */ /* 0x000fea0003800000 */
[----:B------:R-:W0:Y:S01]  /*2d8b0*/  LDC R0, c[0x0][0x28c] ;  /* 0x0000a300ff007b82 */ /* 0x000e220000000800 */
[----:B------:R-:W1:Y:S01]  /*2d8c0*/  S2R R2, SR_TID.X ;  /* 0x0000000000027919 */ /* 0x000e620000002100 */
[----:B------:R-:W-:Y:S01]  /*2d8d0*/  ULDC UR5, c[0x0][0x658] ;  /* 0x0001960000057ab9 */ /* 0x000fe20000000800 */
[----:B------:R-:W-:Y:S01]  /*2d8e0*/  UMOV UR7, 0xffffffff ;  /* 0xffffffff00077882 */ /* 0x000fe20000000000 */
[----:B------:R-:W-:Y:S01]  /*2d8f0*/  ULDC UR6, c[0x0][0xc] ;  /* 0x0000030000067ab9 */ /* 0x000fe20000000800 */
[----:B------:R-:W-:Y:S01]  /*2d900*/  USHF.L.U32 UR8, UR7, UR5, URZ ;  /* 0x0000000507087299 */ /* 0x000fe2000800063f */
[----:B------:R-:W-:Y:S01]  /*2d910*/  BSSY B0, `(.L_x_44) ;  /* 0x00000ce000007945 */ /* 0x000fe20003800000 */
[----:B------:R-:W-:Y:S01]  /*2d920*/  UMOV UR9, 0x1 ;  /* 0x0000000100097882 */ /* 0x000fe20000000000 */
[----:B------:R-:W-:Y:S01]  /*2d930*/  ULDC UR7, c[0x0][0x10] ;  /* 0x0000040000077ab9 */ /* 0x000fe20000000800 */
[----:B------:R-:W-:Y:S01]  /*2d940*/  USHF.L.U32 UR18, UR9, UR5, URZ ;  /* 0x0000000509127299 */ /* 0x000fe2000800063f */
[----:B------:R-:W-:Y:S01]  /*2d950*/  IMAD.MOV.U32 R9, RZ, RZ, 0x1 ;  /* 0x00000001ff097424 */ /* 0x000fe200078e00ff */
[----:B------:R-:W-:Y:S01]  /*2d960*/  UIMAD.WIDE.U32 UR6, UR6, UR7, URZ ;  /* 0x00000007060672a5 */ /* 0x000fe2000f8e003f */
[----:B------:R-:W-:Y:S01]  /*2d970*/  IMAD.MOV.U32 R6, RZ, RZ, 0x1 ;  /* 0x00000001ff067424 */ /* 0x000fe200078e00ff */
[----:B------:R-:W-:Y:S01]  /*2d980*/  ULDC UR5, c[0x0][0x14] ;  /* 0x0000050000057ab9 */ /* 0x000fe20000000800 */
[----:B------:R-:W-:Y:S01]  /*2d990*/  IMAD.MOV.U32 R7, RZ, RZ, RZ ;  /* 0x000000ffff077224 */ /* 0x000fe200078e00ff */
[----:B------:R-:W-:-:S02]  /*2d9a0*/  UIMAD.WIDE.U32 UR20, UR6, UR5, URZ ;  /* 0x00000005061472a5 */ /* 0x000fc4000f8e003f */
[----:B------:R-:W-:Y:S01]  /*2d9b0*/  UIMAD UR13, UR7, UR5, URZ ;  /* 0x00000005070d72a4 */ /* 0x000fe2000f8e023f */
[----:B------:R-:W-:Y:S01]  /*2d9c0*/  ULDC UR4, c[0x0][0x600] ;  /* 0x0001800000047ab9 */ /* 0x000fe20000000800 */
[----:B------:R-:W-:Y:S02]  /*2d9d0*/  ULOP3.LUT UR24, UR58, 0x2, URZ, 0xfc, !UPT ;  /* 0x000000023a187892 */ /* 0x000fe4000f8efc3f */
[----:B------:R-:W-:Y:S01]  /*2d9e0*/  UIADD3 UR4, UR4, -0x1, URZ ;  /* 0xffffffff04047890 */ /* 0x000fe2000fffe03f */
[----:B0-----:R-:W-:Y:S01]  /*2d9f0*/  VIADD R0, R0, 0x1f ;  /* 0x0000001f00007836 */ /* 0x001fe20000000000 */
[----:B------:R-:W-:Y:S02]  /*2da00*/  ULOP3.LUT UR17, URZ, UR8, URZ, 0x33, !UPT ;  /* 0x000000083f117292 */ /* 0x000fe4000f8e333f */
[----:B------:R-:W-:Y:S02]  /*2da10*/  UIADD3 UR13, UR21, UR13, URZ ;  /* 0x0000000d150d7290 */ /* 0x000fe4000fffe03f */
[----:B------:R-:W-:Y:S01]  /*2da20*/  SHF.R.S32.HI R3, RZ, 0x1f, R0 ;  /* 0x0000001fff037819 */ /* 0x000fe20000011400 */
[----:B------:R-:W-:-:S03]  /*2da30*/  ULDC.64 UR22, c[0x0][0x198] ;  /* 0x0000660000167ab9 */ /* 0x000fc60000000a00 */
[----:B------:R-:W-:Y:S02]  /*2da40*/  LEA.HI R0, R3, R0, RZ, 0x5 ;  /* 0x0000000003007211 */ /* 0x000fe400078f28ff */
[C---:B-1----:R-:W-:Y:S02]  /*2da50*/  LOP3.LUT P2, RZ, R2.reuse, 0x7f, RZ, 0xc0, !PT ;  /* 0x0000007f02ff7812 */ /* 0x042fe4000784c0ff */
[----:B------:R-:W-:Y:S02]  /*2da60*/  SHF.R.S32.HI R0, RZ, 0x5, R0 ;  /* 0x00000005ff007819 */ /* 0x000fe40000011400 */
[----:B------:R-:W-:-:S03]  /*2da70*/  LOP3.LUT P0, RZ, R2, 0x1f, RZ, 0xc0, !PT ;  /* 0x0000001f02ff7812 */ /* 0x000fc6000780c0ff */
[----:B------:R-:W-:Y:S01]  /*2da80*/  VIADD R14, R0, 0x1 ;  /* 0x00000001000e7836 */ /* 0x000fe20000000000 */
[----:B------:R-:W-:-:S13]  /*2da90*/  PLOP3.LUT P0, PT, P0, P2, PT, 0x8a, 0x0 ;  /* 0x000000000000781c */ /* 0x000fda0000705172 */
.L_x_56:
[----:B------:R-:W-:-:S03]  /*2daa0*/  UMOV UR5, 0xffffffff ;  /* 0xffffffff00057882 */ /* 0x000fc60000000000 */
[----:B------:R-:W-:Y:S05]  /*2dab0*/  BRA.DIV UR5, `(.L_x_45) ;  /* 0x0000001205ec7947 */ /* 0x000fea000b800000 */
[----:B------:R-:W-:-:S13]  /*2dac0*/  ELECT P1, URZ, PT ;  /* 0x00000000003f782f */ /* 0x000fda0003820000 */
.L_x_75:
[----:B------:R-:W0:Y:S01]  /*2dad0*/  LDC R2, c[0x0][0x28c] ;  /* 0x0000a300ff027b82 */ /* 0x000e220000000800 */
[----:B------:R-:W-:Y:S01]  /*2dae0*/  BSSY B1, `(.L_x_46) ;  /* 0x0000038000017945 */ /* 0x000fe20003800000 */
[----:B0-----:R-:W-:-:S13]  /*2daf0*/  ISETP.LT.OR P1, PT, R2, 0x1, !P1 ;  /* 0x000000010200780c */ /* 0x001fda0004f21670 */
[----:B------:R-:W-:Y:S05]  /*2db00*/  @P1 BRA `(.L_x_47) ;  /* 0x0000000000d41947 */ /* 0x000fea0003800000 */
[----:B------:R-:W-:Y:S02]  /*2db10*/  IMAD R4, R4, 0xb0, RZ ;  /* 0x000000b004047824 */ /* 0x000fe400078e02ff */
[----:B------:R-:W-:Y:S02]  /*2db20*/  IMAD R5, R5, 0x180, RZ ;  /* 0x0000018005057824 */ /* 0x000fe400078e02ff */
[----:B------:R-:W-:Y:S02]  /*2db30*/  IMAD.MOV.U32 R13, RZ, RZ, RZ ;  /* 0x000000ffff0d7224 */ /* 0x000fe400078e00ff */
[----:B------:R-:W-:Y:S02]  /*2db40*/  IMAD.MOV.U32 R2, RZ, RZ, R14 ;  /* 0x000000ffff027224 */ /* 0x000fe400078e000e */
[----:B------:R-:W-:Y:S02]  /*2db50*/  IMAD.MOV.U32 R3, RZ, RZ, R6 ;  /* 0x000000ffff037224 */ /* 0x000fe400078e0006 */
[----:B------:R-:W-:-:S07]  /*2db60*/  IMAD.MOV.U32 R8, RZ, RZ, R7 ;  /* 0x000000ffff087224 */ /* 0x000fce00078e0007 */
.L_x_51:
[----:B------:R-:W0:Y:S01]  /*2db70*/  S2R R12, SR_CgaCtaId ;  /* 0x00000000000c7919 */ /* 0x000e220000008800 */
[----:B------:R-:W-:-:S04]  /*2db80*/  MOV R11, 0x400 ;  /* 0x00000400000b7802 */ /* 0x000fc80000000f00 */
[----:B0-----:R-:W-:Y:S02]  /*2db90*/  LEA R15, R12, R11, 0x18 ;  /* 0x0000000b0c0f7211 */ /* 0x001fe400078ec0ff */
[----:B------:R-:W-:Y:S01]  /*2dba0*/  SHF.L.U32 R11, R3, 0x1f, RZ ;  /* 0x0000001f030b7819 */ /* 0x000fe200000006ff */
[----:B------:R-:W0:Y:S02]  /*2dbb0*/  @!P2 LDC R12, c[0x0][0x500] ;  /* 0x00014000ff0cab82 */ /* 0x000e240000000800 */
[----:B------:R-:W-:-:S04]  /*2dbc0*/  IMAD R16, R8, 0x8, R15 ;  /* 0x0000000808107824 */ /* 0x000fc800078e020f */
[----:B------:R-:W1:Y:S02]  /*2dbd0*/  SYNCS.PHASECHK.TRANS64.TRYWAIT P1, [R16+URZ+0x60], R11 ;  /* 0x0000600b100075a7 */ /* 0x000e64000802017f */
[----:B-1----:R-:W-:Y:S05]  /*2dbe0*/  @!P1 BRA `(.L_x_48) ;  /* 0x0000001000c09947 */ /* 0x002fea0003800000 */
.L_x_76:
[----:B------:R-:W-:Y:S01]  /*2dbf0*/  UPRMT UR5, UR24, 0x9910, URZ ;  /* 0x0000991018057896 */ /* 0x000fe2000800003f */
[----:B0-----:R0:W-:Y:S03]  /*2dc00*/  @!P2 SYNCS.ARRIVE.TRANS64 RZ, [R16+URZ], R12 ;  /* 0x0000000c10ffa9a7 */ /* 0x0011e6000800003f */
[----:B------:R-:W-:-:S06]  /*2dc10*/  UISETP.NE.AND UP0, UPT, UR5, 0x2, UPT ;  /* 0x000000020500788c */ /* 0x000fcc000bf05270 */
[----:B------:R-:W-:-:S13]  /*2dc20*/  PLOP3.LUT P1, PT, PT, PT, UP0, 0x80, 0x0 ;  /* 0x000000000000781c */ /* 0x000fda0003f2f008 */
[----:B0-----:R-:W-:Y:S05]  /*2dc30*/  @P1 BRA `(.L_x_49) ;  /* 0x0000000000041947 */ /* 0x001fea0003800000 */
[----:B------:R-:W-:Y:S01]  /*2dc40*/  BPT.TRAP 0x1 ;  /* 0x000000040000795c */ /* 0x000fe20000300000 */
.L_x_49:
[----:B------:R-:W-:Y:S05]  /*2dc50*/  @P0 BRA `(.L_x_50) ;  /* 0x0000000000040947 */ /* 0x000fea0003800000 */
[----:B------:R-:W-:Y:S01]  /*2dc60*/  BPT.TRAP 0x1 ;  /* 0x000000040000795c */ /* 0x000fe20000300000 */
.L_x_50:
[--C-:B-1----:R-:W-:Y:S01]  /*2dc70*/  IMAD R11, R8, 0x3000, R15.reuse ;  /* 0x00003000080b7824 */ /* 0x102fe200078e020f */
[----:B------:R-:W-:Y:S01]  /*2dc80*/  R2UR UR9, R16 ;  /* 0x00000000100972ca */ /* 0x000fe200000e0000 */
[----:B------:R-:W-:Y:S01]  /*2dc90*/  IMAD R15, R8, 0x1600, R15 ;  /* 0x00001600080f7824 */ /* 0x000fe200078e020f */
[----:B------:R-:W-:Y:S01]  /*2dca0*/  UIADD3 UR6, UP0, UR22, 0xf0, URZ ;  /* 0x000000f016067890 */ /* 0x000fe2000ff1e03f */
[----:B------:R-:W-:Y:S01]  /*2dcb0*/  VIADD R2, R2, 0xffffffff ;  /* 0xffffffff02027836 */ /* 0x000fe20000000000 */
[----:B------:R-:W-:Y:S01]  /*2dcc0*/  R2UR UR5, R11 ;  /* 0x000000000b0572ca */ /* 0x000fe200000e0000 */
[----:B------:R-:W-:Y:S01]  /*2dcd0*/  UIADD3 UR26, UP1, UR22, 0x1f0, URZ ;  /* 0x000001f0161a7890 */ /* 0x000fe2000ff3e03f */
[----:B------:R-:W-:Y:S01]  /*2dce0*/  R2UR UR8, R15 ;  /* 0x000000000f0872ca */ /* 0x000fe200000e0000 */
[----:B------:R-:W-:Y:S01]  /*2dcf0*/  UIADD3.X UR7, URZ, UR23, URZ, UP0, !UPT ;  /* 0x000000173f077290 */ /* 0x000fe200087fe43f */
[----:B------:R-:W-:Y:S01]  /*2dd00*/  R2UR UR11, R5 ;  /* 0x00000000050b72ca */ /* 0x000fe200000e0000 */
[----:B------:R-:W-:Y:S01]  /*2dd10*/  VIADD R8, R8, 0x1 ;  /* 0x0000000108087836 */ /* 0x000fe20000000000 */
[C---:B------:R-:W-:Y:S01]  /*2dd20*/  R2UR UR10, R13.reuse ;  /* 0x000000000d0a72ca */ /* 0x040fe200000e0000 */
[----:B------:R-:W-:Y:S01]  /*2dd30*/  UIADD3.X UR27, URZ, UR23, URZ, UP1, !UPT ;  /* 0x000000173f1b7290 */ /* 0x000fe20008ffe43f */
[----:B------:R-:W-:Y:S01]  /*2dd40*/  R2UR UR12, R10 ;  /* 0x000000000a0c72ca */ /* 0x000fe200000e0000 */
[----:B------:R-:W-:Y:S01]  /*2dd50*/  UMOV UR14, 0x0 ;  /* 0x00000000000e7882 */ /* 0x000fe20000000000 */
[----:B------:R-:W-:Y:S01]  /*2dd60*/  R2UR UR19, R4 ;  /* 0x00000000041372ca */ /* 0x000fe200000e0000 */
[----:B------:R-:W-:Y:S01]  /*2dd70*/  UMOV UR15, 0x10000000 ;  /* 0x10000000000f7882 */ /* 0x000fe20000000000 */
[----:B------:R-:W-:Y:S01]  /*2dd80*/  ISETP.GT.AND P3, PT, R2, 0x1, PT ;  /* 0x000000010200780c */ /* 0x000fe20003f64270 */
[----:B------:R-:W-:Y:S01]  /*2dd90*/  UIADD3 UR5, UR5, 0x180, URZ ;  /* 0x0000018005057890 */ /* 0x000fe2000fffe03f */
[----:B------:R-:W-:Y:S01]  /*2dda0*/  ISETP.NE.AND P1, PT, R8, 0xc, PT ;  /* 0x0000000c0800780c */ /* 0x000fe20003f25270 */
[----:B------:R-:W-:Y:S01]  /*2ddb0*/  UIADD3 UR16, UR8, 0x24180, URZ ;  /* 0x0002418008107890 */ /* 0x000fe2000fffe03f */
[----:B------:R-:W-:-:S02]  /*2ddc0*/  VIADD R13, R13, 0x20 ;  /* 0x000000200d0d7836 */ /* 0x000fc40000000000 */
[----:B------:R-:W-:Y:S02]  /*2ddd0*/  SEL R12, RZ, 0x1, P1 ;  /* 0x00000001ff0c7807 */ /* 0x000fe40000800000 */
[----:B------:R-:W-:Y:S01]  /*2dde0*/  UMOV UR8, UR5 ;  /* 0x0000000500087c82 */ /* 0x000fe20008000000 */
[----:B------:R-:W-:Y:S01]  /*2ddf0*/  SEL R8, R8, RZ, P1 ;  /* 0x000000ff08087207 */ /* 0x000fe20000800000 */
[----:B------:R0:W-:Y:S01]  /*2de00*/  UTMALDG.3D [UR8], [UR6], desc[UR14] ;  /* 0x00000e08060075b4 */ /* 0x0001e20008011000 */
[----:B------:R-:W-:Y:S01]  /*2de10*/  LOP3.LUT R3, R3, R12, RZ, 0x3c, !PT ;  /* 0x0000000c03037212 */ /* 0x000fe200078e3cff */
[----:B0-----:R-:W-:Y:S01]  /*2de20*/  UMOV UR8, UR16 ;  /* 0x0000001000087c82 */ /* 0x001fe20008000000 */
[----:B------:R-:W-:Y:S02]  /*2de30*/  UMOV UR11, UR19 ;  /* 0x00000013000b7c82 */ /* 0x000fe40008000000 */
[----:B------:R0:W-:Y:S02]  /*2de40*/  UTMALDG.3D [UR8], [UR26], desc[UR14] ;  /* 0x00000e081a0075b4 */ /* 0x0001e40008011000 */
[----:B0-----:R-:W-:Y:S05]  /*2de50*/  @P3 BRA `(.L_x_51) ;  /* 0xfffffffc00443947 */ /* 0x001fea000383ffff */
.L_x_47:
[----:B------:R-:W-:Y:S05]  /*2de60*/  BSYNC B1 ;  /* 0x0000000000017941 */ /* 0x000fea0003800000 */
.L_x_46:
[----:B------:R-:W2:Y:S01]  /*2de70*/  LDL.LU R16, [R1+0x4c4] ;  /* 0x0004c40001107983 */ /* 0x000ea20000300800 */
[----:B------:R-:W-:Y:S01]  /*2de80*/  LOP3.LUT P1, RZ, R9, 0xff, RZ, 0xc0, !PT ;  /* 0x000000ff09ff7812 */ /* 0x000fe2000782c0ff */
[C---:B------:R-:W-:Y:S01]  /*2de90*/  IMAD.IADD R4, R0.reuse, 0x1, R7 ;  /* 0x0000000100047824 */ /* 0x040fe200078e0207 */
[----:B------:R-:W-:Y:S01]  /*2dea0*/  ULDC.64 UR6, c[0x0][0x650] ;  /* 0x0001940000067ab9 */ /* 0x000fe20000000a00 */
[----:B------:R-:W3:Y:S01]  /*2deb0*/  LDL.LU R15, [R1+0x4c8] ;  /* 0x0004c800010f7983 */ /* 0x000ee20000300800 */
[----:B------:R-:W-:Y:S01]  /*2dec0*/  ISETP.GE.U32.AND P3, PT, R0, 0xc, PT ;  /* 0x0000000c0000780c */ /* 0x000fe20003f66070 */
[----:B------:R-:W-:Y:S01]  /*2ded0*/  BSSY B1, `(.L_x_52) ;  /* 0x000006f000017945 */ /* 0x000fe20003800000 */
[----:B------:R-:W-:Y:S01]  /*2dee0*/  IMAD.MOV.U32 R10, RZ, RZ, -0x1 ;  /* 0xffffffffff0a7424 */ /* 0x000fe200078e00ff */
[----:B------:R-:W-:-:S06]  /*2def0*/  PRMT R9, RZ, 0x7610, R9 ;  /* 0x00007610ff097816 */ /* 0x000fcc0000000009 */
[----:B------:R-:W0:Y:S01]  /*2df00*/  @P1 S2R R3, SR_CgaCtaId ;  /* 0x0000000000031919 */ /* 0x000e220000008800 */
[----:B------:R-:W-:-:S04]  /*2df10*/  @P1 MOV R2, 0x400 ;  /* 0x0000040000021802 */ /* 0x000fc80000000f00 */
[----:B0-----:R-:W-:-:S04]  /*2df20*/  @P1 LEA R2, R3, R2, 0x18 ;  /* 0x0000000203021211 */ /* 0x001fc800078ec0ff */
[----:B------:R0:W-:Y:S01]  /*2df30*/  @P1 SYNCS.ARRIVE.TRANS64.A1T0 RZ, [R2+URZ+0xd8], RZ ;  /* 0x0000d8ff02ff19a7 */ /* 0x0001e2000810003f */
[----:B------:R-:W-:-:S04]  /*2df40*/  ISETP.GT.U32.AND P1, PT, R4, 0xb, PT ;  /* 0x0000000b0400780c */ /* 0x000fc80003f24070 */
[----:B------:R-:W-:Y:S01]  /*2df50*/  ISETP.LT.U32.AND P1, PT, R0, 0xc, P1 ;  /* 0x0000000c0000780c */ /* 0x000fe20000f21070 */
[----:B0-----:R-:W-:-:S05]  /*2df60*/  IMAD.WIDE.U32 R2, R4, -0x55555555, RZ ;  /* 0xaaaaaaab04027825 */ /* 0x001fca00078e00ff */
[----:B------:R-:W-:Y:S02]  /*2df70*/  SHF.R.U32.HI R5, RZ, 0x3, R3 ;  /* 0x00000003ff057819 */ /* 0x000fe40000011603 */
[----:B------:R-:W-:Y:S02]  /*2df80*/  SEL R3, RZ, 0x1, !P1 ;  /* 0x00000001ff037807 */ /* 0x000fe40004800000 */
[----:B------:R-:W-:Y:S01]  /*2df90*/  PRMT R2, RZ, 0x7610, R2 ;  /* 0x00007610ff027816 */ /* 0x000fe20000000002 */
[----:B------:R-:W-:Y:S01]  /*2dfa0*/  IMAD R7, R5, -0xc, R4 ;  /* 0xfffffff405077824 */ /* 0x000fe200078e0204 */
[----:B------:R-:W-:Y:S01]  /*2dfb0*/  LOP3.LUT R6, R6, R3, RZ, 0x3c, !PT ;  /* 0x0000000306067212 */ /* 0x000fe200078e3cff */
[----:B------:R-:W-:-:S03]  /*2dfc0*/  IMAD.MOV.U32 R4, RZ, RZ, -0x1 ;  /* 0xffffffffff047424 */ /* 0x000fc600078e00ff */
[----:B------:R-:W-:Y:S01]  /*2dfd0*/  @P3 LOP3.LUT R6, R6, 0x1, R5, 0x78, !PT ;  /* 0x0000000106063812 */ /* 0x000fe200078e7805 */
[----:B------:R-:W-:Y:S01]  /*2dfe0*/  IMAD.MOV.U32 R5, RZ, RZ, -0x1 ;  /* 0xffffffffff057424 */ /* 0x000fe200078e00ff */
[----:B---3--:R-:W-:-:S04]  /*2dff0*/  IADD3 R15, P1, R15, UR20, RZ ;  /* 0x000000140f0f7c10 */ /* 0x008fc8000ff3e0ff */
[----:B--2---:R-:W-:Y:S01]  /*2e000*/  IADD3.X R16, R16, UR13, RZ, P1, !PT ;  /* 0x0000000d10107c10 */ /* 0x004fe20008ffe4ff */
[----:B------:R0:W-:Y:S01]  /*2e010*/  STL [R1+0x4c8], R15 ;  /* 0x0004c80f01007387 */ /* 0x0001e20000100800 */
[----:B------:R-:W-:-:S03]  /*2e020*/  ISETP.GE.U32.AND P1, PT, R15, UR6, PT ;  /* 0x000000060f007c0c */ /* 0x000fc6000bf26070 */
[----:B------:R0:W-:Y:S01]  /*2e030*/  STL [R1+0x4c4], R16 ;  /* 0x0004c41001007387 */ /* 0x0001e20000100800 */
[----:B------:R-:W-:-:S13]  /*2e040*/  ISETP.GE.U32.AND.EX P1, PT, R16, UR7, PT, P1 ;  /* 0x0000000710007c0c */ /* 0x000fda000bf26110 */
[----:B0-----:R-:W-:Y:S05]  /*2e050*/  @P1 BRA `(.L_x_53) ;  /* 0x0000000400581947 */ /* 0x001fea0003800000 */
[----:B------:R-:W0:Y:S01]  /*2e060*/  S2R R8, SR_CTAID.X ;  /* 0x0000000000087919 */ /* 0x000e220000002500 */
[----:B------:R-:W1:Y:S01]  /*2e070*/  LDC R11, c[0x0][0x65c] ;  /* 0x00019700ff0b7b82 */ /* 0x000e620000000800 */
[----:B------:R-:W-:Y:S01]  /*2e080*/  ULDC UR5, c[0x0][0x150] ;  /* 0x0000540000057ab9 */ /* 0x000fe20000000800 */
[----:B------:R-:W-:Y:S01]  /*2e090*/  ULDC.64 UR6, c[0x0][0x628] ;  /* 0x00018a0000067ab9 */ /* 0x000fe20000000a00 */
[----:B------:R-:W2:Y:S01]  /*2e0a0*/  S2R R5, SR_CTAID.Y ;  /* 0x0000000000057919 */ /* 0x000ea20000002600 */
[----:B------:R-:W-:Y:S01]  /*2e0b0*/  ISETP.NE.U32.AND P1, PT, RZ, UR6, PT ;  /* 0x00000006ff007c0c */ /* 0x000fe2000bf25070 */
[----:B------:R-:W-:-:S03]  /*2e0c0*/  ULDC UR8, c[0x0][0x630] ;  /* 0x00018c0000087ab9 */ /* 0x000fc60000000800 */
[----:B------:R-:W3:Y:S01]  /*2e0d0*/  LDC R3, c[0x0][0x144] ;  /* 0x00005100ff037b82 */ /* 0x000ee20000000800 */
[----:B------:R-:W-:-:S07]  /*2e0e0*/  ISETP.NE.AND.EX P1, PT, RZ, UR7, PT, P1 ;  /* 0x00000007ff007c0c */ /* 0x000fce000bf25310 */
[----:B------:R-:W4:Y:S01]  /*2e0f0*/  LDC R12, c[0x0][0x148] ;  /* 0x00005200ff0c7b82 */ /* 0x000f220000000800 */
[----:B-1----:R-:W-:Y:S02]  /*2e100*/  ISETP.NE.AND P4, PT, R11, 0x1, PT ;  /* 0x000000010b00780c */ /* 0x002fe40003f85270 */
[----:B0-----:R-:W-:Y:S02]  /*2e110*/  I2FP.F32.U32 R2, R8 ;  /* 0x0000000800027245 */ /* 0x001fe40000201000 */
[----:B--2---:R-:W-:-:S03]  /*2e120*/  I2FP.F32.U32 R4, R5 ;  /* 0x0000000500047245 */ /* 0x004fc60000201000 */
[----:B------:R-:W-:Y:S01]  /*2e130*/  FMUL R2, R2, UR5 ;  /* 0x0000000502027c20 */ /* 0x000fe20008400000 */
[----:B------:R-:W-:Y:S02]  /*2e140*/  ULDC UR5, c[0x0][0x154] ;  /* 0x0000550000057ab9 */ /* 0x000fe40000000800 */
[----:B------:R-:W-:-:S03]  /*2e150*/  FMUL R10, R4, UR5 ;  /* 0x00000005040a7c20 */ /* 0x000fc60008400000 */
[----:B------:R-:W0:Y:S08]  /*2e160*/  F2I.U32.TRUNC.NTZ R2, R2 ;  /* 0x0000000200027305 */ /* 0x000e30000020f000 */
[----:B------:R-:W1:Y:S01]  /*2e170*/  F2I.U32.TRUNC.NTZ R10, R10 ;  /* 0x0000000a000a7305 */ /* 0x000e62000020f000 */
[----:B0-----:R-:W-:Y:S02]  /*2e180*/  IMAD.MOV R4, RZ, RZ, -R2 ;  /* 0x000000ffff047224 */ /* 0x001fe400078e0a02 */
[----:B------:R-:W-:-:S02]  /*2e190*/  IMAD.MOV.U32 R2, RZ, RZ, R15 ;  /* 0x000000ffff027224 */ /* 0x000fc400078e000f */
[----:B---3--:R-:W-:Y:S02]  /*2e1a0*/  IMAD R8, R3, R4, R8 ;  /* 0x0000000403087224 */ /* 0x008fe400078e0208 */
[----:B-1----:R-:W-:-:S04]  /*2e1b0*/  IMAD.MOV R3, RZ, RZ, -R10 ;  /* 0x000000ffff037224 */ /* 0x002fc800078e0a0a */
[----:B----4-:R-:W-:Y:S02]  /*2e1c0*/  @P4 IMAD R8, R12, R3, R5 ;  /* 0x000000030c084224 */ /* 0x010fe400078e0205 */
[----:B------:R-:W-:Y:S01]  /*2e1d0*/  IMAD.MOV.U32 R3, RZ, RZ, R16 ;  /* 0x000000ffff037224 */ /* 0x000fe200078e0010 */
[----:B------:R-:W-:Y:S06]  /*2e1e0*/  @!P1 BRA `(.L_x_54) ;  /* 0x0000000000289947 */ /* 0x000fec0003800000 */
[----:B------:R-:W-:Y:S02]  /*2e1f0*/  ULDC UR5, c[0x0][0x634] ;  /* 0x00018d0000057ab9 */ /* 0x000fe40000000800 */
[----:B------:R-:W-:-:S05]  /*2e200*/  IADD3 R3, P1, R15, UR5, RZ ;  /* 0x000000050f037c10 */ /* 0x000fca000ff3e0ff */
[----:B------:R-:W-:-:S04]  /*2e210*/  IMAD.X R11, RZ, RZ, R16, P1 ;  /* 0x000000ffff0b7224 */ /* 0x000fc800008e0610 */
[----:B------:R-:W-:-:S04]  /*2e220*/  IMAD.WIDE.U32 R4, R11, UR6, RZ ;  /* 0x000000060b047c25 */ /* 0x000fc8000f8e00ff */
[----:B------:R-:W-:-:S04]  /*2e230*/  IMAD.WIDE.U32 R4, P1, R3, UR7, R4 ;  /* 0x0000000703047c25 */ /* 0x000fc8000f820004 */
[----:B------:R-:W-:-:S04]  /*2e240*/  IMAD.WIDE.U32 R2, R3, UR6, RZ ;  /* 0x0000000603027c25 */ /* 0x000fc8000f8e00ff */
[----:B------:R-:W-:Y:S01]  /*2e250*/  IMAD.MOV.U32 R2, RZ, RZ, R5 ;  /* 0x000000ffff027224 */ /* 0x000fe200078e0005 */
[----:B------:R-:W-:Y:S01]  /*2e260*/  IADD3 RZ, P3, R3, R4, RZ ;  /* 0x0000000403ff7210 */ /* 0x000fe20007f7e0ff */
[----:B------:R-:W-:-:S04]  /*2e270*/  IMAD.X R3, RZ, RZ, RZ, P1 ;  /* 0x000000ffff037224 */ /* 0x000fc800008e06ff */
[----:B------:R-:W-:-:S08]  /*2e280*/  IMAD.WIDE.U32.X R2, R11, UR7, R2, P3 ;  /* 0x000000070b027c25 */ /* 0x000fd000098e0402 */
.L_x_54:
[--C-:B------:R-:W-:Y:S01]  /*2e290*/  SHF.R.U64 R10, R2, UR8, R3.reuse ;  /* 0x00000008020a7c19 */ /* 0x100fe20008001203 */
[----:B------:R-:W-:Y:S01]  /*2e2a0*/  ULDC.64 UR6, c[0x0][0x620] ;  /* 0x0001880000067ab9 */ /* 0x000fe20000000a00 */
[----:B------:R-:W-:Y:S01]  /*2e2b0*/  SHF.R.U32.HI R2, RZ, UR8, R3 ;  /* 0x00000008ff027c19 */ /* 0x000fe20008011603 */
[----:B------:R-:W-:Y:S01]  /*2e2c0*/  IMAD.MOV.U32 R3, RZ, RZ, R16 ;  /* 0x000000ffff037224 */ /* 0x000fe200078e0010 */
[----:B------:R-:W-:Y:S01]  /*2e2d0*/  IADD3 R11, P1, RZ, -R10, RZ ;  /* 0x8000000aff0b7210 */ /* 0x000fe20007f3e0ff */
[----:B------:R-:W-:-:S04]  /*2e2e0*/  ULDC UR5, c[0x0][0x618] ;  /* 0x0001860000057ab9 */ /* 0x000fc80000000800 */
[----:B------:R-:W-:-:S04]  /*2e2f0*/  IMAD.X R2, RZ, RZ, ~R2, P1 ;  /* 0x000000ffff027224 */ /* 0x000fc800008e0e02 */
[----:B------:R-:W-:-:S04]  /*2e300*/  IMAD R2, R2, UR6, RZ ;  /* 0x0000000602027c24 */ /* 0x000fc8000f8e02ff */
[----:B------:R-:W-:Y:S02]  /*2e310*/  IMAD R5, R11, UR7, R2 ;  /* 0x000000070b057c24 */ /* 0x000fe4000f8e0202 */
[----:B------:R-:W-:-:S04]  /*2e320*/  IMAD.MOV.U32 R2, RZ, RZ, R15 ;  /* 0x000000ffff027224 */ /* 0x000fc800078e000f */
[----:B------:R-:W-:Y:S01]  /*2e330*/  IMAD.WIDE.U32 R2, R11, UR6, R2 ;  /* 0x000000060b027c25 */ /* 0x000fe2000f8e0002 */
[----:B------:R-:W-:Y:S02]  /*2e340*/  ULDC.64 UR6, c[0x0][0x640] ;  /* 0x0001900000067ab9 */ /* 0x000fe40000000a00 */
[----:B------:R-:W-:Y:S01]  /*2e350*/  ISETP.NE.U32.AND P1, PT, RZ, UR6, PT ;  /* 0x00000006ff007c0c */ /* 0x000fe2000bf25070 */
[----:B------:R-:W-:-:S03]  /*2e360*/  IMAD.IADD R3, R3, 0x1, R5 ;  /* 0x0000000103037824 */ /* 0x000fc600078e0205 */
[----:B------:R-:W-:Y:S02]  /*2e370*/  ISETP.NE.AND.EX P1, PT, RZ, UR7, PT, P1 ;  /* 0x00000007ff007c0c */ /* 0x000fe4000bf25310 */
[--C-:B------:R-:W-:Y:S02]  /*2e380*/  SHF.R.U64 R11, R2, UR5, R3.reuse ;  /* 0x00000005020b7c19 */ /* 0x100fe40008001203 */
[----:B------:R-:W-:Y:S01]  /*2e390*/  SHF.R.U32.HI R2, RZ, UR5, R3 ;  /* 0x00000005ff027c19 */ /* 0x000fe20008011603 */
[----:B------:R-:W-:-:S03]  /*2e3a0*/  ULDC UR5, c[0x0][0x608] ;  /* 0x0001820000057ab9 */ /* 0x000fc60000000800 */
[--C-:B------:R-:W-:Y:S02]  /*2e3b0*/  SHF.R.U64 R12, R11, UR5, R2.reuse ;  /* 0x000000050b0c7c19 */ /* 0x100fe40008001202 */
[----:B------:R-:W-:Y:S01]  /*2e3c0*/  SHF.R.U32.HI R3, RZ, UR5, R2 ;  /* 0x00000005ff037c19 */ /* 0x000fe20008011602 */
[----:B------:R-:W-:-:S03]  /*2e3d0*/  ULDC UR5, c[0x0][0x658] ;  /* 0x0001960000057ab9 */ /* 0x000fc60000000800 */
[--C-:B------:R-:W-:Y:S02]  /*2e3e0*/  SHF.R.U64 R13, R12, UR5, R3.reuse ;  /* 0x000000050c0d7c19 */ /* 0x100fe40008001203 */
[----:B------:R-:W-:-:S03]  /*2e3f0*/  SHF.R.U32.HI R15, RZ, UR5, R3 ;  /* 0x00000005ff0f7c19 */ /* 0x000fc60008011603 */
[----:B------:R-:W-:Y:S02]  /*2e400*/  IMAD.MOV.U32 R2, RZ, RZ, R13 ;  /* 0x000000ffff027224 */ /* 0x000fe400078e000d */
        /* <DEDUP_REMOVED lines=12> */
.L_x_55:
[----:B------:R-:W-:Y:S01]  /*2e4d0*/  ULDC UR5, c[0x0][0x648] ;  /* 0x0001920000057ab9 */ /* 0x000fe20000000800 */
[----:B------:R-:W-:Y:S02]  /*2e4e0*/  LOP3.LUT R12, R12, UR17, RZ, 0xc0, !PT ;  /* 0x000000110c0c7c12 */ /* 0x000fe4000f8ec0ff */
[----:B------:R-:W-:Y:S01]  /*2e4f0*/  SHF.R.U64 R3, R2, UR5, R3 ;  /* 0x0000000502037c19 */ /* 0x000fe20008001203 */
[----:B------:R-:W-:-:S04]  /*2e500*/  ULDC UR5, c[0x0][0x638] ;  /* 0x00018e0000057ab9 */ /* 0x000fc80000000800 */
[----:B------:R-:W-:Y:S02]  /*2e510*/  IMAD.MOV R2, RZ, RZ, -R3 ;  /* 0x000000ffff027224 */ /* 0x000fe400078e0a03 */
[----:B------:R-:W-:Y:S02]  /*2e520*/  IMAD R5, R3, UR18, R12 ;  /* 0x0000001203057c24 */ /* 0x000fe4000f8e020c */
[----:B------:R-:W-:Y:S01]  /*2e530*/  IMAD R13, R2, UR5, R13 ;  /* 0x00000005020d7c24 */ /* 0x000fe2000f8e020d */
[----:B------:R-:W-:Y:S01]  /*2e540*/  ULDC UR5, c[0x0][0x610] ;  /* 0x0001840000057ab9 */ /* 0x000fe20000000800 */
[----:B------:R-:W-:Y:S01]  /*2e550*/  LOP3.LUT R2, R11, UR4, RZ, 0xc0, !PT ;  /* 0x000000040b027c12 */ /* 0x000fe2000f8ec0ff */
[----:B------:R-:W-:Y:S01]  /*2e560*/  IMAD R8, R5, UR5, R8 ;  /* 0x0000000505087c24 */ /* 0x000fe2000f8e0208 */
[----:B------:R-:W-:-:S03]  /*2e570*/  ULDC UR5, c[0x0][0x600] ;  /* 0x0001800000057ab9 */ /* 0x000fc60000000800 */
[----:B------:R-:W-:Y:S02]  /*2e580*/  IMAD R13, R13, UR5, R2 ;  /* 0x000000050d0d7c24 */ /* 0x000fe4000f8e0202 */
[----:B------:R-:W-:-:S03]  /*2e590*/  IMAD.MOV.U32 R2, RZ, RZ, 0x1 ;  /* 0x00000001ff027424 */ /* 0x000fc600078e00ff */
[----:B------:R-:W-:Y:S02]  /*2e5a0*/  SEL R4, R13, R8, !P4 ;  /* 0x000000080d047207 */ /* 0x000fe40006000000 */
[----:B------:R-:W-:-:S07]  /*2e5b0*/  SEL R5, R8, R13, !P4 ;  /* 0x0000000d08057207 */ /* 0x000fce0006000000 */
.L_x_53:
[----:B------:R-:W-:Y:S05]  /*2e5c0*/  BSYNC B1 ;  /* 0x0000000000017941 */ /* 0x000fea0003800000 */
.L_x_52:
[----:B------:R-:W-:-:S13]  /*2e5d0*/  LOP3.LUT P1, RZ, R2, 0xff, RZ, 0xc0, !PT ;  /* 0x000000ff02ff7812 */ /* 0x000fda000782c0ff */
[----:B------:R-:W-:Y:S05]  /*2e5e0*/  @P1 BRA `(.L_x_56) ;  /* 0xfffffff4002c1947 */ /* 0x000fea000383ffff */
[----:B------:R-:W-:Y:S05]  /*2e5f0*/  BSYNC B0 ;  /* 0x0000000000007941 */ /* 0x000fea0003800000 */
.L_x_44:
[----:B------:R-:W-:-:S03]  /*2e600*/  UMOV UR5, 0xffffffff ;  /* 0xffffffff00057882 */ /* 0x000fc60000000000 */
[----:B------:R-:W-:Y:S05]  /*2e610*/  BRA.DIV UR5, `(.L_x_57) ;  /* 0x0000000a05487947 */ /* 0x000fea000b800000 */
[----:B------:R-:W-:-:S13]  /*2e620*/  ELECT P0, URZ, PT ;  /* 0x00000000003f782f */ /* 0x000fda0003800000 */
.L_x_79:
[----:B------:R-:W-:Y:S04]  /*2e630*/  BSSY B0, `(.L_x_58) ;  /* 0x0000074000007945 */ /* 0x000fe80003800000 */
[----:B------:R-:W-:Y:S05]  /*2e640*/  @!P0 BRA `(.L_x_59) ;  /* 0x0000000400c88947 */ /* 0x000fea0003800000 */
[----:B------:R-:W-:-:S04]  /*2e650*/  ULOP3.LUT UR5, UR58, 0x2, URZ, 0xfc, !UPT ;  /* 0x000000023a057892 */ /* 0x000fc8000f8efc3f */
[----:B------:R-:W-:-:S06]  /*2e660*/  UISETP.NE.AND UP0, UPT, UR5, 0x3, UPT ;  /* 0x000000030500788c */ /* 0x000fcc000bf05270 */
[----:B------:R-:W-:-:S13]  /*2e670*/  PLOP3.LUT P0, PT, PT, PT, UP0, 0x80, 0x0 ;  /* 0x000000000000781c */ /* 0x000fda0003f0f008 */
[----:B------:R-:W-:Y:S05]  /*2e680*/  @!P0 BRA `(.L_x_60) ;  /* 0x0000000000048947 */ /* 0x000fea0003800000 */
[----:B------:R-:W-:Y:S01]  /*2e690*/  BPT.TRAP 0x1 ;  /* 0x000000040000795c */ /* 0x000fe20000300000 */
.L_x_60:
[----:B------:R-:W0:Y:S01]  /*2e6a0*/  S2R R3, SR_CgaCtaId ;  /* 0x0000000000037919 */ /* 0x000e220000008800 */
[----:B------:R-:W-:Y:S02]  /*2e6b0*/  MOV R0, 0x400 ;  /* 0x0000040000007802 */ /* 0x000fe40000000f00 */
[----:B------:R-:W-:Y:S02]  /*2e6c0*/  SHF.L.U32 R2, R6, 0x1f, RZ ;  /* 0x0000001f06027819 */ /* 0x000fe400000006ff */
[----:B0-----:R-:W-:-:S05]  /*2e6d0*/  LEA R0, R3, R0, 0x18 ;  /* 0x0000000003007211 */ /* 0x001fca00078ec0ff */
[----:B------:R-:W-:-:S04]  /*2e6e0*/  VIADD R0, R0, 0x60 ;  /* 0x0000006000007836 */ /* 0x000fc80000000000 */
[----:B------:R-:W-:-:S04]  /*2e6f0*/  IMAD R3, R7, 0x8, R0 ;  /* 0x0000000807037824 */ /* 0x000fc800078e0200 */
[----:B------:R-:W0:Y:S02]  /*2e700*/  SYNCS.PHASECHK.TRANS64.TRYWAIT P0, [R3+URZ], R2 ;  /* 0x00000002030075a7 */ /* 0x000e24000800017f */
[----:B0-----:R-:W-:Y:S05]  /*2e710*/  @!P0 BRA `(.L_x_61) ;  /* 0x00000008002c8947 */ /* 0x001fea0003800000 */
.L_x_80:
[----:B------:R-:W-:-:S05]  /*2e720*/  VIADD R7, R7, 0x1 ;  /* 0x0000000107077836 */ /* 0x000fca0000000000 */
[----:B------:R-:W-:-:S04]  /*2e730*/  ISETP.NE.AND P0, PT, R7, 0xc, PT ;  /* 0x0000000c0700780c */ /* 0x000fc80003f05270 */
[----:B0-----:R-:W-:Y:S02]  /*2e740*/  SEL R3, RZ, 0x1, P0 ;  /* 0x00000001ff037807 */ /* 0x001fe40000000000 */
[----:B------:R-:W-:Y:S02]  /*2e750*/  SEL R7, R7, RZ, P0 ;  /* 0x000000ff07077207 */ /* 0x000fe40000000000 */
[----:B------:R-:W-:-:S03]  /*2e760*/  LOP3.LUT R6, R6, R3, RZ, 0x3c, !PT ;  /* 0x0000000306067212 */ /* 0x000fc600078e3cff */
[----:B------:R-:W-:Y:S01]  /*2e770*/  IMAD R3, R7, 0x8, R0 ;  /* 0x0000000807037824 */ /* 0x000fe200078e0200 */
[----:B------:R-:W-:-:S04]  /*2e780*/  SHF.L.U32 R2, R6, 0x1f, RZ ;  /* 0x0000001f06027819 */ /* 0x000fc800000006ff */
[----:B------:R-:W0:Y:S02]  /*2e790*/  SYNCS.PHASECHK.TRANS64.TRYWAIT P0, [R3+URZ], R2 ;  /* 0x00000002030075a7 */ /* 0x000e24000800017f */
[----:B0-----:R-:W-:Y:S05]  /*2e7a0*/  @!P0 BRA `(.L_x_62) ;  /* 0x00000008001c8947 */ /* 0x001fea0003800000 */
.L_x_81:
[----:B0-----:R-:W-:-:S05]  /*2e7b0*/  VIADD R2, R7, 0x1 ;  /* 0x0000000107027836 */ /* 0x001fca0000000000 */
[----:B------:R-:W-:-:S04]  /*2e7c0*/  ISETP.NE.AND P0, PT, R2, 0xc, PT ;  /* 0x0000000c0200780c */ /* 0x000fc80003f05270 */
[----:B------:R-:W-:Y:S02]  /*2e7d0*/  SEL R3, RZ, 0x1, P0 ;  /* 0x00000001ff037807 */ /* 0x000fe40000000000 */
[----:B------:R-:W-:Y:S02]  /*2e7e0*/  SEL R5, R2, RZ, P0 ;  /* 0x000000ff02057207 */ /* 0x000fe40000000000 */
[----:B------:R-:W-:-:S03]  /*2e7f0*/  LOP3.LUT R6, R6, R3, RZ, 0x3c, !PT ;  /* 0x0000000306067212 */ /* 0x000fc600078e3cff */
[----:B------:R-:W-:Y:S01]  /*2e800*/  IMAD R3, R5, 0x8, R0 ;  /* 0x0000000805037824 */ /* 0x000fe200078e0200 */
[----:B------:R-:W-:-:S04]  /*2e810*/  SHF.L.U32 R2, R6, 0x1f, RZ ;  /* 0x0000001f06027819 */ /* 0x000fc800000006ff */
[----:B------:R-:W0:Y:S02]  /*2e820*/  SYNCS.PHASECHK.TRANS64.TRYWAIT P0, [R3+URZ], R2 ;  /* 0x00000002030075a7 */ /* 0x000e24000800017f */
[----:B0-----:R-:W-:Y:S05]  /*2e830*/  @!P0 BRA `(.L_x_63) ;  /* 0x00000008000c8947 */ /* 0x001fea0003800000 */
.L_x_82:
        /* <DEDUP_REMOVED lines=9> */
.L_x_83:
        /* <DEDUP_REMOVED lines=9> */
.L_x_84:
        /* <DEDUP_REMOVED lines=9> */
.L_x_85:
        /* <DEDUP_REMOVED lines=9> */
.L_x_86:
        /* <DEDUP_REMOVED lines=9> */
.L_x_87:
        /* <DEDUP_REMOVED lines=9> */
.L_x_88:
        /* <DEDUP_REMOVED lines=9> */
.L_x_89:
        /* <DEDUP_REMOVED lines=9> */
.L_x_90:
[----:B0-----:R-:W-:-:S05]  /*2ecc0*/  VIADD R2, R5, 0x1 ;  /* 0x0000000105027836 */ /* 0x001fca0000000000 */
[----:B------:R-:W-:-:S04]  /*2ecd0*/  ISETP.NE.AND P0, PT, R2, 0xc, PT ;  /* 0x0000000c0200780c */ /* 0x000fc80003f05270 */
[----:B------:R-:W-:Y:S02]  /*2ece0*/  SEL R4, RZ, 0x1, P0 ;  /* 0x00000001ff047807 */ /* 0x000fe40000000000 */
[----:B------:R-:W-:Y:S02]  /*2ecf0*/  SEL R3, R2, RZ, P0 ;  /* 0x000000ff02037207 */ /* 0x000fe40000000000 */
[----:B------:R-:W-:-:S03]  /*2ed00*/  LOP3.LUT R4, R7, R4, RZ, 0x3c, !PT ;  /* 0x0000000407047212 */ /* 0x000fc600078e3cff */
[----:B------:R-:W-:Y:S01]  /*2ed10*/  IMAD R3, R3, 0x8, R0 ;  /* 0x0000000803037824 */ /* 0x000fe200078e0200 */
[----:B------:R-:W-:-:S07]  /*2ed20*/  SHF.L.U32 R0, R4, 0x1f, RZ ;  /* 0x0000001f04007819 */ /* 0x000fce00000006ff */
.L_x_72:
[----:B0-----:R0:W1:Y:S02]  /*2ed30*/  SYNCS.PHASECHK.TRANS64.TRYWAIT P0, [R3+URZ], R0 ;  /* 0x00000000030075a7 */ /* 0x001064000800017f */
[----:B-1----:R-:W-:Y:S05]  /*2ed40*/  @!P0 NANOSLEEP.SYNCS 0x989680 ;  /* 0x009896800000895d */ /* 0x002fea0003900000 */
[----:B------:R-:W1:Y:S02]  /*2ed50*/  @!P0 SYNCS.PHASECHK.TRANS64 P0, [R3+URZ], R0 ;  /* 0x00000000030085a7 */ /* 0x000e64000800007f */
[----:B-1----:R-:W-:Y:S05]  /*2ed60*/  @!P0 BRA `(.L_x_72) ;  /* 0xfffffffc00f08947 */ /* 0x002fea000383ffff */
.L_x_59:
[----:B------:R-:W-:Y:S05]  /*2ed70*/  BSYNC B0 ;  /* 0x0000000000007941 */ /* 0x000fea0003800000 */
.L_x_58:
[----:B------:R-:W-:Y:S05]  /*2ed80*/  EXIT ;  /* 0x000000000000794d */ /* 0x000fea0003800000 */
.L_x_18:
[----:B-1----:R-:W-:-:S04]  /*2ed90*/  IMAD.U32 R11, RZ, RZ, UR8 ;  /* 0x00000008ff0b7e24 */ /* 0x002fc8000f8e00ff */
[----:B------:R1:W3:Y:S03]  /*2eda0*/  SYNCS.PHASECHK.TRANS64.TRYWAIT P0, [R11+URZ], R10 ;  /* 0x0000000a0b0075a7 */ /* 0x0002e6000800017f */
[----:B---3--:R-:W-:Y:S05]  /*2edb0*/  @!P0 NANOSLEEP.SYNCS 0x989680 ;  /* 0x009896800000895d */ /* 0x008fea0003900000 */
[----:B------:R-:W3:Y:S02]  /*2edc0*/  @!P0 SYNCS.PHASECHK.TRANS64 P0, [R11+URZ], R10 ;  /* 0x0000000a0b0085a7 */ /* 0x000ee4000800007f */
[----:B---3--:R-:W-:Y:S05]  /*2edd0*/  @!P0 BRA `(.L_x_18) ;  /* 0xfffffffc00ec8947 */ /* 0x008fea000383ffff */
[----:B------:R-:W-:Y:S05]  /*2ede0*/  BRA `(.L_x_17) ;  /* 0xfffffd40002c7947 */ /* 0x000fea000383ffff */
.L_x_24:
[----:B-----5:R1:W-:Y:S02]  /*2edf0*/  STL [R1+0x4d4], R0 ;  /* 0x0004d40001007387 */ /* 0x0203e40000100800 */
[----:B-1----:R-:W-:-:S04]  /*2ee00*/  IMAD.U32 R0, RZ, RZ, UR9 ;  /* 0x00000009ff007e24 */ /* 0x002fc8000f8e00ff */
[----:B------:R1:W3:Y:S03]  /*2ee10*/  SYNCS.PHASECHK.TRANS64.TRYWAIT P0, [R0+URZ], R12 ;  /* 0x0000000c000075a7 */ /* 0x0002e6000800017f */
[----:B---3--:R-:W-:Y:S05]  /*2ee20*/  @!P0 NANOSLEEP.SYNCS 0x989680 ;  /* 0x009896800000895d */ /* 0x008fea0003900000 */
[----:B------:R1:W3:Y:S02]  /*2ee30*/  @!P0 SYNCS.PHASECHK.TRANS64 P0, [R0+URZ], R12 ;  /* 0x0000000c000085a7 */ /* 0x0002e4000800007f */
[----:B-1----:R1:W5:Y:S02]  /*2ee40*/  LDL.LU R0, [R1+0x4d4] ;  /* 0x0004d40001007983 */ /* 0x0023640000300800 */
[----:B-1-3--:R-:W-:Y:S05]  /*2ee50*/  @!P0 BRA `(.L_x_24) ;  /* 0xfffffffc00e48947 */ /* 0x00afea000383ffff */
[----:B------:R-:W-:Y:S05]  /*2ee60*/  BRA `(.L_x_23) ;  /* 0xfffffd8400ec7947 */ /* 0x000fea000383ffff */
.L_x_45:
[----:B------:R-:W-:Y:S01]  /*2ee70*/  BSSY B1, `(.L_x_73) ;  /* 0x0000006000017945 */ /* 0x000fe20003800000 */
[----:B------:R-:W-:-:S07]  /*2ee80*/  IMAD.MOV.U32 R2, RZ, RZ, -0x1 ;  /* 0xffffffffff027424 */ /* 0x000fce00078e00ff */
[----:B------:R-:W-:Y:S05]  /*2ee90*/  WARPSYNC.COLLECTIVE R2, `(.L_x_74) ;  /* 0x00000000020c7348 */ /* 0x000fea0003c00000 */
[----:B------:R-:W-:Y:S02]  /*2eea0*/  ELECT P1, UR62, PT ;  /* 0x00000000003e782f */ /* 0x000fe40003820000 */
[----:B------:R-:W-:Y:S01]  /*2eeb0*/  MOV R2, UR62 ;  /* 0x0000003e00027c02 */ /* 0x000fe20008000f00 */
[----:B------:R-:W-:Y:S10]  /*2eec0*/  ENDCOLLECTIVE ;  /* 0x000000000000791b */ /* 0x000ff40003800000 */
.L_x_74:
[----:B------:R-:W-:Y:S05]  /*2eed0*/  BSYNC B1 ;  /* 0x0000000000017941 */ /* 0x000fea0003800000 */
.L_x_73:
[----:B------:R-:W-:Y:S05]  /*2eee0*/  BRA `(.L_x_75) ;  /* 0xffffffe800f87947 */ /* 0x000fea000383ffff */
.L_x_48:
[----:B-1----:R1:W2:Y:S02]  /*2eef0*/  SYNCS.PHASECHK.TRANS64.TRYWAIT P1, [R16+URZ+0x60], R11 ;  /* 0x0000600b100075a7 */ /* 0x0022a4000802017f */
[----:B--2---:R-:W-:Y:S05]  /*2ef00*/  @!P1 NANOSLEEP.SYNCS 0x989680 ;  /* 0x009896800000995d */ /* 0x004fea0003900000 */
[----:B------:R-:W2:Y:S02]  /*2ef10*/  @!P1 SYNCS.PHASECHK.TRANS64 P1, [R16+URZ+0x60], R11 ;  /* 0x0000600b100095a7 */ /* 0x000ea4000802007f */
[----:B--2---:R-:W-:Y:S05]  /*2ef20*/  @!P1 BRA `(.L_x_48) ;  /* 0xfffffffc00f09947 */ /* 0x004fea000383ffff */
[----:B------:R-:W-:Y:S05]  /*2ef30*/  BRA `(.L_x_76) ;  /* 0xffffffec002c7947 */ /* 0x000fea000383ffff */
.L_x_57:
[----:B------:R-:W-:Y:S01]  /*2ef40*/  BSSY B0, `(.L_x_77) ;  /* 0x0000006000007945 */ /* 0x000fe20003800000 */
[----:B------:R-:W-:-:S07]  /*2ef50*/  IMAD.MOV.U32 R2, RZ, RZ, -0x1 ;  /* 0xffffffffff027424 */ /* 0x000fce00078e00ff */
[----:B------:R-:W-:Y:S05]  /*2ef60*/  WARPSYNC.COLLECTIVE R2, `(.L_x_78) ;  /* 0x00000000020c7348 */ /* 0x000fea0003c00000 */
[----:B------:R-:W-:Y:S02]  /*2ef70*/  ELECT P1, UR62, PT ;  /* 0x00000000003e782f */ /* 0x000fe40003820000 */
[----:B------:R-:W-:Y:S01]  /*2ef80*/  MOV R2, UR62 ;  /* 0x0000003e00027c02 */ /* 0x000fe20008000f00 */
[----:B------:R-:W-:Y:S10]  /*2ef90*/  ENDCOLLECTIVE ;  /* 0x000000000000791b */ /* 0x000ff40003800000 */
.L_x_78:
[----:B------:R-:W-:Y:S05]  /*2efa0*/  BSYNC B0 ;  /* 0x0000000000007941 */ /* 0x000fea0003800000 */
.L_x_77:
[----:B------:R-:W-:Y:S01]  /*2efb0*/  PLOP3.LUT P0, PT, P1, PT, PT, 0x80, 0x0 ;  /* 0x000000000000781c */ /* 0x000fe20000f0f070 */
[----:B------:R-:W-:-:S12]  /*2efc0*/  BRA `(.L_x_79) ;  /* 0xfffffff400987947 */ /* 0x000fd8000383ffff */
.L_x_61:
[----:B0-----:R0:W1:Y:S02]  /*2efd0*/  SYNCS.PHASECHK.TRANS64.TRYWAIT P0, [R3+URZ], R2 ;  /* 0x00000002030075a7 */ /* 0x001064000800017f */
[----:B-1----:R-:W-:Y:S05]  /*2efe0*/  @!P0 NANOSLEEP.SYNCS 0x989680 ;  /* 0x009896800000895d */ /* 0x002fea0003900000 */
[----:B------:R-:W1:Y:S02]  /*2eff0*/  @!P0 SYNCS.PHASECHK.TRANS64 P0, [R3+URZ], R2 ;  /* 0x00000002030085a7 */ /* 0x000e64000800007f */
[----:B-1----:R-:W-:Y:S05]  /*2f000*/  @!P0 BRA `(.L_x_61) ;  /* 0xfffffffc00f08947 */ /* 0x002fea000383ffff */
[----:B------:R-:W-:Y:S05]  /*2f010*/  BRA `(.L_x_80) ;  /* 0xfffffff400c07947 */ /* 0x000fea000383ffff */
.L_x_62:
[----:B0-----:R0:W1:Y:S02]  /*2f020*/  SYNCS.PHASECHK.TRANS64.TRYWAIT P0, [R3+URZ], R2 ;  /* 0x00000002030075a7 */ /* 0x001064000800017f */
[----:B-1----:R-:W-:Y:S05]  /*2f030*/  @!P0 NANOSLEEP.SYNCS 0x989680 ;  /* 0x009896800000895d */ /* 0x002fea0003900000 */
[----:B------:R-:W1:Y:S02]  /*2f040*/  @!P0 SYNCS.PHASECHK.TRANS64 P0, [R3+URZ], R2 ;  /* 0x00000002030085a7 */ /* 0x000e64000800007f */
[----:B-1----:R-:W-:Y:S05]  /*2f050*/  @!P0 BRA `(.L_x_62) ;  /* 0xfffffffc00f08947 */ /* 0x002fea000383ffff */
[----:B------:R-:W-:Y:S05]  /*2f060*/  BRA `(.L_x_81) ;  /* 0xfffffff400d07947 */ /* 0x000fea000383ffff */
.L_x_63:
[----:B0-----:R0:W1:Y:S02]  /*2f070*/  SYNCS.PHASECHK.TRANS64.TRYWAIT P0, [R3+URZ], R2 ;  /* 0x00000002030075a7 */ /* 0x001064000800017f */
[----:B-1----:R-:W-:Y:S05]  /*2f080*/  @!P0 NANOSLEEP.SYNCS 0x989680 ;  /* 0x009896800000895d */ /* 0x002fea0003900000 */
[----:B------:R-:W1:Y:S02]  /*2f090*/  @!P0 SYNCS.PHASECHK.TRANS64 P0, [R3+URZ], R2 ;  /* 0x00000002030085a7 */ /* 0x000e64000800007f */
[----:B-1----:R-:W-:Y:S05]  /*2f0a0*/  @!P0 BRA `(.L_x_63) ;  /* 0xfffffffc00f08947 */ /* 0x002fea000383ffff */
[----:B------:R-:W-:Y:S05]  /*2f0b0*/  BRA `(.L_x_82) ;  /* 0xfffffff400e07947 */ /* 0x000fea000383ffff */
.L_x_64:
[----:B0-----:R0:W1:Y:S02]  /*2f0c0*/  SYNCS.PHASECHK.TRANS64.TRYWAIT P0, [R3+URZ], R2 ;  /* 0x00000002030075a7 */ /* 0x001064000800017f */
[----:B-1----:R-:W-:Y:S05]  /*2f0d0*/  @!P0 NANOSLEEP.SYNCS 0x989680 ;  /* 0x009896800000895d */ /* 0x002fea0003900000 */
[----:B------:R-:W1:Y:S02]  /*2f0e0*/  @!P0 SYNCS.PHASECHK.TRANS64 P0, [R3+URZ], R2 ;  /* 0x00000002030085a7 */ /* 0x000e64000800007f */
[----:B-1----:R-:W-:Y:S05]  /*2f0f0*/  @!P0 BRA `(.L_x_64) ;  /* 0xfffffffc00f08947 */ /* 0x002fea000383ffff */
[----:B------:R-:W-:Y:S05]  /*2f100*/  BRA `(.L_x_83) ;  /* 0xfffffff400f07947 */ /* 0x000fea000383ffff */
.L_x_65:
[----:B0-----:R0:W1:Y:S02]  /*2f110*/  SYNCS.PHASECHK.TRANS64.TRYWAIT P0, [R3+URZ], R2 ;  /* 0x00000002030075a7 */ /* 0x001064000800017f */
[----:B-1----:R-:W-:Y:S05]  /*2f120*/  @!P0 NANOSLEEP.SYNCS 0x989680 ;  /* 0x009896800000895d */ /* 0x002fea0003900000 */
[----:B------:R-:W1:Y:S02]  /*2f130*/  @!P0 SYNCS.PHASECHK.TRANS64 P0, [R3+URZ], R2 ;  /* 0x00000002030085a7 */ /* 0x000e64000800007f */
[----:B-1----:R-:W-:Y:S05]  /*2f140*/  @!P0 BRA `(.L_x_65) ;  /* 0xfffffffc00f08947 */ /* 0x002fea000383ffff */
[----:B------:R-:W-:Y:S05]  /*2f150*/  BRA `(.L_x_84) ;  /* 0xfffffff800007947 */ /* 0x000fea000383ffff */
.L_x_66:
[----:B0-----:R0:W1:Y:S02]  /*2f160*/  SYNCS.PHASECHK.TRANS64.TRYWAIT P0, [R3+URZ], R2 ;  /* 0x00000002030075a7 */ /* 0x001064000800017f */
[----:B-1----:R-:W-:Y:S05]  /*2f170*/  @!P0 NANOSLEEP.SYNCS 0x989680 ;  /* 0x009896800000895d */ /* 0x002fea0003900000 */
[----:B------:R-:W1:Y:S02]  /*2f180*/  @!P0 SYNCS.PHASECHK.TRANS64 P0, [R3+URZ], R2 ;  /* 0x00000002030085a7 */ /* 0x000e64000800007f */
[----:B-1----:R-:W-:Y:S05]  /*2f190*/  @!P0 BRA `(.L_x_66) ;  /* 0xfffffffc00f08947 */ /* 0x002fea000383ffff */
[----:B------:R-:W-:Y:S05]  /*2f1a0*/  BRA `(.L_x_85) ;  /* 0xfffffff800107947 */ /* 0x000fea000383ffff */
.L_x_67:
[----:B0-----:R0:W1:Y:S02]  /*2f1b0*/  SYNCS.PHASECHK.TRANS64.TRYWAIT P0, [R3+URZ], R2 ;  /* 0x00000002030075a7 */ /* 0x001064000800017f */
[----:B-1----:R-:W-:Y:S05]  /*2f1c0*/  @!P0 NANOSLEEP.SYNCS 0x989680 ;  /* 0x009896800000895d */ /* 0x002fea0003900000 */
[----:B------:R-:W1:Y:S02]  /*2f1d0*/  @!P0 SYNCS.PHASECHK.TRANS64 P0, [R3+URZ], R2 ;  /* 0x00000002030085a7 */ /* 0x000e64000800007f */
[----:B-1----:R-:W-:Y:S05]  /*2f1e0*/  @!P0 BRA `(.L_x_67) ;  /* 0xfffffffc00f08947 */ /* 0x002fea000383ffff */
[----:B------:R-:W-:Y:S05]  /*2f1f0*/  BRA `(.L_x_86) ;  /* 0xfffffff800207947 */ /* 0x000fea000383ffff */
.L_x_68:
[----:B0-----:R0:W1:Y:S02]  /*2f200*/  SYNCS.PHASECHK.TRANS64.TRYWAIT P0, [R3+URZ], R2 ;  /* 0x00000002030075a7 */ /* 0x001064000800017f */
[----:B-1----:R-:W-:Y:S05]  /*2f210*/  @!P0 NANOSLEEP.SYNCS 0x989680 ;  /* 0x009896800000895d */ /* 0x002fea0003900000 */
[----:B------:R-:W1:Y:S02]  /*2f220*/  @!P0 SYNCS.PHASECHK.TRANS64 P0, [R3+URZ], R2 ;  /* 0x00000002030085a7 */ /* 0x000e64000800007f */
[----:B-1----:R-:W-:Y:S05]  /*2f230*/  @!P0 BRA `(.L_x_68) ;  /* 0xfffffffc00f08947 */ /* 0x002fea000383ffff */
[----:B------:R-:W-:Y:S05]  /*2f240*/  BRA `(.L_x_87) ;  /* 0xfffffff800307947 */ /* 0x000fea000383ffff */
.L_x_69:
[----:B0-----:R0:W1:Y:S02]  /*2f250*/  SYNCS.PHASECHK.TRANS64.TRYWAIT P0, [R3+URZ], R2 ;  /* 0x00000002030075a7 */ /* 0x001064000800017f */
[----:B-1----:R-:W-:Y:S05]  /*2f260*/  @!P0 NANOSLEEP.SYNCS 0x989680 ;  /* 0x009896800000895d */ /* 0x002fea0003900000 */
[----:B------:R-:W1:Y:S02]  /*2f270*/  @!P0 SYNCS.PHASECHK.TRANS64 P0, [R3+URZ], R2 ;  /* 0x00000002030085a7 */ /* 0x000e64000800007f */
[----:B-1----:R-:W-:Y:S05]  /*2f280*/  @!P0 BRA `(.L_x_69) ;  /* 0xfffffffc00f08947 */ /* 0x002fea000383ffff */
[----:B------:R-:W-:Y:S05]  /*2f290*/  BRA `(.L_x_88) ;  /* 0xfffffff800407947 */ /* 0x000fea000383ffff */
.L_x_70:
[----:B0-----:R0:W1:Y:S02]  /*2f2a0*/  SYNCS.PHASECHK.TRANS64.TRYWAIT P0, [R3+URZ], R2 ;  /* 0x00000002030075a7 */ /* 0x001064000800017f */
[----:B-1----:R-:W-:Y:S05]  /*2f2b0*/  @!P0 NANOSLEEP.SYNCS 0x989680 ;  /* 0x009896800000895d */ /* 0x002fea0003900000 */
[----:B------:R-:W1:Y:S02]  /*2f2c0*/  @!P0 SYNCS.PHASECHK.TRANS64 P0, [R3+URZ], R2 ;  /* 0x00000002030085a7 */ /* 0x000e64000800007f */
[----:B-1----:R-:W-:Y:S05]  /*2f2d0*/  @!P0 BRA `(.L_x_70) ;  /* 0xfffffffc00f08947 */ /* 0x002fea000383ffff */
[----:B------:R-:W-:Y:S05]  /*2f2e0*/  BRA `(.L_x_89) ;  /* 0xfffffff800507947 */ /* 0x000fea000383ffff */
.L_x_71:
[----:B0-----:R0:W1:Y:S02]  /*2f2f0*/  SYNCS.PHASECHK.TRANS64.TRYWAIT P0, [R3+URZ], R2 ;  /* 0x00000002030075a7 */ /* 0x001064000800017f */
[----:B-1----:R-:W-:Y:S05]  /*2f300*/  @!P0 NANOSLEEP.SYNCS 0x989680 ;  /* 0x009896800000895d */ /* 0x002fea0003900000 */
[----:B------:R-:W1:Y:S02]  /*2f310*/  @!P0 SYNCS.PHASECHK.TRANS64 P0, [R3+URZ], R2 ;  /* 0x00000002030085a7 */ /* 0x000e64000800007f */
[----:B-1----:R-:W-:Y:S05]  /*2f320*/  @!P0 BRA `(.L_x_71) ;  /* 0xfffffffc00f08947 */ /* 0x002fea000383ffff */
[----:B------:R-:W-:Y:S05]  /*2f330*/  BRA `(.L_x_90) ;  /* 0xfffffff800607947 */ /* 0x000fea000383ffff */
.L_x_91:
[----:B------:R-:W-:-:S00]  /*2f340*/  BRA `(.L_x_91) ;  /* 0xfffffffc00fc7947 */ /* 0x000fc0000383ffff */
[----:B------:R-:W-:-:S00]  /*2f350*/  NOP ;  /* 0x0000000000007918 */ /* 0x000fc00000000000 */
        /* <DEDUP_REMOVED lines=10> */
.L_x_92:


//--------------------- .nv.shared._ZN7cutlass13device_kernelINS_4gemm6kernel13GemmUniversalIN4cute5tupleIJiiiiEEENS1_10collective13CollectiveMmaINS1_37MainloopSm90TmaGmmaWarpSpecializedFP8ILi12ENS5_IJNS4_1CILi1EEESB_SB_EEENS1_35KernelTmaWarpSpecializedCooperativeEEENS5_IJNSA_ILi384EEENSA_ILi176EEENSA_ILi32EEEEEENS_12float_e4m3_tENS5_IJlSB_lEEESJ_SK_NS4_8TiledMMAINS4_8MMA_AtomIJNS4_4SM904GMMA30MMA_64x16x32_F32E4M3E4M3_SS_TNILNSO_7ScaleInE1ELSQ_1EEEEEENS4_6LayoutINS5_IJNSA_ILi2EEESB_SB_EEENS5_IJSB_NSA_ILi0EEESW_EEEEENS5_IJNS4_10UnderscoreESZ_SZ_EEEEENS4_13SM90_TMA_LOADENS4_14ComposedLayoutINS4_7SwizzleILi1ELi4ELi3EEENS4_18smem_ptr_flag_bitsILi8EEENST_INS5_IJNSA_ILi8EEESH_EEENS5_IJSH_SB_EEEEEEEvNS4_8identityES12_S1C_vS1D_EENS_8epilogue10collective6detail29Sm90TmaWarpSpecializedAdapterINS1G_15DefaultEpilogueISJ_SK_SK_NS1F_6thread17LinearCombinationISJ_Li1EffLNS1K_9ScaleType4KindE0ELNS_15FloatRoundStyleE2ESJ_EENS1_15EpilogueDefaultEEEEEvvEEEEvNT_6ParamsE --------------------------
	.section	.nv.shared._ZN7cutlass13device_kernelINS_4gemm6kernel13GemmUniversalIN4cute5tupleIJiiiiEEENS1_10collective13CollectiveMmaINS1_37MainloopSm90TmaGmmaWarpSpecializedFP8ILi12ENS5_IJNS4_1CILi1EEESB_SB_EEENS1_35KernelTmaWarpSpecializedCooperativeEEENS5_IJNSA_ILi384EEENSA_ILi176EEENSA_ILi32EEEEEENS_12float_e4m3_tENS5_IJlSB_lEEESJ_SK_NS4_8TiledMMAINS4_8MMA_AtomIJNS4_4SM904GMMA30MMA_64x16x32_F32E4M3E4M3_SS_TNILNSO_7ScaleInE1ELSQ_1EEEEEENS4_6LayoutINS5_IJNSA_ILi2EEESB_SB_EEENS5_IJSB_NSA_ILi0EEESW_EEEEENS5_IJNS4_10UnderscoreESZ_SZ_EEEEENS4_13SM90_TMA_LOADENS4_14ComposedLayoutINS4_7SwizzleILi1ELi4ELi3EEENS4_18smem_ptr_flag_bitsILi8EEENST_INS5_IJNSA_ILi8EEESH_EEENS5_IJSH_SB_EEEEEEEvNS4_8identityES12_S1C_vS1D_EENS_8epilogue10collective6detail29Sm90TmaWarpSpecializedAdapterINS1G_15DefaultEpilogueISJ_SK_SK_NS1F_6thread17LinearCombinationISJ_Li1EffLNS1K_9ScaleType4KindE0ELNS_15FloatRoundStyleE2ESJ_EENS1_15EpilogueDefaultEEEEEvvEEEEvNT_6ParamsE,"aw",@nobits
	.sectionflags	@""
	.align	16
	.zero		1024


//--------------------- .nv.shared.reserved.0     --------------------------
	.section	.nv.shared.reserved.0,"aw",@nobits
	.weak		__nv_reservedSMEM_offset_0_alias
	.size		__nv_reservedSMEM_offset_0_alias, 0, 0
	.other		__nv_reservedSMEM_offset_0_alias,@"STO_CUDA_RESERVED_SHARED STV_DEFAULT"
__nv_reservedSMEM_offset_0_alias:
	.zero		0


//--------------------- .nv.global                --------------------------
	.section	.nv.global,"aw",@nobits
.nv.global:
	.type		_ZN39_INTERNAL_801498c0_4_k_cu_3827969a_37504cute1_E,@object
	.size		_ZN39_INTERNAL_801498c0_4_k_cu_3827969a_37504cute1_E,(_ZN39_INTERNAL_801498c0_4_k_cu_3827969a_37504cuda3std3__45__cpo6cbeginE - _ZN39_INTERNAL_801498c0_4_k_cu_3827969a_37504cute1_E)
_ZN39_INTERNAL_801498c0_4_k_cu_3827969a_37504cute1_E:
	.zero		1
	.type		_ZN39_INTERNAL_801498c0_4_k_cu_3827969a_37504cuda3std3__45__cpo6cbeginE,@object
	.size		_ZN39_INTERNAL_801498c0_4_k_cu_3827969a_37504cuda3std3__45__cpo6cbeginE,(_ZN39_INTERNAL_801498c0_4_k_cu_3827969a_37504cuda3std3__48in_placeE - _ZN39_INTERNAL_801498c0_4_k_cu_3827969a_37504cuda3std3__45__cpo6cbeginE)
_ZN39_INTERNAL_801498c0_4_k_cu_3827969a_37504cuda3std3__45__cpo6cbeginE:
	.zero		1
	.type		_ZN39_INTERNAL_801498c0_4_k_cu_3827969a_37504cuda3std3__48in_placeE,@object
	.size		_ZN39_INTERNAL_801498c0_4_k_cu_3827969a_37504cuda3std3__48in_placeE,(_ZN39_INTERNAL_801498c0_4_k_cu_3827969a_37504cuda3std6ranges3__45__cpo9iter_moveE - _ZN39_INTERNAL_801498c0_4_k_cu_3827969a_37504cuda3std3__48in_placeE)
_ZN39_INTERNAL_801498c0_4_k_cu_3827969a_37504cuda3std3__48in_placeE:
	.zero		1
	.type		_ZN39_INTERNAL_801498c0_4_k_cu_3827969a_37504cuda3std6ranges3__45__cpo9iter_moveE,@object
	.size		_ZN39_INTERNAL_801498c0_4_k_cu_3827969a_37504cuda3std6ranges3__45__cpo9iter_moveE,(_ZN39_INTERNAL_801498c0_4_k_cu_3827969a_37504cuda3std3__45__cpo5beginE - _ZN39_INTERNAL_801498c0_4_k_cu_3827969a_37504cuda3std6ranges3__45__cpo9iter_moveE)
_ZN39_INTERNAL_801498c0_4_k_cu_3827969a_37504cuda3std6ranges3__45__cpo9iter_moveE:
	.zero		1
	.type		_ZN39_INTERNAL_801498c0_4_k_cu_3827969a_37504cuda3std3__45__cpo5beginE,@object
	.size		_ZN39_INTERNAL_801498c0_4_k_cu_3827969a_37504cuda3std3__45__cpo5beginE,(_ZN39_INTERNAL_801498c0_4_k_cu_3827969a_37504cuda3std3__441_GLOBAL__N__801498c0_4_k_cu_3827969a_37506ignoreE - _ZN39_INTERNAL_801498c0_4_k_cu_3827969a_37504cuda3std3__45__cpo5beginE)
_ZN39_INTERNAL_801498c0_4_k_cu_3827969a_37504cuda3std3__45__cpo5beginE:
	.zero		1
	.type		_ZN39_INTERNAL_801498c0_4_k_cu_3827969a_37504cuda3std3__441_GLOBAL__N__801498c0_4_k_cu_3827969a_37506ignoreE,@object
	.size		_ZN39_INTERNAL_801498c0_4_k_cu_3827969a_37504cuda3std3__441_GLOBAL__N__801498c0_4_k_cu_3827969a_37506ignoreE,(_ZN39_INTERNAL_801498c0_4_k_cu_3827969a_37504cute7productE - _ZN39_INTERNAL_801498c0_4_k_cu_3827969a_37504cuda3std3__441_GLOBAL__N__801498c0_4_k_cu_3827969a_37506ignoreE)
_ZN39_INTERNAL_801498c0_4_k_cu_3827969a_37504cuda3std3__441_GLOBAL__N__801498c0_4_k_cu_3827969a_37506ignoreE:
	.zero		1
	.type		_ZN39_INTERNAL_801498c0_4_k_cu_3827969a_37504cute7productE,@object
	.size		_ZN39_INTERNAL_801498c0_4_k_cu_3827969a_37504cute7productE,(_ZN39_INTERNAL_801498c0_4_k_cu_3827969a_37504cuda3std3__45__cpo3endE - _ZN39_INTERNAL_801498c0_4_k_cu_3827969a_37504cute7productE)
_ZN39_INTERNAL_801498c0_4_k_cu_3827969a_37504cute7productE:
	.zero		1
	.type		_ZN39_INTERNAL_801498c0_4_k_cu_3827969a_37504cuda3std3__45__cpo3endE,@object
	.size		_ZN39_INTERNAL_801498c0_4_k_cu_3827969a_37504cuda3std3__45__cpo3endE,(_ZN39_INTERNAL_801498c0_4_k_cu_3827969a_37504cuda3std3__419piecewise_constructE - _ZN39_INTERNAL_801498c0_4_k_cu_3827969a_37504cuda3std3__45__cpo3endE)
_ZN39_INTERNAL_801498c0_4_k_cu_3827969a_37504cuda3std3__45__cpo3endE:
	.zero		1
	.type		_ZN39_INTERNAL_801498c0_4_k_cu_3827969a_37504cuda3std3__419piecewise_constructE,@object
	.size		_ZN39_INTERNAL_801498c0_4_k_cu_3827969a_37504cuda3std3__419piecewise_constructE,(_ZN39_INTERNAL_801498c0_4_k_cu_3827969a_37504cuda3std3__45__cpo4cendE - _ZN39_INTERNAL_801498c0_4_k_cu_3827969a_37504cuda3std3__419piecewise_constructE)
_ZN39_INTERNAL_801498c0_4_k_cu_3827969a_37504cuda3std3__419piecewise_constructE:
	.zero		1
	.type		_ZN39_INTERNAL_801498c0_4_k_cu_3827969a_37504cuda3std3__45__cpo4cendE,@object
	.size		_ZN39_INTERNAL_801498c0_4_k_cu_3827969a_37504cuda3std3__45__cpo4cendE,(_ZN39_INTERNAL_801498c0_4_k_cu_3827969a_37504cuda3std6ranges3__45__cpo4swapE - _ZN39_INTERNAL_801498c0_4_k_cu_3827969a_37504cuda3std3__45__cpo4cendE)
_ZN39_INTERNAL_801498c0_4_k_cu_3827969a_37504cuda3std3__45__cpo4cendE:
	.zero		1
	.type		_ZN39_INTERNAL_801498c0_4_k_cu_3827969a_37504cuda3std6ranges3__45__cpo4swapE,@object
	.size		_ZN39_INTERNAL_801498c0_4_k_cu_3827969a_37504cuda3std6ranges3__45__cpo4swapE,(.L_7 - _ZN39_INTERNAL_801498c0_4_k_cu_3827969a_37504cuda3std6ranges3__45__cpo4swapE)
_ZN39_INTERNAL_801498c0_4_k_cu_3827969a_37504cuda3std6ranges3__45__cpo4swapE:
	.zero		1
.L_7:


//--------------------- .nv.constant0._ZN7cutlass13device_kernelINS_4gemm6kernel13GemmUniversalIN4cute5tupleIJiiiiEEENS1_10collective13CollectiveMmaINS1_37MainloopSm90TmaGmmaWarpSpecializedFP8ILi12ENS5_IJNS4_1CILi1EEESB_SB_EEENS1_35KernelTmaWarpSpecializedCooperativeEEENS5_IJNSA_ILi384EEENSA_ILi176EEENSA_ILi32EEEEEENS_12float_e4m3_tENS5_IJlSB_lEEESJ_SK_NS4_8TiledMMAINS4_8MMA_AtomIJNS4_4SM904GMMA30MMA_64x16x32_F32E4M3E4M3_SS_TNILNSO_7ScaleInE1ELSQ_1EEEEEENS4_6LayoutINS5_IJNSA_ILi2EEESB_SB_EEENS5_IJSB_NSA_ILi0EEESW_EEEEENS5_IJNS4_10UnderscoreESZ_SZ_EEEEENS4_13SM90_TMA_LOADENS4_14ComposedLayoutINS4_7SwizzleILi1ELi4ELi3EEENS4_18smem_ptr_flag_bitsILi8EEENST_INS5_IJNSA_ILi8EEESH_EEENS5_IJSH_SB_EEEEEEEvNS4_8identityES12_S1C_vS1D_EENS_8epilogue10collective6detail29Sm90TmaWarpSpecializedAdapterINS1G_15DefaultEpilogueISJ_SK_SK_NS1F_6thread17LinearCombinationISJ_Li1EffLNS1K_9ScaleType4KindE0ELNS_15FloatRoundStyleE2ESJ_EENS1_15EpilogueDefaultEEEEEvvEEEEvNT_6ParamsE --------------------------
	.section	.nv.constant0._ZN7cutlass13device_kernelINS_4gemm6kernel13GemmUniversalIN4cute5tupleIJiiiiEEENS1_10collective13CollectiveMmaINS1_37MainloopSm90TmaGmmaWarpSpecializedFP8ILi12ENS5_IJNS4_1CILi1EEESB_SB_EEENS1_35KernelTmaWarpSpecializedCooperativeEEENS5_IJNSA_ILi384EEENSA_ILi176EEENSA_ILi32EEEEEENS_12float_e4m3_tENS5_IJlSB_lEEESJ_SK_NS4_8TiledMMAINS4_8MMA_AtomIJNS4_4SM904GMMA30MMA_64x16x32_F32E4M3E4M3_SS_TNILNSO_7ScaleInE1ELSQ_1EEEEEENS4_6LayoutINS5_IJNSA_ILi2EEESB_SB_EEENS5_IJSB_NSA_ILi0EEESW_EEEEENS5_IJNS4_10UnderscoreESZ_SZ_EEEEENS4_13SM90_TMA_LOADENS4_14ComposedLayoutINS4_7SwizzleILi1ELi4ELi3EEENS4_18smem_ptr_flag_bitsILi8EEENST_INS5_IJNSA_ILi8EEESH_EEENS5_IJSH_SB_EEEEEEEvNS4_8identityES12_S1C_vS1D_EENS_8epilogue10collective6detail29Sm90TmaWarpSpecializedAdapterINS1G_15DefaultEpilogueISJ_SK_SK_NS1F_6thread17LinearCombinationISJ_Li1EffLNS1K_9ScaleType4KindE0ELNS_15FloatRoundStyleE2ESJ_EENS1_15EpilogueDefaultEEEEEvvEEEEvNT_6ParamsE,"a",@progbits
	.sectionflags	@""
	.align	4
.nv.constant0._ZN7cutlass13device_kernelINS_4gemm6kernel13GemmUniversalIN4cute5tupleIJiiiiEEENS1_10collective13CollectiveMmaINS1_37MainloopSm90TmaGmmaWarpSpecializedFP8ILi12ENS5_IJNS4_1CILi1EEESB_SB_EEENS1_35KernelTmaWarpSpecializedCooperativeEEENS5_IJNSA_ILi384EEENSA_ILi176EEENSA_ILi32EEEEEENS_12float_e4m3_tENS5_IJlSB_lEEESJ_SK_NS4_8TiledMMAINS4_8MMA_AtomIJNS4_4SM904GMMA30MMA_64x16x32_F32E4M3E4M3_SS_TNILNSO_7ScaleInE1ELSQ_1EEEEEENS4_6LayoutINS5_IJNSA_ILi2EEESB_SB_EEENS5_IJSB_NSA_ILi0EEESW_EEEEENS5_IJNS4_10UnderscoreESZ_SZ_EEEEENS4_13SM90_TMA_LOADENS4_14ComposedLayoutINS4_7SwizzleILi1ELi4ELi3EEENS4_18smem_ptr_flag_bitsILi8EEENST_INS5_IJNSA_ILi8EEESH_EEENS5_IJSH_SB_EEEEEEEvNS4_8identityES12_S1C_vS1D_EENS_8epilogue10collective6detail29Sm90TmaWarpSpecializedAdapterINS1G_15DefaultEpilogueISJ_SK_SK_NS1F_6thread17LinearCombinationISJ_Li1EffLNS1K_9ScaleType4KindE0ELNS_15FloatRoundStyleE2ESJ_EENS1_15EpilogueDefaultEEEEEvvEEEEvNT_6ParamsE:
	.zero		1664


//--------------------- SYMBOLS --------------------------

	.type		.nv.reservedSmem.offset0,@object
	.size		.nv.reservedSmem.offset0,0x4
